def matmul_kernel(
    a_ptr,
    b_ptr,
    c_ptr,
    M,
    N,
    K,
    stride_am,
    stride_ak,
    stride_bk,
    stride_bn,
    stride_cm,
    stride_cn,
    BLOCK_M: tl.constexpr,
    BLOCK_N: tl.constexpr,
    BLOCK_K: tl.constexpr,
    GROUP_M: tl.constexpr,
):
    pid = tl.program_id(axis=0)
    num_pid_m = tl.cdiv(M, BLOCK_M)
    num_pid_n = tl.cdiv(N, BLOCK_N)
    num_pid_in_group = GROUP_M * num_pid_n
    group_id = pid // num_pid_in_group
    first_pid_m = group_id * GROUP_M
    group_size_m = min(num_pid_m - first_pid_m, GROUP_M)
    pid_m = first_pid_m + ((pid % num_pid_in_group) % group_size_m)
    pid_n = (pid % num_pid_in_group) // group_size_m

    offs_am = (pid_m * BLOCK_M + tl.arange(0, BLOCK_M)) % M
    offs_bn = (pid_n * BLOCK_N + tl.arange(0, BLOCK_N)) % N
    offs_k = tl.arange(0, BLOCK_K)
    a_ptrs = a_ptr + offs_am[:, None] * stride_am + offs_k[None, :] * stride_ak
    b_ptrs = b_ptr + offs_k[:, None] * stride_bk + offs_bn[None, :] * stride_bn

    acc = tl.zeros((BLOCK_M, BLOCK_N), dtype=tl.float32)
    for kk in range(0, tl.cdiv(K, BLOCK_K)):
        a = tl.load(a_ptrs, mask=offs_k[None, :] < K - kk * BLOCK_K, other=0.0)
        b = tl.load(b_ptrs, mask=offs_k[:, None] < K - kk * BLOCK_K, other=0.0)
        acc = tl.dot(a, b, acc)
        a_ptrs += BLOCK_K * stride_ak
        b_ptrs += BLOCK_K * stride_bk

    c = acc.to(c_ptr.dtype.element_ty)
    offs_cm = pid_m * BLOCK_M + tl.arange(0, BLOCK_M)
    offs_cn = pid_n * BLOCK_N + tl.arange(0, BLOCK_N)
    c_ptrs = c_ptr + offs_cm[:, None] * stride_cm + offs_cn[None, :] * stride_cn
    mask = (offs_cm[:, None] < M) & (offs_cn[None, :] < N)
    tl.store(c_ptrs, c, mask=mask)

# config = {"BLOCK_K": 128, "BLOCK_M": 512, "BLOCK_N": 32, "GROUP_M": 8, "arch": "sm_90", "dtype": "fp16", "num_ctas": 1, "num_stages": 2, "num_warps": 4}
# arch = sm_90


// ===== COMPILED SASS (sm_90a) =====

	.target	sm_90a

	.elftype	@"ET_EXEC"


//--------------------- .note.nv.tkinfo           --------------------------
	.section	.note.nv.tkinfo,"",@"SHT_NOTE"
	.sectionflags	@"SHF_NOTE_NV_TKINFO"
	.tkinfo
        /*0018*/ 	.word	0x00000002
        /*0030*/ 	.string	""
        /*0030*/ 	.string	"ptxas"
        /*0030*/ 	.string	"Cuda compilation tools, release 13.0, V13.0.88"
        /*0030*/ 	.string	"Build cuda_13.0.r13.0/compiler.36424714_0"
        /*0030*/ 	.string	"-v  -suppress-debug-info  -lineinfo  -arch sm_90a "



//--------------------- .note.nv.cuinfo           --------------------------
	.section	.note.nv.cuinfo,"",@"SHT_NOTE"
	.sectionflags	@"SHF_NOTE_NV_CUINFO"
        /*0018*/ 	.short	0x0002
        /*001a*/ 	.short	0x005a
        /*001c*/ 	.short	0x0082
	.zero		2


//--------------------- .nv.info                  --------------------------
	.section	.nv.info,"",@"SHT_CUDA_INFO"
	.align	4


	//----- nvinfo : EIATTR_REGCOUNT
	.align		4
        /*0000*/ 	.byte	0x04, 0x2f
        /*0002*/ 	.short	(.L_1 - .L_0)
	.align		4
.L_0:
        /*0004*/ 	.word	index@(matmul_kernel)
        /*0008*/ 	.word	0x000000ff


	//----- nvinfo : EIATTR_FRAME_SIZE
	.align		4
.L_1:
        /*000c*/ 	.byte	0x04, 0x11
        /*000e*/ 	.short	(.L_3 - .L_2)
	.align		4
.L_2:
        /*0010*/ 	.word	index@(matmul_kernel)
        /*0014*/ 	.word	0x00001d78


	//----- nvinfo : EIATTR_MIN_STACK_SIZE
	.align		4
.L_3:
        /*0018*/ 	.byte	0x04, 0x12
        /*001a*/ 	.short	(.L_5 - .L_4)
	.align		4
.L_4:
        /*001c*/ 	.word	index@(matmul_kernel)
        /*0020*/ 	.word	0x00001d78
.L_5:


//--------------------- .nv.compat                --------------------------
	.section	.nv.compat,"",@"SHT_CUDA_COMPAT_INFO"
	.align	4
        /*0000*/ 	.byte	0x02, 0x09, 0x01, 0x00, 0x02, 0x02, 0x04, 0x00, 0x02, 0x05, 0x05, 0x00, 0x03, 0x07, 0x01, 0x01
        /*0010*/ 	.byte	0x02, 0x03, 0x00, 0x00, 0x02, 0x06, 0x01, 0x00, 0x04, 0x0b, 0x08, 0x00, 0x00, 0x00, 0x00, 0x00
        /*0020*/ 	.byte	0x00, 0x00, 0x00, 0x00


//--------------------- .nv.info.matmul_kernel    --------------------------
	.section	.nv.info.matmul_kernel,"",@"SHT_CUDA_INFO"
	.sectionflags	@""
	.align	4


	//----- nvinfo : EIATTR_CUDA_API_VERSION
	.align		4
        /*0000*/ 	.byte	0x04, 0x37
        /*0002*/ 	.short	(.L_7 - .L_6)
.L_6:
        /*0004*/ 	.word	0x00000082


	//----- nvinfo : EIATTR_KPARAM_INFO
	.align		4
.L_7:
        /*0008*/ 	.byte	0x04, 0x17
        /*000a*/ 	.short	(.L_9 - .L_8)
.L_8:
        /*000c*/ 	.word	0x00000000
        /*0010*/ 	.short	0x000d
        /*0012*/ 	.short	0x0048
        /*0014*/ 	.byte	0x00, 0xf4, 0x21, 0x00


	//----- nvinfo : EIATTR_KPARAM_INFO
	.align		4
.L_9:
        /*0018*/ 	.byte	0x04, 0x17
        /*001a*/ 	.short	(.L_11 - .L_10)
.L_10:
        /*001c*/ 	.word	0x00000000
        /*0020*/ 	.short	0x000c
        /*0022*/ 	.short	0x0040
        /*0024*/ 	.byte	0x00, 0xf4, 0x21, 0x00


	//----- nvinfo : EIATTR_KPARAM_INFO
	.align		4
.L_11:
        /*0028*/ 	.byte	0x04, 0x17
        /*002a*/ 	.short	(.L_13 - .L_12)
.L_12:
        /*002c*/ 	.word	0x00000000
        /*0030*/ 	.short	0x000b
        /*0032*/ 	.short	0x0038
        /*0034*/ 	.byte	0x00, 0xf0, 0x11, 0x00


	//----- nvinfo : EIATTR_KPARAM_INFO
	.align		4
.L_13:
        /*0038*/ 	.byte	0x04, 0x17
        /*003a*/ 	.short	(.L_15 - .L_14)
.L_14:
        /*003c*/ 	.word	0x00000000
        /*0040*/ 	.short	0x000a
        /*0042*/ 	.short	0x0034
        /*0044*/ 	.byte	0x00, 0xf0, 0x11, 0x00


	//----- nvinfo : EIATTR_KPARAM_INFO
	.align		4
.L_15:
        /*0048*/ 	.byte	0x04, 0x17
        /*004a*/ 	.short	(.L_17 - .L_16)
.L_16:
        /*004c*/ 	.word	0x00000000
        /*0050*/ 	.short	0x0009
        /*0052*/ 	.short	0x0030
        /*0054*/ 	.byte	0x00, 0xf0, 0x11, 0x00


	//----- nvinfo : EIATTR_KPARAM_INFO
	.align		4
.L_17:
        /*0058*/ 	.byte	0x04, 0x17
        /*005a*/ 	.short	(.L_19 - .L_18)
.L_18:
        /*005c*/ 	.word	0x00000000
        /*0060*/ 	.short	0x0008
        /*0062*/ 	.short	0x002c
        /*0064*/ 	.byte	0x00, 0xf0, 0x11, 0x00


	//----- nvinfo : EIATTR_KPARAM_INFO
	.align		4
.L_19:
        /*0068*/ 	.byte	0x04, 0x17
        /*006a*/ 	.short	(.L_21 - .L_20)
.L_20:
        /*006c*/ 	.word	0x00000000
        /*0070*/ 	.short	0x0007
        /*0072*/ 	.short	0x0028
        /*0074*/ 	.byte	0x00, 0xf0, 0x11, 0x00


	//----- nvinfo : EIATTR_KPARAM_INFO
	.align		4
.L_21:
        /*0078*/ 	.byte	0x04, 0x17
        /*007a*/ 	.short	(.L_23 - .L_22)
.L_22:
        /*007c*/ 	.word	0x00000000
        /*0080*/ 	.short	0x0006
        /*0082*/ 	.short	0x0024
        /*0084*/ 	.byte	0x00, 0xf0, 0x11, 0x00


	//----- nvinfo : EIATTR_KPARAM_INFO
	.align		4
.L_23:
        /*0088*/ 	.byte	0x04, 0x17
        /*008a*/ 	.short	(.L_25 - .L_24)
.L_24:
        /*008c*/ 	.word	0x00000000
        /*0090*/ 	.short	0x0005
        /*0092*/ 	.short	0x0020
        /*0094*/ 	.byte	0x00, 0xf0, 0x11, 0x00


	//----- nvinfo : EIATTR_KPARAM_INFO
	.align		4
.L_25:
        /*0098*/ 	.byte	0x04, 0x17
        /*009a*/ 	.short	(.L_27 - .L_26)
.L_26:
        /*009c*/ 	.word	0x00000000
        /*00a0*/ 	.short	0x0004
        /*00a2*/ 	.short	0x001c
        /*00a4*/ 	.byte	0x00, 0xf0, 0x11, 0x00


	//----- nvinfo : EIATTR_KPARAM_INFO
	.align		4
.L_27:
        /*00a8*/ 	.byte	0x04, 0x17
        /*00aa*/ 	.short	(.L_29 - .L_28)
.L_28:
        /*00ac*/ 	.word	0x00000000
        /*00b0*/ 	.short	0x0003
        /*00b2*/ 	.short	0x0018
        /*00b4*/ 	.byte	0x00, 0xf0, 0x11, 0x00


	//----- nvinfo : EIATTR_KPARAM_INFO
	.align		4
.L_29:
        /*00b8*/ 	.byte	0x04, 0x17
        /*00ba*/ 	.short	(.L_31 - .L_30)
.L_30:
        /*00bc*/ 	.word	0x00000000
        /*00c0*/ 	.short	0x0002
        /*00c2*/ 	.short	0x0010
        /*00c4*/ 	.byte	0x00, 0xf4, 0x21, 0x00


	//----- nvinfo : EIATTR_KPARAM_INFO
	.align		4
.L_31:
        /*00c8*/ 	.byte	0x04, 0x17
        /*00ca*/ 	.short	(.L_33 - .L_32)
.L_32:
        /*00cc*/ 	.word	0x00000000
        /*00d0*/ 	.short	0x0001
        /*00d2*/ 	.short	0x0008
        /*00d4*/ 	.byte	0x00, 0xf4, 0x21, 0x00


	//----- nvinfo : EIATTR_KPARAM_INFO
	.align		4
.L_33:
        /*00d8*/ 	.byte	0x04, 0x17
        /*00da*/ 	.short	(.L_35 - .L_34)
.L_34:
        /*00dc*/ 	.word	0x00000000
        /*00e0*/ 	.short	0x0000
        /*00e2*/ 	.short	0x0000
        /*00e4*/ 	.byte	0x00, 0xf4, 0x21, 0x00


	//----- nvinfo : EIATTR_SPARSE_MMA_MASK
	.align		4
.L_35:
        /*00e8*/ 	.byte	0x03, 0x50
        /*00ea*/ 	.short	0x0000


	//----- nvinfo : EIATTR_MAXREG_COUNT
	.align		4
        /*00ec*/ 	.byte	0x03, 0x1b
        /*00ee*/ 	.short	0x00ff


	//----- nvinfo : EIATTR_NUM_BARRIERS
	.align		4
        /*00f0*/ 	.byte	0x02, 0x4c
        /*00f2*/ 	.byte	0x01
	.zero		1


	//----- nvinfo : EIATTR_ANNOTATIONS
	.align		4
        /*00f4*/ 	.byte	0x04, 0x55
        /*00f6*/ 	.short	(.L_37 - .L_36)


	//   ....[0]....
.L_36:
        /*00f8*/ 	.word	0x00000001
        /*00fc*/ 	.byte	0x70, 0x07, 0x00, 0x00, 0x01, 0x00, 0x00, 0x00, 0xa0, 0x07, 0x00, 0x00, 0x01, 0x00, 0x00, 0x00
        /* <DEDUP_REMOVED lines=2933> */
        /*b85c*/ 	.byte	0x60, 0xf2, 0x02, 0x00


	//----- nvinfo : EIATTR_MERCURY_ISA_VERSION
	.align		4
.L_37:
        /*b860*/ 	.byte	0x03, 0x5f
        /*b862*/ 	.short	0x0101


	//----- nvinfo : EIATTR_EXIT_INSTR_OFFSETS
	.align		4
        /*b864*/ 	.byte	0x04, 0x1c
        /*b866*/ 	.short	(.L_39 - .L_38)


	//   ....[0]....
.L_38:
        /*b868*/ 	.word	0x00031ce0


	//   ....[1]....
        /*b86c*/ 	.word	0x00031d10


	//----- nvinfo : EIATTR_REQNTID
	.align		4
.L_39:
        /*b870*/ 	.byte	0x04, 0x10
        /*b872*/ 	.short	(.L_41 - .L_40)
.L_40:
        /*b874*/ 	.word	0x00000080
        /*b878*/ 	.word	0x00000001
        /*b87c*/ 	.word	0x00000001


	//----- nvinfo : EIATTR_CBANK_PARAM_SIZE
	.align		4
.L_41:
        /*b880*/ 	.byte	0x03, 0x19
        /*b882*/ 	.short	0x0050


	//----- nvinfo : EIATTR_PARAM_CBANK
	.align		4
        /*b884*/ 	.byte	0x04, 0x0a
        /*b886*/ 	.short	(.L_43 - .L_42)
	.align		4
.L_42:
        /*b888*/ 	.word	index@(.nv.constant0.matmul_kernel)
        /*b88c*/ 	.short	0x0210
        /*b88e*/ 	.short	0x0050


	//----- nvinfo : EIATTR_SW_WAR
	.align		4
.L_43:
        /*b890*/ 	.byte	0x04, 0x36
        /*b892*/ 	.short	(.L_45 - .L_44)
.L_44:
        /*b894*/ 	.word	0x00000008
.L_45:


//--------------------- .nv.callgraph             --------------------------
	.section	.nv.callgraph,"",@"SHT_CUDA_CALLGRAPH"
	.align	4
	.sectionentsize	8
	.align		4
        /*0000*/ 	.word	0x00000000
	.align		4
        /*0004*/ 	.word	0xffffffff
	.align		4
        /*0008*/ 	.word	0x00000000
	.align		4
        /*000c*/ 	.word	0xfffffffe
	.align		4
        /*0010*/ 	.word	0x00000000
	.align		4
        /*0014*/ 	.word	0xfffffffd
	.align		4
        /*0018*/ 	.word	0x00000000
	.align		4
        /*001c*/ 	.word	0xfffffffc


//--------------------- .text.matmul_kernel       --------------------------
	.section	.text.matmul_kernel,"ax",@progbits
	.align	128
        .global         matmul_kernel
        .type           matmul_kernel,@function
        .size           matmul_kernel,(.L_x_3 - matmul_kernel)
        .other          matmul_kernel,@"STO_CUDA_ENTRY STV_DEFAULT"
matmul_kernel:
.text.matmul_kernel:
[----:B------:R-:W0:Y:S08]  /*0000*/  LDC R1, c[0x0][0x28] ;  /* 0x00000a00ff017b82 */ /* 0x000e300000000800 */
[----:B------:R-:W1:Y:S01]  /*0010*/  LDC.64 R2, c[0x0][0x228] ;  /* 0x00008a00ff027b82 */ /* 0x000e620000000a00 */
[----:B------:R-:W2:Y:S01]  /*0020*/  S2R R7, SR_CTAID.X ;  /* 0x0000000000077919 */ /* 0x000ea20000002500 */
[----:B0-----:R-:W-:Y:S01]  /*0030*/  VIADD R1, R1, 0xffffe288 ;  /* 0xffffe28801017836 */ /* 0x001fe20000000000 */
[----:B------:R-:W-:Y:S01]  /*0040*/  ULDC.64 UR60, c[0x0][0x208] ;  /* 0x00008200003c7ab9 */ /* 0x000fe20000000a00 */
[----:B------:R-:W-:Y:S01]  /*0050*/  CS2R R32, SRZ ;  /* 0x0000000000207805 */ /* 0x000fe2000001ff00 */
[----:B------:R-:W0:Y:S01]  /*0060*/  S2R R25, SR_TID.X ;  /* 0x0000000000197919 */ /* 0x000e220000002100 */
[----:B------:R-:W-:-:S02]  /*0070*/  CS2R R34, SRZ ;  /* 0x0000000000227805 */ /* 0x000fc4000001ff00 */
[----:B------:R-:W-:Y:S01]  /*0080*/  CS2R R56, SRZ ;  /* 0x0000000000387805 */ /* 0x000fe2000001ff00 */
[----:B------:R-:W3:Y:S01]  /*0090*/  LDC R24, c[0x0][0x230] ;  /* 0x00008c00ff187b82 */ /* 0x000ee20000000800 */
[----:B------:R-:W-:Y:S02]  /*00a0*/  CS2R R58, SRZ ;  /* 0x00000000003a7805 */ /* 0x000fe4000001ff00 */
[----:B------:R-:W-:Y:S02]  /*00b0*/  CS2R R44, SRZ ;  /* 0x00000000002c7805 */ /* 0x000fe4000001ff00 */
[----:B------:R-:W-:Y:S02]  /*00c0*/  CS2R R46, SRZ ;  /* 0x00000000002e7805 */ /* 0x000fe4000001ff00 */
[----:B------:R-:W-:Y:S02]  /*00d0*/  CS2R R48, SRZ ;  /* 0x0000000000307805 */ /* 0x000fe4000001ff00 */
[----:B------:R-:W-:-:S02]  /*00e0*/  CS2R R50, SRZ ;  /* 0x0000000000327805 */ /* 0x000fc4000001ff00 */
[----:B------:R-:W-:Y:S02]  /*00f0*/  CS2R R52, SRZ ;  /* 0x0000000000347805 */ /* 0x000fe4000001ff00 */
        /* <DEDUP_REMOVED lines=8> */
[----:B------:R-:W-:Y:S01]  /*0180*/  CS2R R70, SRZ ;  /* 0x0000000000467805 */ /* 0x000fe2000001ff00 */
[----:B-1----:R-:W-:Y:S01]  /*0190*/  VIADD R0, R3, 0x1f ;  /* 0x0000001f03007836 */ /* 0x002fe20000000000 */
[----:B------:R-:W-:Y:S02]  /*01a0*/  CS2R R64, SRZ ;  /* 0x0000000000407805 */ /* 0x000fe4000001ff00 */
[----:B------:R-:W-:-:S02]  /*01b0*/  CS2R R66, SRZ ;  /* 0x0000000000427805 */ /* 0x000fc4000001ff00 */
[----:B------:R-:W-:Y:S02]  /*01c0*/  CS2R R84, SRZ ;  /* 0x0000000000547805 */ /* 0x000fe4000001ff00 */
[----:B------:R-:W-:Y:S02]  /*01d0*/  CS2R R86, SRZ ;  /* 0x0000000000567805 */ /* 0x000fe4000001ff00 */
[----:B------:R-:W-:Y:S02]  /*01e0*/  SHF.R.S32.HI R5, RZ, 0x1f, R0 ;  /* 0x0000001fff057819 */ /* 0x000fe40000011400 */
[----:B------:R-:W-:Y:S02]  /*01f0*/  CS2R R20, SRZ ;  /* 0x0000000000147805 */ /* 0x000fe4000001ff00 */
[----:B------:R-:W-:Y:S01]  /*0200*/  CS2R R22, SRZ ;  /* 0x0000000000167805 */ /* 0x000fe2000001ff00 */
[----:B---3--:R-:W-:Y:S01]  /*0210*/  VIADD R24, R24, 0x7f ;  /* 0x0000007f18187836 */ /* 0x008fe20000000000 */
[----:B------:R-:W-:-:S02]  /*0220*/  LEA.HI R5, R5, R0, RZ, 0x5 ;  /* 0x0000000005057211 */ /* 0x000fc400078f28ff */
[----:B------:R-:W-:Y:S02]  /*0230*/  CS2R R16, SRZ ;  /* 0x0000000000107805 */ /* 0x000fe4000001ff00 */
[----:B--2---:R-:W-:Y:S02]  /*0240*/  IABS R10, R7 ;  /* 0x00000007000a7213 */ /* 0x004fe40000000000 */
[----:B------:R-:W-:Y:S02]  /*0250*/  CS2R R18, SRZ ;  /* 0x0000000000127805 */ /* 0x000fe4000001ff00 */
[----:B------:R-:W-:Y:S02]  /*0260*/  SHF.R.S32.HI R5, RZ, 0x5, R5 ;  /* 0x00000005ff057819 */ /* 0x000fe40000011405 */
[----:B------:R-:W-:Y:S02]  /*0270*/  CS2R R14, SRZ ;  /* 0x00000000000e7805 */ /* 0x000fe4000001ff00 */
[----:B0-----:R-:W-:Y:S01]  /*0280*/  LOP3.LUT R153, R25, 0x7f, RZ, 0xc0, !PT ;  /* 0x0000007f19997812 */ /* 0x001fe200078ec0ff */
[----:B------:R-:W-:-:S05]  /*0290*/  IMAD.SHL.U32 R6, R5, 0x8, RZ ;  /* 0x0000000805067824 */ /* 0x000fca00078e00ff */
[-C--:B------:R-:W-:Y:S02]  /*02a0*/  IABS R9, R6.reuse ;  /* 0x0000000600097213 */ /* 0x080fe40000000000 */
[----:B------:R-:W-:Y:S02]  /*02b0*/  IABS R12, R6 ;  /* 0x00000006000c7213 */ /* 0x000fe40000000000 */
[----:B------:R-:W0:Y:S08]  /*02c0*/  I2F.RP R0, R9 ;  /* 0x0000000900007306 */ /* 0x000e300000209400 */
[----:B0-----:R-:W0:Y:S02]  /*02d0*/  MUFU.RCP R0, R0 ;  /* 0x0000000000007308 */ /* 0x001e240000001000 */
[----:B0-----:R-:W-:-:S02]  /*02e0*/  VIADD R4, R0, 0xffffffe ;  /* 0x0ffffffe00047836 */ /* 0x001fc40000000000 */
[----:B------:R-:W-:-:S04]  /*02f0*/  IMAD.MOV R0, RZ, RZ, -R12 ;  /* 0x000000ffff007224 */ /* 0x000fc800078e0a0c */
[----:B------:R0:W1:Y:S02]  /*0300*/  F2I.FTZ.U32.TRUNC.NTZ R5, R4 ;  /* 0x0000000400057305 */ /* 0x000064000021f000 */
[----:B0-----:R-:W-:Y:S02]  /*0310*/  IMAD.MOV.U32 R4, RZ, RZ, RZ ;  /* 0x000000ffff047224 */ /* 0x001fe400078e00ff */
[----:B-1----:R-:W-:-:S04]  /*0320*/  IMAD.MOV R8, RZ, RZ, -R5 ;  /* 0x000000ffff087224 */ /* 0x002fc800078e0a05 */
[----:B------:R-:W-:Y:S02]  /*0330*/  IMAD R11, R8, R9, RZ ;  /* 0x00000009080b7224 */ /* 0x000fe400078e02ff */
[----:B------:R-:W-:Y:S02]  /*0340*/  IMAD.MOV.U32 R8, RZ, RZ, R10 ;  /* 0x000000ffff087224 */ /* 0x000fe400078e000a */
[----:B------:R-:W-:-:S06]  /*0350*/  IMAD.HI.U32 R5, R5, R11, R4 ;  /* 0x0000000b05057227 */ /* 0x000fcc00078e0004 */
[----:B------:R-:W-:-:S04]  /*0360*/  IMAD.HI.U32 R5, R5, R8, RZ ;  /* 0x0000000805057227 */ /* 0x000fc800078e00ff */
[----:B------:R-:W-:-:S05]  /*0370*/  IMAD R0, R5, R0, R8 ;  /* 0x0000000005007224 */ /* 0x000fca00078e0208 */
[----:B------:R-:W-:-:S13]  /*0380*/  ISETP.GT.U32.AND P1, PT, R9, R0, PT ;  /* 0x000000000900720c */ /* 0x000fda0003f24070 */
[----:B------:R-:W-:Y:S02]  /*0390*/  @!P1 IMAD.IADD R0, R0, 0x1, -R9 ;  /* 0x0000000100009824 */ /* 0x000fe400078e0a09 */
[----:B------:R-:W-:Y:S01]  /*03a0*/  @!P1 VIADD R5, R5, 0x1 ;  /* 0x0000000105059836 */ /* 0x000fe20000000000 */
[----:B------:R-:W-:Y:S02]  /*03b0*/  ISETP.NE.AND P1, PT, R6, RZ, PT ;  /* 0x000000ff0600720c */ /* 0x000fe40003f25270 */
[----:B------:R-:W-:Y:S02]  /*03c0*/  ISETP.GE.U32.AND P0, PT, R0, R9, PT ;  /* 0x000000090000720c */ /* 0x000fe40003f06070 */
[----:B------:R-:W-:-:S04]  /*03d0*/  LOP3.LUT R0, R7, R6, RZ, 0x3c, !PT ;  /* 0x0000000607007212 */ /* 0x000fc800078e3cff */
[----:B------:R-:W-:Y:S01]  /*03e0*/  ISETP.GE.AND P2, PT, R0, RZ, PT ;  /* 0x000000ff0000720c */ /* 0x000fe20003f46270 */
[----:B------:R-:W-:-:S06]  /*03f0*/  VIADD R0, R2, 0x1ff ;  /* 0x000001ff02007836 */ /* 0x000fcc0000000000 */
[----:B------:R-:W-:-:S04]  /*0400*/  @P0 VIADD R5, R5, 0x1 ;  /* 0x0000000105050836 */ /* 0x000fc80000000000 */
[----:B------:R-:W-:Y:S01]  /*0410*/  IMAD.MOV.U32 R4, RZ, RZ, R5 ;  /* 0x000000ffff047224 */ /* 0x000fe200078e0005 */
[----:B------:R-:W-:-:S03]  /*0420*/  SHF.R.S32.HI R5, RZ, 0x1f, R0 ;  /* 0x0000001fff057819 */ /* 0x000fc60000011400 */
[----:B------:R-:W-:Y:S01]  /*0430*/  @!P2 IMAD.MOV R4, RZ, RZ, -R4 ;  /* 0x000000ffff04a224 */ /* 0x000fe200078e0a04 */
[----:B------:R-:W-:Y:S02]  /*0440*/  @!P1 LOP3.LUT R4, RZ, R6, RZ, 0x33, !PT ;  /* 0x00000006ff049212 */ /* 0x000fe400078e33ff */
[----:B------:R-:W-:-:S03]  /*0450*/  LEA.HI R5, R5, R0, RZ, 0x9 ;  /* 0x0000000005057211 */ /* 0x000fc600078f48ff */
[----:B------:R-:W-:Y:S02]  /*0460*/  IMAD.SHL.U32 R26, R4, 0x8, RZ ;  /* 0x00000008041a7824 */ /* 0x000fe400078e00ff */
[----:B------:R-:W-:-:S03]  /*0470*/  IMAD.MOV R4, RZ, RZ, -R4 ;  /* 0x000000ffff047224 */ /* 0x000fc600078e0a04 */
[----:B------:R-:W-:Y:S01]  /*0480*/  LEA.HI.SX32 R5, R5, -R26, 0x17 ;  /* 0x8000001a05057211 */ /* 0x000fe200078fbaff */
[----:B------:R-:W-:-:S03]  /*0490*/  IMAD R8, R6, R4, R7 ;  /* 0x0000000406087224 */ /* 0x000fc600078e0207 */
[----:B------:R-:W-:Y:S02]  /*04a0*/  VIMNMX R13, R5, 0x8, PT ;  /* 0x00000008050d7848 */ /* 0x000fe40003fe0100 */
[----:B------:R-:W-:Y:S02]  /*04b0*/  IABS R11, R8 ;  /* 0x00000008000b7213 */ /* 0x000fe40000000000 */
[-C--:B------:R-:W-:Y:S02]  /*04c0*/  IABS R9, R13.reuse ;  /* 0x0000000d00097213 */ /* 0x080fe40000000000 */
[----:B------:R-:W-:Y:S02]  /*04d0*/  IABS R6, R13 ;  /* 0x0000000d00067213 */ /* 0x000fe40000000000 */
[----:B------:R-:W0:Y:S08]  /*04e0*/  I2F.RP R0, R9 ;  /* 0x0000000900007306 */ /* 0x000e300000209400 */
[----:B0-----:R-:W0:Y:S02]  /*04f0*/  MUFU.RCP R0, R0 ;  /* 0x0000000000007308 */ /* 0x001e240000001000 */
[----:B0-----:R-:W-:-:S02]  /*0500*/  VIADD R5, R0, 0xffffffe ;  /* 0x0ffffffe00057836 */ /* 0x001fc40000000000 */
[----:B------:R-:W-:Y:S02]  /*0510*/  IMAD.MOV R0, RZ, RZ, -R6 ;  /* 0x000000ffff007224 */ /* 0x000fe400078e0a06 */
[----:B------:R-:W0:Y:S02]  /*0520*/  S2R R6, SR_CgaCtaId ;  /* 0x0000000000067919 */ /* 0x000e240000008800 */
[----:B------:R-:W1:Y:S02]  /*0530*/  F2I.FTZ.U32.TRUNC.NTZ R5, R5 ;  /* 0x0000000500057305 */ /* 0x000e64000021f000 */
[----:B-1----:R-:W-:-:S04]  /*0540*/  IMAD.MOV R10, RZ, RZ, -R5 ;  /* 0x000000ffff0a7224 */ /* 0x002fc800078e0a05 */
[----:B------:R-:W-:-:S04]  /*0550*/  IMAD.MOV.U32 R4, RZ, RZ, R10 ;  /* 0x000000ffff047224 */ /* 0x000fc800078e000a */
[----:B------:R-:W-:Y:S02]  /*0560*/  IMAD R7, R4, R9, RZ ;  /* 0x0000000904077224 */ /* 0x000fe400078e02ff */
[----:B------:R-:W-:-:S04]  /*0570*/  IMAD.MOV.U32 R4, RZ, RZ, RZ ;  /* 0x000000ffff047224 */ /* 0x000fc800078e00ff */
[----:B------:R-:W-:Y:S01]  /*0580*/  IMAD.HI.U32 R4, R5, R7, R4 ;  /* 0x0000000705047227 */ /* 0x000fe200078e0004 */
[----:B------:R-:W-:-:S04]  /*0590*/  MOV R5, 0x400 ;  /* 0x0000040000057802 */ /* 0x000fc80000000f00 */
[----:B0-----:R-:W-:Y:S01]  /*05a0*/  LEA R152, R6, R5, 0x18 ;  /* 0x0000000506987211 */ /* 0x001fe200078ec0ff */
[----:B------:R-:W-:Y:S01]  /*05b0*/  IMAD.HI.U32 R4, R4, R11, RZ ;  /* 0x0000000b04047227 */ /* 0x000fe200078e00ff */
[----:B------:R-:W-:-:S03]  /*05c0*/  CS2R R6, SRZ ;  /* 0x0000000000067805 */ /* 0x000fc6000001ff00 */
[----:B------:R-:W-:Y:S01]  /*05d0*/  IMAD R0, R4, R0, R11 ;  /* 0x0000000004007224 */ /* 0x000fe200078e020b */
[----:B------:R-:W-:-:S04]  /*05e0*/  CS2R R10, SRZ ;  /* 0x00000000000a7805 */ /* 0x000fc8000001ff00 */
[----:B------:R-:W-:-:S13]  /*05f0*/  ISETP.GT.U32.AND P1, PT, R9, R0, PT ;  /* 0x000000000900720c */ /* 0x000fda0003f24070 */
[----:B------:R-:W-:Y:S02]  /*0600*/  @!P1 IMAD.IADD R0, R0, 0x1, -R9 ;  /* 0x0000000100009824 */ /* 0x000fe400078e0a09 */
[----:B------:R-:W-:Y:S01]  /*0610*/  @!P1 VIADD R4, R4, 0x1 ;  /* 0x0000000104049836 */ /* 0x000fe20000000000 */
[----:B------:R-:W-:Y:S02]  /*0620*/  ISETP.NE.AND P1, PT, R13, RZ, PT ;  /* 0x000000ff0d00720c */ /* 0x000fe40003f25270 */
[----:B------:R-:W-:Y:S02]  /*0630*/  ISETP.GE.U32.AND P0, PT, R0, R9, PT ;  /* 0x000000090000720c */ /* 0x000fe40003f06070 */
[----:B------:R-:W-:-:S04]  /*0640*/  LOP3.LUT R0, R8, R13, RZ, 0x3c, !PT ;  /* 0x0000000d08007212 */ /* 0x000fc800078e3cff */
[----:B------:R-:W-:-:S07]  /*0650*/  ISETP.GE.AND P2, PT, R0, RZ, PT ;  /* 0x000000ff0000720c */ /* 0x000fce0003f46270 */
[----:B------:R-:W-:Y:S01]  /*0660*/  @P0 VIADD R4, R4, 0x1 ;  /* 0x0000000104040836 */ /* 0x000fe20000000000 */
[----:B------:R-:W-:-:S03]  /*0670*/  ISETP.GE.AND P0, PT, R24, 0x80, PT ;  /* 0x000000801800780c */ /* 0x000fc60003f06270 */
[----:B------:R-:W-:-:S04]  /*0680*/  IMAD.MOV.U32 R0, RZ, RZ, R4 ;  /* 0x000000ffff007224 */ /* 0x000fc800078e0004 */
[----:B------:R-:W-:Y:S01]  /*0690*/  @!P2 IMAD.MOV R0, RZ, RZ, -R0 ;  /* 0x000000ffff00a224 */ /* 0x000fe200078e0a00 */
[----:B------:R-:W-:-:S05]  /*06a0*/  @!P1 LOP3.LUT R0, RZ, R13, RZ, 0x33, !PT ;  /* 0x0000000dff009212 */ /* 0x000fca00078e33ff */
[----:B------:R-:W-:Y:S02]  /*06b0*/  IMAD.MOV R4, RZ, RZ, -R0 ;  /* 0x000000ffff047224 */ /* 0x000fe400078e0a00 */
[----:B------:R-:W-:Y:S02]  /*06c0*/  IMAD.SHL.U32 R0, R0, 0x20, RZ ;  /* 0x0000002000007824 */ /* 0x000fe400078e00ff */
[----:B------:R-:W-:Y:S01]  /*06d0*/  IMAD R4, R13, R4, R8 ;  /* 0x000000040d047224 */ /* 0x000fe200078e0208 */
[----:B------:R-:W-:Y:S02]  /*06e0*/  CS2R R12, SRZ ;  /* 0x00000000000c7805 */ /* 0x000fe4000001ff00 */
[----:B------:R-:W-:Y:S01]  /*06f0*/  CS2R R8, SRZ ;  /* 0x0000000000087805 */ /* 0x000fe2000001ff00 */
[----:B------:R-:W-:Y:S02]  /*0700*/  VIADD R28, R0, 0x1 ;  /* 0x00000001001c7836 */ /* 0x000fe40000000000 */
[----:B------:R-:W-:Y:S01]  /*0710*/  IMAD.IADD R26, R26, 0x1, R4 ;  /* 0x000000011a1a7824 */ /* 0x000fe200078e0204 */
[----:B------:R-:W-:Y:S01]  /*0720*/  CS2R R4, SRZ ;  /* 0x0000000000047805 */ /* 0x000fe2000001ff00 */
[----:B------:R-:W-:-:S02]  /*0730*/  VIADD R36, R0, 0x2 ;  /* 0x0000000200247836 */ /* 0x000fc40000000000 */
[----:B------:R-:W-:Y:S02]  /*0740*/  IMAD R157, R26, 0x200, R153 ;  /* 0x000002001a9d7824 */ /* 0x000fe400078e0299 */
[C---:B------:R-:W-:Y:S02]  /*0750*/  VIADD R30, R0.reuse, 0x3 ;  /* 0x00000003001e7836 */ /* 0x040fe40000000000 */
[C---:B------:R-:W-:Y:S01]  /*0760*/  VIADD R156, R157.reuse, 0x80 ;  /* 0x000000809d9c7836 */ /* 0x040fe20000000000 */
[----:B------:R0:W-:Y:S01]  /*0770*/  STL [R1+0x1684], R157 ;  /* 0x0016849d01007387 */ /* 0x0001e20000100800 */
[C---:B------:R-:W-:Y:S02]  /*0780*/  VIADD R154, R157.reuse, 0x180 ;  /* 0x000001809d9a7836 */ /* 0x040fe40000000000 */
[----:B------:R-:W-:Y:S01]  /*0790*/  VIADD R155, R157, 0x100 ;  /* 0x000001009d9b7836 */ /* 0x000fe20000000000 */
[----:B------:R0:W-:Y:S01]  /*07a0*/  STL [R1+0x1688], R156 ;  /* 0x0016889c01007387 */ /* 0x0001e20000100800 */
[----:B------:R-:W-:-:S02]  /*07b0*/  VIADD R38, R0, 0x4 ;  /* 0x0000000400267836 */ /* 0x000fc40000000000 */
[C---:B------:R-:W-:Y:S01]  /*07c0*/  VIADD R40, R0.reuse, 0x5 ;  /* 0x0000000500287836 */ /* 0x040fe20000000000 */
[----:B------:R0:W-:Y:S01]  /*07d0*/  STL [R1+0x1690], R154 ;  /* 0x0016909a01007387 */ /* 0x0001e20000100800 */
[C---:B------:R-:W-:Y:S02]  /*07e0*/  VIADD R42, R0.reuse, 0x6 ;  /* 0x00000006002a7836 */ /* 0x040fe40000000000 */
[C---:B------:R-:W-:Y:S01]  /*07f0*/  VIADD R72, R0.reuse, 0x7 ;  /* 0x0000000700487836 */ /* 0x040fe20000000000 */
[----:B------:R0:W-:Y:S01]  /*0800*/  STL [R1+0x168c], R155 ;  /* 0x00168c9b01007387 */ /* 0x0001e20000100800 */
[C---:B------:R-:W-:Y:S02]  /*0810*/  VIADD R73, R0.reuse, 0x8 ;  /* 0x0000000800497836 */ /* 0x040fe40000000000 */
[C---:B------:R-:W-:Y:S02]  /*0820*/  VIADD R74, R0.reuse, 0x9 ;  /* 0x00000009004a7836 */ /* 0x040fe40000000000 */
[----:B------:R-:W-:-:S02]  /*0830*/  VIADD R75, R0, 0xa ;  /* 0x0000000a004b7836 */ /* 0x000fc40000000000 */
[C---:B------:R-:W-:Y:S02]  /*0840*/  VIADD R76, R0.reuse, 0xb ;  /* 0x0000000b004c7836 */ /* 0x040fe40000000000 */
[C---:B------:R-:W-:Y:S02]  /*0850*/  VIADD R77, R0.reuse, 0xc ;  /* 0x0000000c004d7836 */ /* 0x040fe40000000000 */
[C---:B------:R-:W-:Y:S02]  /*0860*/  VIADD R78, R0.reuse, 0xd ;  /* 0x0000000d004e7836 */ /* 0x040fe40000000000 */
        /* <DEDUP_REMOVED lines=17> */
[----:B------:R-:W-:Y:S01]  /*0980*/  VIADD R100, R0, 0x1f ;  /* 0x0000001f00647836 */ /* 0x000fe20000000000 */
[----:B0-----:R-:W-:Y:S06]  /*0990*/  @!P0 BRA `(.L_x_0) ;  /* 0x000002e400d88947 */ /* 0x001fec0003800000 */
[----:B------:R-:W-:Y:S01]  /*09a0*/  IABS R14, R2 ;  /* 0x00000002000e7213 */ /* 0x000fe20000000000 */
[----:B------:R-:W0:Y:S01]  /*09b0*/  LDC.64 R188, c[0x0][0x210] ;  /* 0x00008400ffbc7b82 */ /* 0x000e220000000a00 */
[----:B------:R-:W-:Y:S02]  /*09c0*/  IABS R4, R3 ;  /* 0x0000000300047213 */ /* 0x000fe40000000000 */
[----:B------:R-:W-:Y:S01]  /*09d0*/  CS2R R136, SRZ ;  /* 0x0000000000887805 */ /* 0x000fe2000001ff00 */
[----:B------:R-:W1:Y:S01]  /*09e0*/  I2F.RP R5, R14 ;  /* 0x0000000e00057306 */ /* 0x000e620000209400 */
[----:B------:R-:W-:Y:S02]  /*09f0*/  IABS R11, R157 ;  /* 0x0000009d000b7213 */ /* 0x000fe40000000000 */
[----:B------:R-:W-:Y:S02]  /*0a00*/  CS2R R138, SRZ ;  /* 0x00000000008a7805 */ /* 0x000fe4000001ff00 */
[----:B------:R-:W-:-:S02]  /*0a10*/  IABS R12, R156 ;  /* 0x0000009c000c7213 */ /* 0x000fc40000000000 */
[----:B------:R-:W-:Y:S02]  /*0a20*/  CS2R R140, SRZ ;  /* 0x00000000008c7805 */ /* 0x000fe4000001ff00 */
[----:B------:R-:W-:Y:S02]  /*0a30*/  IABS R15, R155 ;  /* 0x0000009b000f7213 */ /* 0x000fe40000000000 */
[----:B------:R-:W-:Y:S02]  /*0a40*/  CS2R R142, SRZ ;  /* 0x00000000008e7805 */ /* 0x000fe4000001ff00 */
[----:B------:R-:W-:Y:S01]  /*0a50*/  IABS R16, R154 ;  /* 0x0000009a00107213 */ /* 0x000fe20000000000 */
[----:B------:R-:W2:Y:S01]  /*0a60*/  I2F.RP R8, R4 ;  /* 0x0000000400087306 */ /* 0x000ea20000209400 */
[----:B------:R-:W-:Y:S02]  /*0a70*/  IABS R19, R26 ;  /* 0x0000001a00137213 */ /* 0x000fe40000000000 */
[----:B------:R-:W-:-:S02]  /*0a80*/  CS2R R144, SRZ ;  /* 0x0000000000907805 */ /* 0x000fc4000001ff00 */
[----:B------:R-:W-:Y:S02]  /*0a90*/  IABS R21, R27 ;  /* 0x0000001b00157213 */ /* 0x000fe40000000000 */
[----:B------:R-:W-:Y:S02]  /*0aa0*/  CS2R R146, SRZ ;  /* 0x0000000000927805 */ /* 0x000fe4000001ff00 */
[----:B------:R-:W-:Y:S02]  /*0ab0*/  ISETP.GE.AND P5, PT, R100, RZ, PT ;  /* 0x000000ff6400720c */ /* 0x000fe40003fa6270 */
[----:B------:R-:W-:Y:S02]  /*0ac0*/  CS2R R148, SRZ ;  /* 0x0000000000947805 */ /* 0x000fe4000001ff00 */
[----:B------:R-:W-:Y:S01]  /*0ad0*/  IABS R23, R29 ;  /* 0x0000001d00177213 */ /* 0x000fe20000000000 */
[----:B-1----:R-:W1:Y:S01]  /*0ae0*/  MUFU.RCP R5, R5 ;  /* 0x0000000500057308 */ /* 0x002e620000001000 */
[----:B------:R-:W-:-:S02]  /*0af0*/  IABS R35, R41 ;  /* 0x0000002900237213 */ /* 0x000fc40000000000 */
[----:B------:R-:W-:Y:S02]  /*0b00*/  CS2R R150, SRZ ;  /* 0x0000000000967805 */ /* 0x000fe4000001ff00 */
[----:B------:R-:W-:Y:S02]  /*0b10*/  IABS R33, R39 ;  /* 0x0000002700217213 */ /* 0x000fe40000000000 */
[----:B------:R-:W-:Y:S02]  /*0b20*/  CS2R R120, SRZ ;  /* 0x0000000000787805 */ /* 0x000fe4000001ff00 */
[----:B------:R-:W-:Y:S02]  /*0b30*/  IABS R45, R89 ;  /* 0x00000059002d7213 */ /* 0x000fe40000000000 */
[----:B------:R-:W-:Y:S02]  /*0b40*/  CS2R R122, SRZ ;  /* 0x00000000007a7805 */ /* 0x000fe4000001ff00 */
[----:B------:R-:W-:Y:S01]  /*0b50*/  IABS R49, R79 ;  /* 0x0000004f00317213 */ /* 0x000fe20000000000 */
[----:B--2---:R-:W2:Y:S01]  /*0b60*/  MUFU.RCP R8, R8 ;  /* 0x0000000800087308 */ /* 0x004ea20000001000 */
[----:B------:R-:W-:-:S02]  /*0b70*/  IABS R51, R78 ;  /* 0x0000004e00337213 */ /* 0x000fc40000000000 */
[----:B------:R-:W-:Y:S02]  /*0b80*/  CS2R R124, SRZ ;  /* 0x00000000007c7805 */ /* 0x000fe4000001ff00 */
[----:B------:R-:W-:Y:S02]  /*0b90*/  IABS R53, R77 ;  /* 0x0000004d00357213 */ /* 0x000fe40000000000 */
[----:B------:R-:W-:Y:S02]  /*0ba0*/  CS2R R126, SRZ ;  /* 0x00000000007e7805 */ /* 0x000fe4000001ff00 */
[----:B------:R-:W-:Y:S02]  /*0bb0*/  IABS R47, R76 ;  /* 0x0000004c002f7213 */ /* 0x000fe40000000000 */
[----:B------:R-:W-:Y:S02]  /*0bc0*/  CS2R R128, SRZ ;  /* 0x0000000000807805 */ /* 0x000fe4000001ff00 */
[----:B------:R-:W-:-:S02]  /*0bd0*/  IABS R59, R74 ;  /* 0x0000004a003b7213 */ /* 0x000fc40000000000 */
[----:B------:R-:W-:Y:S01]  /*0be0*/  CS2R R130, SRZ ;  /* 0x0000000000827805 */ /* 0x000fe2000001ff00 */
[----:B-1----:R-:W-:Y:S01]  /*0bf0*/  VIADD R6, R5, 0xffffffe ;  /* 0x0ffffffe05067836 */ /* 0x002fe20000000000 */
[----:B------:R-:W-:Y:S02]  /*0c00*/  IABS R61, R73 ;  /* 0x00000049003d7213 */ /* 0x000fe40000000000 */
[----:B------:R-:W-:Y:S02]  /*0c10*/  CS2R R132, SRZ ;  /* 0x0000000000847805 */ /* 0x000fe4000001ff00 */
[----:B------:R-:W-:Y:S01]  /*0c20*/  IABS R57, R72 ;  /* 0x0000004800397213 */ /* 0x000fe20000000000 */
[----:B------:R1:W3:Y:S01]  /*0c30*/  F2I.FTZ.U32.TRUNC.NTZ R7, R6 ;  /* 0x0000000600077305 */ /* 0x0002e2000021f000 */
[----:B------:R-:W-:Y:S02]  /*0c40*/  IABS R65, R42 ;  /* 0x0000002a00417213 */ /* 0x000fe40000000000 */
[----:B------:R-:W-:-:S02]  /*0c50*/  CS2R R134, SRZ ;  /* 0x0000000000867805 */ /* 0x000fc4000001ff00 */
[----:B------:R-:W-:Y:S01]  /*0c60*/  IABS R67, R40 ;  /* 0x0000002800437213 */ /* 0x000fe20000000000 */
[----:B--2---:R-:W-:Y:S01]  /*0c70*/  VIADD R10, R8, 0xffffffe ;  /* 0x0ffffffe080a7836 */ /* 0x004fe20000000000 */
[----:B------:R-:W-:Y:S02]  /*0c80*/  IABS R71, R30 ;  /* 0x0000001e00477213 */ /* 0x000fe40000000000 */
[----:B------:R-:W-:Y:S02]  /*0c90*/  CS2R R104, SRZ ;  /* 0x0000000000687805 */ /* 0x000fe4000001ff00 */
[----:B------:R-:W-:Y:S02]  /*0ca0*/  IABS R69, R38 ;  /* 0x0000002600457213 */ /* 0x000fe40000000000 */
[----:B------:R-:W-:Y:S01]  /*0cb0*/  CS2R R106, SRZ ;  /* 0x00000000006a7805 */ /* 0x000fe2000001ff00 */
[----:B-1----:R-:W-:Y:S01]  /*0cc0*/  IMAD.MOV.U32 R6, RZ, RZ, RZ ;  /* 0x000000ffff067224 */ /* 0x002fe200078e00ff */
[----:B------:R-:W-:-:S02]  /*0cd0*/  CS2R R108, SRZ ;  /* 0x00000000006c7805 */ /* 0x000fc4000001ff00 */
[----:B------:R-:W-:Y:S02]  /*0ce0*/  CS2R R110, SRZ ;  /* 0x00000000006e7805 */ /* 0x000fe4000001ff00 */
[----:B------:R-:W-:Y:S02]  /*0cf0*/  CS2R R112, SRZ ;  /* 0x0000000000707805 */ /* 0x000fe4000001ff00 */
[----:B------:R-:W-:Y:S02]  /*0d00*/  CS2R R114, SRZ ;  /* 0x0000000000727805 */ /* 0x000fe4000001ff00 */
[----:B------:R-:W-:Y:S01]  /*0d10*/  CS2R R116, SRZ ;  /* 0x0000000000747805 */ /* 0x000fe2000001ff00 */
[----:B---3--:R-:W-:Y:S01]  /*0d20*/  IMAD.MOV R9, RZ, RZ, -R7 ;  /* 0x000000ffff097224 */ /* 0x008fe200078e0a07 */
[----:B------:R-:W-:Y:S02]  /*0d30*/  CS2R R118, SRZ ;  /* 0x0000000000767805 */ /* 0x000fe4000001ff00 */
[----:B------:R-:W-:-:S02]  /*0d40*/  CS2R R96, SRZ ;  /* 0x0000000000607805 */ /* 0x000fc4000001ff00 */
[----:B------:R-:W-:Y:S01]  /*0d50*/  CS2R R98, SRZ ;  /* 0x0000000000627805 */ /* 0x000fe2000001ff00 */
[----:B------:R-:W-:Y:S01]  /*0d60*/  IMAD R9, R9, R14, RZ ;  /* 0x0000000e09097224 */ /* 0x000fe200078e02ff */
[----:B------:R-:W-:Y:S02]  /*0d70*/  CS2R R102, SRZ ;  /* 0x0000000000667805 */ /* 0x000fe4000001ff00 */
[----:B------:R-:W-:Y:S02]  /*0d80*/  CS2R R80, SRZ ;  /* 0x0000000000507805 */ /* 0x000fe4000001ff00 */
[----:B------:R-:W-:Y:S01]  /*0d90*/  CS2R R82, SRZ ;  /* 0x0000000000527805 */ /* 0x000fe2000001ff00 */
[----:B------:R-:W-:Y:S01]  /*0da0*/  IMAD.HI.U32 R5, R7, R9, R6 ;  /* 0x0000000907057227 */ /* 0x000fe200078e0006 */
[----:B------:R-:W-:Y:S01]  /*0db0*/  CS2R R84, SRZ ;  /* 0x0000000000547805 */ /* 0x000fe2000001ff00 */
[----:B------:R1:W2:Y:S01]  /*0dc0*/  F2I.FTZ.U32.TRUNC.NTZ R7, R10 ;  /* 0x0000000a00077305 */ /* 0x0002a2000021f000 */
[----:B------:R-:W-:Y:S01]  /*0dd0*/  CS2R R86, SRZ ;  /* 0x0000000000567805 */ /* 0x000fe2000001ff00 */
[----:B------:R-:W-:-:S02]  /*0de0*/  UMOV UR35, 0x40000040 ;  /* 0x4000004000237882 */ /* 0x000fc40000000000 */
[----:B------:R-:W-:-:S04]  /*0df0*/  IMAD.HI.U32 R6, R5, R11, RZ ;  /* 0x0000000b05067227 */ /* 0x000fc800078e00ff */
[----:B------:R-:W-:-:S04]  /*0e00*/  IMAD.HI.U32 R8, R5, R12, RZ ;  /* 0x0000000c05087227 */ /* 0x000fc800078e00ff */
[----:B------:R-:W-:-:S04]  /*0e10*/  IMAD.HI.U32 R9, R5, R15, RZ ;  /* 0x0000000f05097227 */ /* 0x000fc800078e00ff */
[----:B------:R-:W-:-:S04]  /*0e20*/  IMAD.HI.U32 R5, R5, R16, RZ ;  /* 0x0000001005057227 */ /* 0x000fc800078e00ff */
[----:B------:R-:W-:Y:S02]  /*0e30*/  IMAD.MOV R6, RZ, RZ, -R6 ;  /* 0x000000ffff067224 */ /* 0x000fe400078e0a06 */
[----:B------:R-:W-:Y:S02]  /*0e40*/  IMAD.MOV R17, RZ, RZ, -R5 ;  /* 0x000000ffff117224 */ /* 0x000fe400078e0a05 */
[C---:B------:R-:W-:Y:S02]  /*0e50*/  IMAD R5, R14.reuse, R6, R11 ;  /* 0x000000060e057224 */ /* 0x040fe400078e020b */
[C---:B------:R-:W-:Y:S02]  /*0e60*/  IMAD R11, R14.reuse, R17, R16 ;  /* 0x000000110e0b7224 */ /* 0x040fe400078e0210 */
[----:B------:R-:W-:Y:S01]  /*0e70*/  IMAD.MOV R13, RZ, RZ, -R8 ;  /* 0x000000ffff0d7224 */ /* 0x000fe200078e0a08 */
[C---:B------:R-:W-:Y:S01]  /*0e80*/  ISETP.GT.U32.AND P0, PT, R14.reuse, R5, PT ;  /* 0x000000050e00720c */ /* 0x040fe20003f04070 */
[----:B-1----:R-:W-:Y:S01]  /*0e90*/  IMAD.MOV R10, RZ, RZ, -R9 ;  /* 0x000000ffff0a7224 */ /* 0x002fe200078e0a09 */
[C---:B------:R-:W-:Y:S01]  /*0ea0*/  ISETP.GT.U32.AND P3, PT, R14.reuse, R11, PT ;  /* 0x0000000b0e00720c */ /* 0x040fe20003f64070 */
[----:B------:R-:W-:-:S02]  /*0eb0*/  IMAD R9, R14, R13, R12 ;  /* 0x0000000d0e097224 */ /* 0x000fc400078e020c */
[----:B--2---:R-:W-:Y:S02]  /*0ec0*/  IMAD.MOV R8, RZ, RZ, -R7 ;  /* 0x000000ffff087224 */ /* 0x004fe400078e0a07 */
[----:B------:R-:W-:Y:S01]  /*0ed0*/  IMAD.MOV.U32 R6, RZ, RZ, RZ ;  /* 0x000000ffff067224 */ /* 0x000fe200078e00ff */
[C---:B------:R-:W-:Y:S01]  /*0ee0*/  ISETP.GT.U32.AND P1, PT, R14.reuse, R9, PT ;  /* 0x000000090e00720c */ /* 0x040fe20003f24070 */
[----:B------:R-:W-:Y:S01]  /*0ef0*/  IMAD.MOV.U32 R13, RZ, RZ, R8 ;  /* 0x000000ffff0d7224 */ /* 0x000fe200078e0008 */
[----:B------:R-:W-:Y:S01]  /*0f00*/  IABS R8, R100 ;  /* 0x0000006400087213 */ /* 0x000fe20000000000 */
[C---:B------:R-:W-:Y:S01]  /*0f10*/  IMAD R10, R14.reuse, R10, R15 ;  /* 0x0000000a0e0a7224 */ /* 0x040fe200078e020f */
[----:B------:R-:W-:Y:S01]  /*0f20*/  IABS R15, R95 ;  /* 0x0000005f000f7213 */ /* 0x000fe20000000000 */
[----:B------:R-:W-:Y:S01]  /*0f30*/  IMAD R13, R13, R4, RZ ;  /* 0x000000040d0d7224 */ /* 0x000fe200078e02ff */
[----:B------:R-:W-:Y:S01]  /*0f40*/  CS2R R100, SRZ ;  /* 0x0000000000647805 */ /* 0x000fe2000001ff00 */
[--C-:B------:R-:W-:Y:S01]  /*0f50*/  @!P0 IMAD.IADD R5, R5, 0x1, -R14.reuse ;  /* 0x0000000105058824 */ /* 0x100fe200078e0a0e */
[----:B------:R-:W-:Y:S01]  /*0f60*/  ISETP.GT.U32.AND P2, PT, R14, R10, PT ;  /* 0x0000000a0e00720c */ /* 0x000fe20003f44070 */
[----:B------:R-:W-:-:S02]  /*0f70*/  @!P3 IMAD.IADD R11, R11, 0x1, -R14 ;  /* 0x000000010b0bb824 */ /* 0x000fc400078e0a0e */
[----:B------:R-:W-:Y:S01]  /*0f80*/  IMAD.HI.U32 R12, R7, R13, R6 ;  /* 0x0000000d070c7227 */ /* 0x000fe200078e0006 */
[C---:B------:R-:W-:Y:S02]  /*0f90*/  ISETP.GT.U32.AND P0, PT, R14.reuse, R5, PT ;  /* 0x000000050e00720c */ /* 0x040fe40003f04070 */
[----:B------:R-:W-:Y:S01]  /*0fa0*/  ISETP.GT.U32.AND P6, PT, R14, R11, PT ;  /* 0x0000000b0e00720c */ /* 0x000fe20003fc4070 */
[----:B------:R-:W-:Y:S01]  /*0fb0*/  IMAD.MOV.U32 R13, RZ, RZ, R8 ;  /* 0x000000ffff0d7224 */ /* 0x000fe200078e0008 */
[----:B------:R-:W-:Y:S01]  /*0fc0*/  LOP3.LUT R8, RZ, R2, RZ, 0x33, !PT ;  /* 0x00000002ff087212 */ /* 0x000fe200078e33ff */
[----:B------:R-:W-:Y:S01]  /*0fd0*/  @!P1 IMAD.IADD R9, R9, 0x1, -R14 ;  /* 0x0000000109099824 */ /* 0x000fe200078e0a0e */
[----:B------:R-:W-:Y:S01]  /*0fe0*/  ISETP.GE.AND P1, PT, R157, RZ, PT ;  /* 0x000000ff9d00720c */ /* 0x000fe20003f26270 */
[----:B------:R-:W-:-:S03]  /*0ff0*/  IMAD.HI.U32 R6, R12, R13, RZ ;  /* 0x0000000d0c067227 */ /* 0x000fc600078e00ff */
[----:B------:R-:W-:Y:S01]  /*1000*/  ISETP.GT.U32.AND P3, PT, R14, R9, PT ;  /* 0x000000090e00720c */ /* 0x000fe20003f64070 */
[----:B------:R-:W-:Y:S02]  /*1010*/  IMAD.MOV R6, RZ, RZ, -R6 ;  /* 0x000000ffff067224 */ /* 0x000fe400078e0a06 */
[--C-:B------:R-:W-:Y:S01]  /*1020*/  @!P0 IMAD.IADD R5, R5, 0x1, -R14.reuse ;  /* 0x0000000105058824 */ /* 0x100fe200078e0a0e */
[----:B------:R-:W-:Y:S01]  /*1030*/  ISETP.GE.AND P0, PT, R156, RZ, PT ;  /* 0x000000ff9c00720c */ /* 0x000fe20003f06270 */
[----:B------:R-:W-:Y:S02]  /*1040*/  IMAD R13, R4, R6, R13 ;  /* 0x00000006040d7224 */ /* 0x000fe400078e020d */
[----:B------:R-:W-:Y:S01]  /*1050*/  @!P6 IMAD.IADD R11, R11, 0x1, -R14 ;  /* 0x000000010b0be824 */ /* 0x000fe200078e0a0e */
[----:B------:R-:W-:Y:S01]  /*1060*/  ISETP.GE.AND P6, PT, R154, RZ, PT ;  /* 0x000000ff9a00720c */ /* 0x000fe20003fc6270 */
[----:B------:R-:W-:-:S04]  /*1070*/  IMAD.HI.U32 R7, R12, R15, RZ ;  /* 0x0000000f0c077227 */ /* 0x000fc800078e00ff */
[----:B------:R-:W-:Y:S01]  /*1080*/  @!P1 IMAD.MOV R5, RZ, RZ, -R5 ;  /* 0x000000ffff059224 */ /* 0x000fe200078e0a05 */
[----:B------:R-:W-:Y:S01]  /*1090*/  ISETP.GT.U32.AND P1, PT, R4, R13, PT ;  /* 0x0000000d0400720c */ /* 0x000fe20003f24070 */
[--C-:B------:R-:W-:Y:S01]  /*10a0*/  @!P2 IMAD.IADD R10, R10, 0x1, -R14.reuse ;  /* 0x000000010a0aa824 */ /* 0x100fe200078e0a0e */
[----:B------:R-:W-:Y:S01]  /*10b0*/  ISETP.GE.AND P2, PT, R95, RZ, PT ;  /* 0x000000ff5f00720c */ /* 0x000fe20003f46270 */
[----:B------:R-:W-:Y:S02]  /*10c0*/  IMAD.MOV R7, RZ, RZ, -R7 ;  /* 0x000000ffff077224 */ /* 0x000fe400078e0a07 */
[----:B------:R-:W-:Y:S01]  /*10d0*/  @!P3 IMAD.IADD R9, R9, 0x1, -R14 ;  /* 0x000000010909b824 */ /* 0x000fe200078e0a0e */
[----:B------:R-:W-:Y:S01]  /*10e0*/  ISETP.GT.U32.AND P4, PT, R14, R10, PT ;  /* 0x0000000a0e00720c */ /* 0x000fe20003f84070 */
[----:B------:R-:W-:Y:S01]  /*10f0*/  IMAD R15, R4, R7, R15 ;  /* 0x00000007040f7224 */ /* 0x000fe200078e020f */
[----:B------:R-:W-:Y:S01]  /*1100*/  ISETP.GE.AND P3, PT, R155, RZ, PT ;  /* 0x000000ff9b00720c */ /* 0x000fe20003f66270 */
[----:B------:R-:W-:-:S02]  /*1110*/  @!P6 IMAD.MOV R11, RZ, RZ, -R11 ;  /* 0x000000ffff0be224 */ /* 0x000fc400078e0a0b */
[----:B------:R-:W-:Y:S01]  /*1120*/  IMAD.HI.U32 R16, R12, R21, RZ ;  /* 0x000000150c107227 */ /* 0x000fe200078e00ff */
[----:B------:R-:W-:-:S03]  /*1130*/  ISETP.GT.U32.AND P6, PT, R4, R15, PT ;  /* 0x0000000f0400720c */ /* 0x000fc60003fc4070 */
[----:B------:R-:W-:Y:S02]  /*1140*/  @!P1 IMAD.IADD R13, R13, 0x1, -R4 ;  /* 0x000000010d0d9824 */ /* 0x000fe400078e0a04 */
[----:B------:R-:W-:-:S03]  /*1150*/  IMAD.HI.U32 R17, R12, R23, RZ ;  /* 0x000000170c117227 */ /* 0x000fc600078e00ff */
[----:B------:R-:W-:Y:S01]  /*1160*/  ISETP.GT.U32.AND P1, PT, R4, R13, PT ;  /* 0x0000000d0400720c */ /* 0x000fe20003f24070 */
[----:B------:R-:W-:Y:S01]  /*1170*/  @!P4 IMAD.IADD R10, R10, 0x1, -R14 ;  /* 0x000000010a0ac824 */ /* 0x000fe200078e0a0e */
[----:B------:R-:W-:Y:S01]  /*1180*/  ISETP.NE.AND P4, PT, R2, RZ, PT ;  /* 0x000000ff0200720c */ /* 0x000fe20003f85270 */
[----:B------:R-:W-:-:S03]  /*1190*/  IMAD.HI.U32 R14, R12, R19, RZ ;  /* 0x000000130c0e7227 */ /* 0x000fc600078e00ff */
[C---:B------:R-:W-:Y:S01]  /*11a0*/  SEL R7, R8.reuse, R11, !P4 ;  /* 0x0000000b08077207 */ /* 0x040fe20006000000 */
[----:B------:R-:W-:Y:S01]  /*11b0*/  IMAD.MOV R14, RZ, RZ, -R14 ;  /* 0x000000ffff0e7224 */ /* 0x000fe200078e0a0e */
[----:B------:R-:W-:Y:S01]  /*11c0*/  SEL R6, R8, R5, !P4 ;  /* 0x0000000508067207 */ /* 0x000fe20006000000 */
[----:B------:R-:W-:Y:S02]  /*11d0*/  @!P6 IMAD.IADD R15, R15, 0x1, -R4 ;  /* 0x000000010f0fe824 */ /* 0x000fe400078e0a04 */
[C---:B------:R-:W-:Y:S02]  /*11e0*/  IMAD R11, R4.reuse, R14, R19 ;  /* 0x0000000e040b7224 */ /* 0x040fe400078e0213 */
[----:B------:R-:W-:Y:S01]  /*11f0*/  IMAD.MOV R16, RZ, RZ, -R16 ;  /* 0x000000ffff107224 */ /* 0x000fe200078e0a10 */
[C---:B------:R-:W-:Y:S01]  /*1200*/  ISETP.GT.U32.AND P6, PT, R4.reuse, R15, PT ;  /* 0x0000000f0400720c */ /* 0x040fe20003fc4070 */
[----:B------:R-:W-:Y:S01]  /*1210*/  @!P1 IMAD.IADD R13, R13, 0x1, -R4 ;  /* 0x000000010d0d9824 */ /* 0x000fe200078e0a04 */
[----:B------:R-:W-:Y:S01]  /*1220*/  ISETP.GT.U32.AND P1, PT, R4, R11, PT ;  /* 0x0000000b0400720c */ /* 0x000fe20003f24070 */
[----:B------:R-:W-:-:S02]  /*1230*/  IMAD.MOV R17, RZ, RZ, -R17 ;  /* 0x000000ffff117224 */ /* 0x000fc400078e0a11 */
[C---:B------:R-:W-:Y:S02]  /*1240*/  IMAD R19, R4.reuse, R16, R21 ;  /* 0x0000001004137224 */ /* 0x040fe400078e0215 */
[C---:B------:R-:W-:Y:S01]  /*1250*/  IMAD R21, R4.reuse, R17, R23 ;  /* 0x0000001104157224 */ /* 0x040fe200078e0217 */
[----:B------:R-:W-:Y:S01]  /*1260*/  IABS R17, R94 ;  /* 0x0000005e00117213 */ /* 0x000fe20000000000 */
[----:B------:R-:W-:Y:S01]  /*1270*/  @!P5 IMAD.MOV R13, RZ, RZ, -R13 ;  /* 0x000000ffff0dd224 */ /* 0x000fe200078e0a0d */
[C---:B------:R-:W-:Y:S01]  /*1280*/  ISETP.GT.U32.AND P5, PT, R4.reuse, R19, PT ;  /* 0x000000130400720c */ /* 0x040fe20003fa4070 */
[----:B------:R-:W-:Y:S01]  /*1290*/  @!P0 IMAD.MOV R9, RZ, RZ, -R9 ;  /* 0x000000ffff098224 */ /* 0x000fe200078e0a09 */
[----:B------:R-:W-:Y:S01]  /*12a0*/  IABS R23, R91 ;  /* 0x0000005b00177213 */ /* 0x000fe20000000000 */
[----:B------:R-:W-:Y:S01]  /*12b0*/  @!P6 IMAD.IADD R15, R15, 0x1, -R4 ;  /* 0x000000010f0fe824 */ /* 0x000fe200078e0a04 */
[----:B------:R-:W-:Y:S01]  /*12c0*/  ISETP.GT.U32.AND P6, PT, R4, R21, PT ;  /* 0x000000150400720c */ /* 0x000fe20003fc4070 */
[----:B------:R-:W-:Y:S01]  /*12d0*/  @!P3 IMAD.MOV R10, RZ, RZ, -R10 ;  /* 0x000000ffff0ab224 */ /* 0x000fe200078e0a0a */
[C---:B------:R-:W-:Y:S01]  /*12e0*/  SEL R5, R8.reuse, R9, !P4 ;  /* 0x0000000908057207 */ /* 0x040fe20006000000 */
[----:B------:R-:W-:Y:S01]  /*12f0*/  @!P1 IMAD.IADD R11, R11, 0x1, -R4 ;  /* 0x000000010b0b9824 */ /* 0x000fe200078e0a04 */
[----:B------:R-:W-:Y:S01]  /*1300*/  ISETP.GE.AND P3, PT, R27, RZ, PT ;  /* 0x000000ff1b00720c */ /* 0x000fe20003f66270 */
[----:B------:R-:W-:Y:S01]  /*1310*/  IMAD.MOV.U32 R9, RZ, RZ, R15 ;  /* 0x000000ffff097224 */ /* 0x000fe200078e000f */
[----:B------:R-:W-:Y:S01]  /*1320*/  SEL R2, R8, R10, !P4 ;  /* 0x0000000a08027207 */ /* 0x000fe20006000000 */
[----:B------:R-:W-:Y:S01]  /*1330*/  IMAD.HI.U32 R8, R12, R17, RZ ;  /* 0x000000110c087227 */ /* 0x000fe200078e00ff */
[----:B------:R-:W-:-:S02]  /*1340*/  ISETP.GT.U32.AND P1, PT, R4, R11, PT ;  /* 0x0000000b0400720c */ /* 0x000fc40003f24070 */
[----:B------:R-:W-:Y:S01]  /*1350*/  IABS R27, R93 ;  /* 0x0000005d001b7213 */ /* 0x000fe20000000000 */
[----:B------:R-:W-:Y:S01]  /*1360*/  @!P5 IMAD.IADD R19, R19, 0x1, -R4 ;  /* 0x000000011313d824 */ /* 0x000fe200078e0a04 */
[----:B------:R-:W-:Y:S01]  /*1370*/  ISETP.GE.AND P4, PT, R29, RZ, PT ;  /* 0x000000ff1d00720c */ /* 0x000fe20003f86270 */
[----:B------:R-:W-:Y:S01]  /*1380*/  IMAD.MOV R8, RZ, RZ, -R8 ;  /* 0x000000ffff087224 */ /* 0x000fe200078e0a08 */
[----:B------:R-:W-:Y:S01]  /*1390*/  IABS R29, R92 ;  /* 0x0000005c001d7213 */ /* 0x000fe20000000000 */
[----:B------:R-:W-:Y:S01]  /*13a0*/  @!P6 IMAD.IADD R21, R21, 0x1, -R4 ;  /* 0x000000011515e824 */ /* 0x000fe200078e0a04 */
[----:B------:R-:W-:Y:S01]  /*13b0*/  ISETP.GT.U32.AND P5, PT, R4, R19, PT ;  /* 0x000000130400720c */ /* 0x000fe20003fa4070 */
[----:B------:R-:W-:Y:S01]  /*13c0*/  IMAD.HI.U32 R10, R12, R27, RZ ;  /* 0x0000001b0c0a7227 */ /* 0x000fe200078e00ff */
[----:B------:R-:W-:Y:S02]  /*13d0*/  ISETP.GE.AND P0, PT, R26, RZ, PT ;  /* 0x000000ff1a00720c */ /* 0x000fe40003f06270 */
[C---:B------:R-:W-:Y:S01]  /*13e0*/  ISETP.GT.U32.AND P6, PT, R4.reuse, R21, PT ;  /* 0x000000150400720c */ /* 0x040fe20003fc4070 */
[----:B------:R-:W-:-:S02]  /*13f0*/  IMAD R15, R4, R8, R17 ;  /* 0x00000008040f7224 */ /* 0x000fc400078e0211 */
[----:B------:R-:W-:Y:S02]  /*1400*/  IMAD.MOV R10, RZ, RZ, -R10 ;  /* 0x000000ffff0a7224 */ /* 0x000fe400078e0a0a */
[----:B------:R-:W-:-:S04]  /*1410*/  IMAD.HI.U32 R8, R12, R29, RZ ;  /* 0x0000001d0c087227 */ /* 0x000fc800078e00ff */
[----:B------:R-:W-:Y:S01]  /*1420*/  @!P1 IMAD.IADD R11, R11, 0x1, -R4 ;  /* 0x000000010b0b9824 */ /* 0x000fe200078e0a04 */
[C---:B------:R-:W-:Y:S01]  /*1430*/  ISETP.GT.U32.AND P1, PT, R4.reuse, R15, PT ;  /* 0x0000000f0400720c */ /* 0x040fe20003f24070 */
[C---:B------:R-:W-:Y:S02]  /*1440*/  IMAD R27, R4.reuse, R10, R27 ;  /* 0x0000000a041b7224 */ /* 0x040fe400078e021b */
[----:B------:R-:W-:Y:S02]  /*1450*/  IMAD.MOV R8, RZ, RZ, -R8 ;  /* 0x000000ffff087224 */ /* 0x000fe400078e0a08 */
[--C-:B------:R-:W-:Y:S01]  /*1460*/  @!P5 IMAD.IADD R19, R19, 0x1, -R4.reuse ;  /* 0x000000011313d824 */ /* 0x100fe200078e0a04 */
[C---:B------:R-:W-:Y:S01]  /*1470*/  ISETP.GT.U32.AND P5, PT, R4.reuse, R27, PT ;  /* 0x0000001b0400720c */ /* 0x040fe20003fa4070 */
[----:B------:R-:W-:Y:S02]  /*1480*/  IMAD R29, R4, R8, R29 ;  /* 0x00000008041d7224 */ /* 0x000fe400078e021d */
[----:B------:R-:W-:-:S02]  /*1490*/  @!P6 IMAD.IADD R21, R21, 0x1, -R4 ;  /* 0x000000011515e824 */ /* 0x000fc400078e0a04 */
[----:B------:R-:W-:Y:S01]  /*14a0*/  IMAD.HI.U32 R8, R12, R23, RZ ;  /* 0x000000170c087227 */ /* 0x000fe200078e00ff */
[----:B------:R-:W-:-:S03]  /*14b0*/  ISETP.GT.U32.AND P6, PT, R4, R29, PT ;  /* 0x0000001d0400720c */ /* 0x000fc60003fc4070 */
[--C-:B------:R-:W-:Y:S02]  /*14c0*/  @!P1 IMAD.IADD R15, R15, 0x1, -R4.reuse ;  /* 0x000000010f0f9824 */ /* 0x100fe400078e0a04 */
[----:B------:R-:W-:Y:S02]  /*14d0*/  IMAD.MOV.U32 R17, RZ, RZ, R11 ;  /* 0x000000ffff117224 */ /* 0x000fe400078e000b */
[----:B------:R-:W-:Y:S01]  /*14e0*/  @!P5 IMAD.IADD R27, R27, 0x1, -R4 ;  /* 0x000000011b1bd824 */ /* 0x000fe200078e0a04 */
[----:B------:R-:W-:Y:S01]  /*14f0*/  ISETP.GT.U32.AND P1, PT, R4, R15, PT ;  /* 0x0000000f0400720c */ /* 0x000fe20003f24070 */
[----:B------:R-:W-:Y:S01]  /*1500*/  IMAD.HI.U32 R11, R12, R35, RZ ;  /* 0x000000230c0b7227 */ /* 0x000fe200078e00ff */
[----:B------:R-:W-:-:S03]  /*1510*/  ISETP.GE.AND P5, PT, R92, RZ, PT ;  /* 0x000000ff5c00720c */ /* 0x000fc60003fa6270 */
[----:B------:R-:W-:-:S04]  /*1520*/  IMAD.HI.U32 R10, R12, R33, RZ ;  /* 0x000000210c0a7227 */ /* 0x000fc800078e00ff */
[----:B------:R-:W-:Y:S02]  /*1530*/  IMAD.MOV R8, RZ, RZ, -R8 ;  /* 0x000000ffff087224 */ /* 0x000fe400078e0a08 */
[----:B------:R-:W-:Y:S01]  /*1540*/  @!P6 IMAD.IADD R29, R29, 0x1, -R4 ;  /* 0x000000011d1de824 */ /* 0x000fe200078e0a04 */
[C---:B------:R-:W-:Y:S01]  /*1550*/  ISETP.GT.U32.AND P6, PT, R4.reuse, R27, PT ;  /* 0x0000001b0400720c */ /* 0x040fe20003fc4070 */
[----:B------:R-:W-:Y:S02]  /*1560*/  IMAD.MOV R14, RZ, RZ, -R11 ;  /* 0x000000ffff0e7224 */ /* 0x000fe400078e0a0b */
[----:B------:R-:W-:Y:S02]  /*1570*/  IMAD.MOV R10, RZ, RZ, -R10 ;  /* 0x000000ffff0a7224 */ /* 0x000fe400078e0a0a */
[C---:B------:R-:W-:Y:S01]  /*1580*/  IMAD R11, R4.reuse, R8, R23 ;  /* 0x00000008040b7224 */ /* 0x040fe200078e0217 */
[----:B------:R-:W-:Y:S01]  /*1590*/  IABS R8, R37 ;  /* 0x0000002500087213 */ /* 0x000fe20000000000 */
[----:B------:R-:W-:-:S02]  /*15a0*/  IMAD R33, R4, R10, R33 ;  /* 0x0000000a04217224 */ /* 0x000fc400078e0221 */
[--C-:B------:R-:W-:Y:S01]  /*15b0*/  @!P1 IMAD.IADD R15, R15, 0x1, -R4.reuse ;  /* 0x000000010f0f9824 */ /* 0x100fe200078e0a04 */
[C---:B------:R-:W-:Y:S01]  /*15c0*/  ISETP.GT.U32.AND P1, PT, R4.reuse, R11, PT ;  /* 0x0000000b0400720c */ /* 0x040fe20003f24070 */
[----:B------:R-:W-:Y:S01]  /*15d0*/  @!P3 IMAD.MOV R19, RZ, RZ, -R19 ;  /* 0x000000ffff13b224 */ /* 0x000fe200078e0a13 */
[C---:B------:R-:W-:Y:S01]  /*15e0*/  ISETP.GT.U32.AND P3, PT, R4.reuse, R29, PT ;  /* 0x0000001d0400720c */ /* 0x040fe20003f64070 */
[C---:B------:R-:W-:Y:S02]  /*15f0*/  IMAD R35, R4.reuse, R14, R35 ;  /* 0x0000000e04237224 */ /* 0x040fe400078e0223 */
[----:B------:R-:W-:Y:S01]  /*1600*/  @!P4 IMAD.MOV R21, RZ, RZ, -R21 ;  /* 0x000000ffff15c224 */ /* 0x000fe200078e0a15 */
[C---:B------:R-:W-:Y:S01]  /*1610*/  ISETP.GT.U32.AND P4, PT, R4.reuse, R33, PT ;  /* 0x000000210400720c */ /* 0x040fe20003f84070 */
[----:B------:R-:W-:Y:S01]  /*1620*/  @!P6 IMAD.IADD R27, R27, 0x1, -R4 ;  /* 0x000000011b1be824 */ /* 0x000fe200078e0a04 */
[----:B------:R-:W-:Y:S01]  /*1630*/  ISETP.GT.U32.AND P6, PT, R4, R35, PT ;  /* 0x000000230400720c */ /* 0x000fe20003fc4070 */
[----:B------:R-:W-:-:S02]  /*1640*/  IMAD.MOV.U32 R23, RZ, RZ, R15 ;  /* 0x000000ffff177224 */ /* 0x000fc400078e000f */
[----:B------:R-:W-:Y:S02]  /*1650*/  IMAD.MOV.U32 R15, RZ, RZ, R8 ;  /* 0x000000ffff0f7224 */ /* 0x000fe400078e0008 */
[----:B------:R-:W-:Y:S01]  /*1660*/  @!P1 IMAD.IADD R11, R11, 0x1, -R4 ;  /* 0x000000010b0b9824 */ /* 0x000fe200078e0a04 */
[----:B------:R-:W-:Y:S01]  /*1670*/  ISETP.GE.AND P1, PT, R41, RZ, PT ;  /* 0x000000ff2900720c */ /* 0x000fe20003f26270 */
[----:B------:R-:W-:Y:S01]  /*1680*/  IMAD.HI.U32 R8, R12, R15, RZ ;  /* 0x0000000f0c087227 */ /* 0x000fe200078e00ff */
[----:B------:R-:W-:-:S03]  /*1690*/  IABS R41, R31 ;  /* 0x0000001f00297213 */ /* 0x000fc60000000000 */
[--C-:B------:R-:W-:Y:S01]  /*16a0*/  @!P3 IMAD.IADD R29, R29, 0x1, -R4.reuse ;  /* 0x000000011d1db824 */ /* 0x100fe200078e0a04 */
[----:B------:R-:W-:Y:S01]  /*16b0*/  ISETP.GE.AND P3, PT, R39, RZ, PT ;  /* 0x000000ff2700720c */ /* 0x000fe20003f66270 */
[----:B------:R-:W-:Y:S01]  /*16c0*/  @!P4 IMAD.IADD R33, R33, 0x1, -R4 ;  /* 0x000000012121c824 */ /* 0x000fe200078e0a04 */
[----:B------:R-:W-:Y:S01]  /*16d0*/  IABS R39, R90 ;  /* 0x0000005a00277213 */ /* 0x000fe20000000000 */
[----:B------:R-:W-:Y:S01]  /*16e0*/  IMAD.MOV R8, RZ, RZ, -R8 ;  /* 0x000000ffff087224 */ /* 0x000fe200078e0a08 */
[C---:B------:R-:W-:Y:S01]  /*16f0*/  ISETP.GT.U32.AND P4, PT, R4.reuse, R11, PT ;  /* 0x0000000b0400720c */ /* 0x040fe20003f84070 */
[----:B------:R-:W-:Y:S01]  /*1700*/  @!P6 IMAD.IADD R35, R35, 0x1, -R4 ;  /* 0x000000012323e824 */ /* 0x000fe200078e0a04 */
[C---:B------:R-:W-:Y:S01]  /*1710*/  ISETP.GT.U32.AND P6, PT, R4.reuse, R33, PT ;  /* 0x000000210400720c */ /* 0x040fe20003fc4070 */
[----:B------:R-:W-:Y:S02]  /*1720*/  IMAD R15, R4, R8, R15 ;  /* 0x00000008040f7224 */ /* 0x000fe400078e020f */
[----:B------:R-:W-:-:S04]  /*1730*/  IMAD.HI.U32 R8, R12, R39, RZ ;  /* 0x000000270c087227 */ /* 0x000fc800078e00ff */
[----:B------:R-:W-:Y:S02]  /*1740*/  IMAD.MOV R8, RZ, RZ, -R8 ;  /* 0x000000ffff087224 */ /* 0x000fe400078e0a08 */
[----:B------:R-:W-:Y:S01]  /*1750*/  @!P5 IMAD.MOV R29, RZ, RZ, -R29 ;  /* 0x000000ffff1dd224 */ /* 0x000fe200078e0a1d */
[----:B------:R-:W-:Y:S01]  /*1760*/  ISETP.GE.AND P5, PT, R37, RZ, PT ;  /* 0x000000ff2500720c */ /* 0x000fe20003fa6270 */
[--C-:B------:R-:W-:Y:S01]  /*1770*/  @!P4 IMAD.IADD R11, R11, 0x1, -R4.reuse ;  /* 0x000000010b0bc824 */ /* 0x100fe200078e0a04 */
[C---:B------:R-:W-:Y:S01]  /*1780*/  ISETP.GT.U32.AND P4, PT, R4.reuse, R15, PT ;  /* 0x0000000f0400720c */ /* 0x040fe20003f84070 */
[----:B------:R-:W-:Y:S01]  /*1790*/  IMAD R39, R4, R8, R39 ;  /* 0x0000000804277224 */ /* 0x000fe200078e0227 */
[----:B------:R-:W-:Y:S01]  /*17a0*/  IABS R37, R43 ;  /* 0x0000002b00257213 */ /* 0x000fe20000000000 */
[----:B------:R-:W-:Y:S02]  /*17b0*/  @!P6 IMAD.IADD R33, R33, 0x1, -R4 ;  /* 0x000000012121e824 */ /* 0x000fe400078e0a04 */
[----:B------:R-:W-:Y:S01]  /*17c0*/  IMAD.HI.U32 R8, R12, R41, RZ ;  /* 0x000000290c087227 */ /* 0x000fe200078e00ff */
[----:B------:R-:W-:-:S03]  /*17d0*/  ISETP.GT.U32.AND P6, PT, R4, R39, PT ;  /* 0x000000270400720c */ /* 0x000fc60003fc4070 */
[----:B------:R-:W-:Y:S02]  /*17e0*/  IMAD.MOV R10, RZ, RZ, -R8 ;  /* 0x000000ffff0a7224 */ /* 0x000fe400078e0a08 */
[----:B------:R-:W-:-:S04]  /*17f0*/  IMAD.HI.U32 R8, R12, R37, RZ ;  /* 0x000000250c087227 */ /* 0x000fc800078e00ff */
[----:B------:R-:W-:Y:S01]  /*1800*/  @!P4 IMAD.IADD R15, R15, 0x1, -R4 ;  /* 0x000000010f0fc824 */ /* 0x000fe200078e0a04 */
[----:B------:R-:W-:Y:S01]  /*1810*/  ISETP.GE.AND P4, PT, R31, RZ, PT ;  /* 0x000000ff1f00720c */ /* 0x000fe20003f86270 */
[----:B------:R-:W-:Y:S02]  /*1820*/  IMAD.MOV R8, RZ, RZ, -R8 ;  /* 0x000000ffff087224 */ /* 0x000fe400078e0a08 */
[----:B------:R-:W-:Y:S01]  /*1830*/  @!P6 IMAD.IADD R39, R39, 0x1, -R4 ;  /* 0x000000012727e824 */ /* 0x000fe200078e0a04 */
[C---:B------:R-:W-:Y:S01]  /*1840*/  ISETP.GT.U32.AND P6, PT, R4.reuse, R15, PT ;  /* 0x0000000f0400720c */ /* 0x040fe20003fc4070 */
[----:B------:R-:W-:Y:S01]  /*1850*/  @!P0 IMAD.MOV R17, RZ, RZ, -R17 ;  /* 0x000000ffff118224 */ /* 0x000fe200078e0a11 */
[----:B------:R-:W-:Y:S01]  /*1860*/  ISETP.GE.AND P0, PT, R93, RZ, PT ;  /* 0x000000ff5d00720c */ /* 0x000fe20003f06270 */
[----:B------:R-:W-:Y:S01]  /*1870*/  IMAD.MOV.U32 R31, RZ, RZ, R11 ;  /* 0x000000ffff1f7224 */ /* 0x000fe200078e000b */
[----:B------:R-:W-:Y:S01]  /*1880*/  CS2R R92, SRZ ;  /* 0x00000000005c7805 */ /* 0x000fe2000001ff00 */
[----:B------:R-:W-:-:S02]  /*1890*/  IMAD R11, R4, R8, R37 ;  /* 0x00000008040b7224 */ /* 0x000fc400078e0225 */
[----:B------:R-:W-:Y:S01]  /*18a0*/  @!P2 IMAD.MOV R9, RZ, RZ, -R9 ;  /* 0x000000ffff09a224 */ /* 0x000fe200078e0a09 */
[----:B------:R-:W-:Y:S01]  /*18b0*/  ISETP.GE.AND P2, PT, R94, RZ, PT ;  /* 0x000000ff5e00720c */ /* 0x000fe20003f46270 */
[----:B------:R-:W-:Y:S01]  /*18c0*/  IMAD R41, R4, R10, R41 ;  /* 0x0000000a04297224 */ /* 0x000fe200078e0229 */
[----:B------:R-:W-:Y:S01]  /*18d0*/  CS2R R94, SRZ ;  /* 0x00000000005e7805 */ /* 0x000fe2000001ff00 */
[----:B------:R-:W-:-:S04]  /*18e0*/  IMAD.HI.U32 R10, R12, R45, RZ ;  /* 0x0000002d0c0a7227 */ /* 0x000fc800078e00ff */
[----:B------:R-:W-:Y:S01]  /*18f0*/  @!P6 IMAD.IADD R15, R15, 0x1, -R4 ;  /* 0x000000010f0fe824 */ /* 0x000fe200078e0a04 */
[C---:B------:R-:W-:Y:S01]  /*1900*/  ISETP.GT.U32.AND P6, PT, R4.reuse, R11, PT ;  /* 0x0000000b0400720c */ /* 0x040fe20003fc4070 */
[----:B------:R-:W-:Y:S01]  /*1910*/  @!P0 IMAD.MOV R27, RZ, RZ, -R27 ;  /* 0x000000ffff1b8224 */ /* 0x000fe200078e0a1b */
[C---:B------:R-:W-:Y:S01]  /*1920*/  ISETP.GT.U32.AND P0, PT, R4.reuse, R35, PT ;  /* 0x000000230400720c */ /* 0x040fe20003f04070 */
[----:B------:R-:W-:Y:S02]  /*1930*/  IMAD.MOV R10, RZ, RZ, -R10 ;  /* 0x000000ffff0a7224 */ /* 0x000fe400078e0a0a */
[----:B------:R-:W-:Y:S01]  /*1940*/  @!P2 IMAD.MOV R23, RZ, RZ, -R23 ;  /* 0x000000ffff17a224 */ /* 0x000fe200078e0a17 */
[----:B------:R-:W-:Y:S01]  /*1950*/  ISETP.GE.AND P2, PT, R91, RZ, PT ;  /* 0x000000ff5b00720c */ /* 0x000fe20003f46270 */
[----:B------:R-:W-:Y:S02]  /*1960*/  IMAD R45, R4, R10, R45 ;  /* 0x0000000a042d7224 */ /* 0x000fe400078e022d */
[----:B------:R-:W-:-:S04]  /*1970*/  IMAD.HI.U32 R10, R12, R49, RZ ;  /* 0x000000310c0a7227 */ /* 0x000fc800078e00ff */
[--C-:B------:R-:W-:Y:S02]  /*1980*/  @!P6 IMAD.IADD R11, R11, 0x1, -R4.reuse ;  /* 0x000000010b0be824 */ /* 0x100fe400078e0a04 */
[----:B------:R-:W-:Y:S01]  /*1990*/  @!P0 IMAD.IADD R35, R35, 0x1, -R4 ;  /* 0x0000000123238824 */ /* 0x000fe200078e0a04 */
[----:B------:R-:W-:Y:S01]  /*19a0*/  ISETP.GE.AND P0, PT, R90, RZ, PT ;  /* 0x000000ff5a00720c */ /* 0x000fe20003f06270 */
[----:B------:R-:W-:Y:S01]  /*19b0*/  @!P3 IMAD.MOV R33, RZ, RZ, -R33 ;  /* 0x000000ffff21b224 */ /* 0x000fe200078e0a21 */
[C---:B------:R-:W-:Y:S01]  /*19c0*/  ISETP.GT.U32.AND P6, PT, R4.reuse, R11, PT ;  /* 0x0000000b0400720c */ /* 0x040fe20003fc4070 */
[----:B------:R-:W-:Y:S01]  /*19d0*/  IMAD.MOV R10, RZ, RZ, -R10 ;  /* 0x000000ffff0a7224 */ /* 0x000fe200078e0a0a */
[----:B------:R-:W-:Y:S01]  /*19e0*/  ISETP.GE.AND P3, PT, R43, RZ, PT ;  /* 0x000000ff2b00720c */ /* 0x000fe20003f66270 */
[----:B------:R-:W-:Y:S01]  /*19f0*/  @!P2 IMAD.MOV R31, RZ, RZ, -R31 ;  /* 0x000000ffff1fa224 */ /* 0x000fe200078e0a1f */
[----:B------:R-:W-:Y:S01]  /*1a00*/  IABS R43, R88 ;  /* 0x00000058002b7213 */ /* 0x000fe20000000000 */
[----:B------:R-:W-:Y:S01]  /*1a10*/  @!P1 IMAD.MOV R35, RZ, RZ, -R35 ;  /* 0x000000ffff239224 */ /* 0x000fe200078e0a23 */
[C---:B------:R-:W-:Y:S01]  /*1a20*/  ISETP.GT.U32.AND P2, PT, R4.reuse, R39, PT ;  /* 0x000000270400720c */ /* 0x040fe20003f44070 */
[C---:B------:R-:W-:Y:S01]  /*1a30*/  IMAD R49, R4.reuse, R10, R49 ;  /* 0x0000000a04317224 */ /* 0x040fe200078e0231 */
[----:B------:R-:W-:Y:S01]  /*1a40*/  ISETP.GT.U32.AND P1, PT, R4, R41, PT ;  /* 0x000000290400720c */ /* 0x000fe20003f24070 */
[----:B------:R-:W-:Y:S01]  /*1a50*/  IMAD.HI.U32 R8, R12, R43, RZ ;  /* 0x0000002b0c087227 */ /* 0x000fe200078e00ff */
[----:B------:R-:W-:-:S03]  /*1a60*/  CS2R R90, SRZ ;  /* 0x00000000005a7805 */ /* 0x000fc6000001ff00 */
[----:B------:R-:W-:Y:S01]  /*1a70*/  @!P6 IMAD.IADD R11, R11, 0x1, -R4 ;  /* 0x000000010b0be824 */ /* 0x000fe200078e0a04 */
[C---:B------:R-:W-:Y:S01]  /*1a80*/  ISETP.GT.U32.AND P6, PT, R4.reuse, R49, PT ;  /* 0x000000310400720c */ /* 0x040fe20003fc4070 */
[----:B------:R-:W-:Y:S02]  /*1a90*/  IMAD.MOV R8, RZ, RZ, -R8 ;  /* 0x000000ffff087224 */ /* 0x000fe400078e0a08 */
[----:B------:R-:W-:Y:S02]  /*1aa0*/  IMAD.MOV.U32 R37, RZ, RZ, R15 ;  /* 0x000000ffff257224 */ /* 0x000fe400078e000f */
[----:B------:R-:W-:Y:S02]  /*1ab0*/  IMAD R15, R4, R8, R43 ;  /* 0x00000008040f7224 */ /* 0x000fe400078e022b */
[----:B------:R-:W-:-:S04]  /*1ac0*/  IMAD.HI.U32 R8, R12, R51, RZ ;  /* 0x000000330c087227 */ /* 0x000fc800078e00ff */
[--C-:B------:R-:W-:Y:S01]  /*1ad0*/  @!P2 IMAD.IADD R39, R39, 0x1, -R4.reuse ;  /* 0x000000012727a824 */ /* 0x100fe200078e0a04 */
[C---:B------:R-:W-:Y:S01]  /*1ae0*/  ISETP.GT.U32.AND P2, PT, R4.reuse, R45, PT ;  /* 0x0000002d0400720c */ /* 0x040fe20003f44070 */
[----:B------:R-:W-:Y:S01]  /*1af0*/  @!P1 IMAD.IADD R41, R41, 0x1, -R4 ;  /* 0x0000000129299824 */ /* 0x000fe200078e0a04 */
[----:B------:R-:W-:Y:S01]  /*1b00*/  ISETP.GE.AND P1, PT, R89, RZ, PT ;  /* 0x000000ff5900720c */ /* 0x000fe20003f26270 */
[----:B------:R-:W-:Y:S02]  /*1b10*/  IMAD.MOV R8, RZ, RZ, -R8 ;  /* 0x000000ffff087224 */ /* 0x000fe400078e0a08 */
[----:B------:R-:W-:Y:S01]  /*1b20*/  @!P5 IMAD.MOV R37, RZ, RZ, -R37 ;  /* 0x000000ffff25d224 */ /* 0x000fe200078e0a25 */
[C---:B------:R-:W-:Y:S01]  /*1b30*/  ISETP.GT.U32.AND P5, PT, R4.reuse, R41, PT ;  /* 0x000000290400720c */ /* 0x040fe20003fa4070 */
[----:B------:R-:W-:Y:S01]  /*1b40*/  @!P0 IMAD.MOV R39, RZ, RZ, -R39 ;  /* 0x000000ffff278224 */ /* 0x000fe200078e0a27 */
[C---:B------:R-:W-:Y:S01]  /*1b50*/  ISETP.GT.U32.AND P0, PT, R4.reuse, R15, PT ;  /* 0x0000000f0400720c */ /* 0x040fe20003f04070 */
[----:B------:R-:W-:-:S02]  /*1b60*/  IMAD R51, R4, R8, R51 ;  /* 0x0000000804337224 */ /* 0x000fc400078e0233 */
[----:B------:R-:W-:Y:S02]  /*1b70*/  @!P6 IMAD.IADD R49, R49, 0x1, -R4 ;  /* 0x000000013131e824 */ /* 0x000fe400078e0a04 */
[----:B------:R-:W-:-:S03]  /*1b80*/  IMAD.HI.U32 R8, R12, R53, RZ ;  /* 0x000000350c087227 */ /* 0x000fc600078e00ff */
[----:B------:R-:W-:Y:S01]  /*1b90*/  ISETP.GT.U32.AND P6, PT, R4, R49, PT ;  /* 0x000000310400720c */ /* 0x000fe20003fc4070 */
[----:B------:R-:W-:Y:S02]  /*1ba0*/  IMAD.MOV R10, RZ, RZ, -R8 ;  /* 0x000000ffff0a7224 */ /* 0x000fe400078e0a08 */
[----:B------:R-:W-:-:S04]  /*1bb0*/  IMAD.HI.U32 R8, R12, R47, RZ ;  /* 0x0000002f0c087227 */ /* 0x000fc800078e00ff */
[----:B------:R-:W-:Y:S02]  /*1bc0*/  IMAD.MOV R8, RZ, RZ, -R8 ;  /* 0x000000ffff087224 */ /* 0x000fe400078e0a08 */
[--C-:B------:R-:W-:Y:S01]  /*1bd0*/  @!P5 IMAD.IADD R41, R41, 0x1, -R4.reuse ;  /* 0x000000012929d824 */ /* 0x100fe200078e0a04 */
[----:B------:R-:W-:Y:S01]  /*1be0*/  ISETP.GE.AND P5, PT, R88, RZ, PT ;  /* 0x000000ff5800720c */ /* 0x000fe20003fa6270 */
[--C-:B------:R-:W-:Y:S01]  /*1bf0*/  @!P0 IMAD.IADD R15, R15, 0x1, -R4.reuse ;  /* 0x000000010f0f8824 */ /* 0x100fe200078e0a04 */
[C---:B------:R-:W-:Y:S01]  /*1c00*/  ISETP.GT.U32.AND P0, PT, R4.reuse, R51, PT ;  /* 0x000000330400720c */ /* 0x040fe20003f04070 */
[----:B------:R-:W-:Y:S01]  /*1c10*/  IMAD.MOV.U32 R43, RZ, RZ, R11 ;  /* 0x000000ffff2b7224 */ /* 0x000fe200078e000b */
[----:B------:R-:W-:Y:S01]  /*1c20*/  CS2R R88, SRZ ;  /* 0x0000000000587805 */ /* 0x000fe2000001ff00 */
[C---:B------:R-:W-:Y:S01]  /*1c30*/  IMAD R11, R4.reuse, R8, R47 ;  /* 0x00000008040b7224 */ /* 0x040fe200078e022f */
[----:B------:R-:W-:Y:S01]  /*1c40*/  IABS R8, R75 ;  /* 0x0000004b00087213 */ /* 0x000fe20000000000 */
[----:B------:R-:W-:Y:S01]  /*1c50*/  @!P4 IMAD.MOV R41, RZ, RZ, -R41 ;  /* 0x000000ffff29c224 */ /* 0x000fe200078e0a29 */
[C---:B------:R-:W-:Y:S01]  /*1c60*/  ISETP.GT.U32.AND P4, PT, R4.reuse, R15, PT ;  /* 0x0000000f0400720c */ /* 0x040fe20003f84070 */
[--C-:B------:R-:W-:Y:S01]  /*1c70*/  @!P6 IMAD.IADD R49, R49, 0x1, -R4.reuse ;  /* 0x000000013131e824 */ /* 0x100fe200078e0a04 */
[----:B------:R-:W-:Y:S01]  /*1c80*/  ISETP.GT.U32.AND P6, PT, R4, R11, PT ;  /* 0x0000000b0400720c */ /* 0x000fe20003fc4070 */
[----:B------:R-:W-:-:S02]  /*1c90*/  @!P2 IMAD.IADD R45, R45, 0x1, -R4 ;  /* 0x000000012d2da824 */ /* 0x000fc400078e0a04 */
[C---:B------:R-:W-:Y:S02]  /*1ca0*/  IMAD R53, R4.reuse, R10, R53 ;  /* 0x0000000a04357224 */ /* 0x040fe400078e0235 */
[----:B------:R-:W-:Y:S01]  /*1cb0*/  @!P0 IMAD.IADD R51, R51, 0x1, -R4 ;  /* 0x0000000133338824 */ /* 0x000fe200078e0a04 */
[----:B------:R-:W-:Y:S01]  /*1cc0*/  ISETP.GT.U32.AND P2, PT, R4, R45, PT ;  /* 0x0000002d0400720c */ /* 0x000fe20003f44070 */
[----:B------:R-:W-:-:S03]  /*1cd0*/  IMAD.HI.U32 R10, R12, R59, RZ ;  /* 0x0000003b0c0a7227 */ /* 0x000fc600078e00ff */
[C---:B------:R-:W-:Y:S01]  /*1ce0*/  ISETP.GT.U32.AND P0, PT, R4.reuse, R51, PT ;  /* 0x000000330400720c */ /* 0x040fe20003f04070 */
[--C-:B------:R-:W-:Y:S01]  /*1cf0*/  @!P4 IMAD.IADD R15, R15, 0x1, -R4.reuse ;  /* 0x000000010f0fc824 */ /* 0x100fe200078e0a04 */
[----:B------:R-:W-:Y:S01]  /*1d00*/  ISETP.GE.AND P4, PT, R77, RZ, PT ;  /* 0x000000ff4d00720c */ /* 0x000fe20003f86270 */
[----:B------:R-:W-:Y:S01]  /*1d10*/  @!P6 IMAD.IADD R11, R11, 0x1, -R4 ;  /* 0x000000010b0be824 */ /* 0x000fe200078e0a04 */
[----:B------:R-:W-:Y:S01]  /*1d20*/  IABS R77, R0 ;  /* 0x00000000004d7213 */ /* 0x000fe20000000000 */
[----:B------:R-:W-:Y:S02]  /*1d30*/  IMAD.MOV.U32 R47, RZ, RZ, R15 ;  /* 0x000000ffff2f7224 */ /* 0x000fe400078e000f */
[----:B------:R-:W-:Y:S01]  /*1d40*/  IMAD.MOV.U32 R15, RZ, RZ, R8 ;  /* 0x000000ffff0f7224 */ /* 0x000fe200078e0008 */
[----:B------:R-:W-:Y:S01]  /*1d50*/  ISETP.GT.U32.AND P6, PT, R4, R11, PT ;  /* 0x0000000b0400720c */ /* 0x000fe20003fc4070 */
[----:B------:R-:W-:Y:S01]  /*1d60*/  @!P2 IMAD.IADD R45, R45, 0x1, -R4 ;  /* 0x000000012d2da824 */ /* 0x000fe200078e0a04 */
[----:B------:R-:W-:Y:S01]  /*1d70*/  ISETP.GE.AND P2, PT, R79, RZ, PT ;  /* 0x000000ff4f00720c */ /* 0x000fe20003f46270 */
[----:B------:R-:W-:-:S04]  /*1d80*/  IMAD.HI.U32 R8, R12, R15, RZ ;  /* 0x0000000f0c087227 */ /* 0x000fc800078e00ff */
[----:B------:R-:W-:Y:S02]  /*1d90*/  IMAD.MOV R8, RZ, RZ, -R8 ;  /* 0x000000ffff087224 */ /* 0x000fe400078e0a08 */
[----:B------:R-:W-:Y:S01]  /*1da0*/  @!P1 IMAD.MOV R45, RZ, RZ, -R45 ;  /* 0x000000ffff2d9224 */ /* 0x000fe200078e0a2d */
[----:B------:R-:W-:Y:S01]  /*1db0*/  ISETP.GE.AND P1, PT, R78, RZ, PT ;  /* 0x000000ff4e00720c */ /* 0x000fe20003f26270 */
[C---:B------:R-:W-:Y:S01]  /*1dc0*/  IMAD R15, R4.reuse, R8, R15 ;  /* 0x00000008040f7224 */ /* 0x040fe200078e020f */
[----:B------:R-:W-:Y:S01]  /*1dd0*/  CS2R R78, SRZ ;  /* 0x00000000004e7805 */ /* 0x000fe2000001ff00 */
[--C-:B------:R-:W-:Y:S02]  /*1de0*/  @!P6 IMAD.IADD R11, R11, 0x1, -R4.reuse ;  /* 0x000000010b0be824 */ /* 0x100fe400078e0a04 */
[----:B------:R-:W-:Y:S01]  /*1df0*/  @!P0 IMAD.IADD R51, R51, 0x1, -R4 ;  /* 0x0000000133338824 */ /* 0x000fe200078e0a04 */
[----:B------:R-:W-:Y:S01]  /*1e00*/  ISETP.GT.U32.AND P6, PT, R4, R15, PT ;  /* 0x0000000f0400720c */ /* 0x000fe20003fc4070 */
[----:B------:R-:W-:Y:S01]  /*1e10*/  IMAD.MOV R10, RZ, RZ, -R10 ;  /* 0x000000ffff0a7224 */ /* 0x000fe200078e0a0a */
[----:B------:R-:W-:Y:S01]  /*1e20*/  ISETP.GE.AND P0, PT, R75, RZ, PT ;  /* 0x000000ff4b00720c */ /* 0x000fe20003f06270 */
[----:B------:R-:W-:Y:S01]  /*1e30*/  IMAD.HI.U32 R8, R12, R61, RZ ;  /* 0x0000003d0c087227 */ /* 0x000fe200078e00ff */
[----:B------:R-:W-:-:S03]  /*1e40*/  IABS R75, R28 ;  /* 0x0000001c004b7213 */ /* 0x000fc60000000000 */
[----:B------:R-:W-:Y:S01]  /*1e50*/  @!P3 IMAD.MOV R43, RZ, RZ, -R43 ;  /* 0x000000ffff2bb224 */ /* 0x000fe200078e0a2b */
[C---:B------:R-:W-:Y:S01]  /*1e60*/  ISETP.GT.U32.AND P3, PT, R4.reuse, R53, PT ;  /* 0x000000350400720c */ /* 0x040fe20003f64070 */
[C---:B------:R-:W-:Y:S02]  /*1e70*/  IMAD R59, R4.reuse, R10, R59 ;  /* 0x0000000a043b7224 */ /* 0x040fe400078e023b */
[----:B------:R-:W-:Y:S02]  /*1e80*/  @!P1 IMAD.MOV R51, RZ, RZ, -R51 ;  /* 0x000000ffff339224 */ /* 0x000fe400078e0a33 */
[----:B------:R-:W-:Y:S01]  /*1e90*/  @!P6 IMAD.IADD R15, R15, 0x1, -R4 ;  /* 0x000000010f0fe824 */ /* 0x000fe200078e0a04 */
[----:B------:R-:W-:Y:S01]  /*1ea0*/  ISETP.GT.U32.AND P6, PT, R4, R59, PT ;  /* 0x0000003b0400720c */ /* 0x000fe20003fc4070 */
[----:B------:R-:W-:Y:S02]  /*1eb0*/  IMAD.MOV R10, RZ, RZ, -R8 ;  /* 0x000000ffff0a7224 */ /* 0x000fe400078e0a08 */
[----:B------:R-:W-:Y:S01]  /*1ec0*/  IMAD.HI.U32 R8, R12, R57, RZ ;  /* 0x000000390c087227 */ /* 0x000fe200078e00ff */
[----:B------:R-:W-:-:S03]  /*1ed0*/  ISETP.GT.U32.AND P1, PT, R4, R15, PT ;  /* 0x0000000f0400720c */ /* 0x000fc60003f24070 */
[----:B------:R-:W-:Y:S02]  /*1ee0*/  IMAD.MOV R8, RZ, RZ, -R8 ;  /* 0x000000ffff087224 */ /* 0x000fe400078e0a08 */
[----:B------:R-:W-:Y:S02]  /*1ef0*/  IMAD.MOV.U32 R55, RZ, RZ, R11 ;  /* 0x000000ffff377224 */ /* 0x000fe400078e000b */
[----:B------:R-:W-:Y:S02]  /*1f00*/  IMAD R11, R4, R8, R57 ;  /* 0x00000008040b7224 */ /* 0x000fe400078e0239 */
[--C-:B------:R-:W-:Y:S01]  /*1f10*/  @!P3 IMAD.IADD R53, R53, 0x1, -R4.reuse ;  /* 0x000000013535b824 */ /* 0x100fe200078e0a04 */
[----:B------:R-:W-:Y:S01]  /*1f20*/  ISETP.GE.AND P3, PT, R76, RZ, PT ;  /* 0x000000ff4c00720c */ /* 0x000fe20003f66270 */
[----:B------:R-:W-:Y:S02]  /*1f30*/  @!P5 IMAD.MOV R47, RZ, RZ, -R47 ;  /* 0x000000ffff2fd224 */ /* 0x000fe400078e0a2f */
[----:B------:R-:W-:Y:S01]  /*1f40*/  @!P1 IMAD.IADD R15, R15, 0x1, -R4 ;  /* 0x000000010f0f9824 */ /* 0x000fe200078e0a04 */
[C---:B------:R-:W-:Y:S01]  /*1f50*/  ISETP.GT.U32.AND P1, PT, R4.reuse, R11, PT ;  /* 0x0000000b0400720c */ /* 0x040fe20003f24070 */
[C---:B------:R-:W-:Y:S01]  /*1f60*/  IMAD R61, R4.reuse, R10, R61 ;  /* 0x0000000a043d7224 */ /* 0x040fe200078e023d */
[----:B------:R-:W-:Y:S01]  /*1f70*/  ISETP.GT.U32.AND P5, PT, R4, R53, PT ;  /* 0x000000350400720c */ /* 0x000fe20003fa4070 */
[----:B------:R-:W-:-:S04]  /*1f80*/  IMAD.HI.U32 R10, R12, R65, RZ ;  /* 0x000000410c0a7227 */ /* 0x000fc800078e00ff */
[----:B------:R-:W-:Y:S02]  /*1f90*/  @!P6 IMAD.IADD R59, R59, 0x1, -R4 ;  /* 0x000000013b3be824 */ /* 0x000fe400078e0a04 */
[----:B------:R-:W-:Y:S02]  /*1fa0*/  IMAD.MOV R10, RZ, RZ, -R10 ;  /* 0x000000ffff0a7224 */ /* 0x000fe400078e0a0a */
[----:B------:R-:W-:Y:S01]  /*1fb0*/  IMAD.HI.U32 R14, R12, R67, RZ ;  /* 0x000000430c0e7227 */ /* 0x000fe200078e00ff */
[----:B------:R-:W-:-:S03]  /*1fc0*/  ISETP.GT.U32.AND P6, PT, R4, R59, PT ;  /* 0x0000003b0400720c */ /* 0x000fc60003fc4070 */
[C---:B------:R-:W-:Y:S02]  /*1fd0*/  IMAD R65, R4.reuse, R10, R65 ;  /* 0x0000000a04417224 */ /* 0x040fe400078e0241 */
[----:B------:R-:W-:Y:S01]  /*1fe0*/  IMAD.MOV.U32 R57, RZ, RZ, R15 ;  /* 0x000000ffff397224 */ /* 0x000fe200078e000f */
[----:B------:R-:W-:Y:S01]  /*1ff0*/  SHF.R.S32.HI R15, RZ, 0x1f, R24 ;  /* 0x0000001fff0f7819 */ /* 0x000fe20000011418 */
[----:B------:R-:W-:Y:S02]  /*2000*/  IMAD.MOV R14, RZ, RZ, -R14 ;  /* 0x000000ffff0e7224 */ /* 0x000fe400078e0a0e */
[--C-:B------:R-:W-:Y:S01]  /*2010*/  @!P1 IMAD.IADD R11, R11, 0x1, -R4.reuse ;  /* 0x000000010b0b9824 */ /* 0x100fe200078e0a04 */
[----:B------:R-:W-:Y:S01]  /*2020*/  LEA.HI R15, R15, R24, RZ, 0x7 ;  /* 0x000000180f0f7211 */ /* 0x000fe200078f38ff */
[----:B------:R-:W-:Y:S01]  /*2030*/  @!P0 IMAD.MOV R57, RZ, RZ, -R57 ;  /* 0x000000ffff398224 */ /* 0x000fe200078e0a39 */
[C---:B------:R-:W-:Y:S01]  /*2040*/  ISETP.GT.U32.AND P0, PT, R4.reuse, R65, PT ;  /* 0x000000410400720c */ /* 0x040fe20003f04070 */
[----:B------:R-:W-:Y:S01]  /*2050*/  @!P5 IMAD.IADD R53, R53, 0x1, -R4 ;  /* 0x000000013535d824 */ /* 0x000fe200078e0a04 */
[----:B------:R-:W-:Y:S01]  /*2060*/  ISETP.GE.AND P5, PT, R73, RZ, PT ;  /* 0x000000ff4900720c */ /* 0x000fe20003fa6270 */
[----:B------:R-:W-:Y:S01]  /*2070*/  IMAD R67, R4, R14, R67 ;  /* 0x0000000e04437224 */ /* 0x000fe200078e0243 */
[----:B------:R-:W-:Y:S01]  /*2080*/  IABS R73, R36 ;  /* 0x0000002400497213 */ /* 0x000fe20000000000 */
[----:B------:R-:W-:Y:S01]  /*2090*/  IMAD.HI.U32 R8, R12, R71, RZ ;  /* 0x000000470c087227 */ /* 0x000fe200078e00ff */
[----:B------:R-:W-:-:S03]  /*20a0*/  ISETP.GT.U32.AND P1, PT, R4, R11, PT ;  /* 0x0000000b0400720c */ /* 0x000fc60003f24070 */
[----:B------:R-:W-:Y:S01]  /*20b0*/  @!P6 IMAD.IADD R59, R59, 0x1, -R4 ;  /* 0x000000013b3be824 */ /* 0x000fe200078e0a04 */
[----:B------:R-:W-:Y:S01]  /*20c0*/  ISETP.GT.U32.AND P6, PT, R4, R67, PT ;  /* 0x000000430400720c */ /* 0x000fe20003fc4070 */
[----:B------:R-:W-:-:S04]  /*20d0*/  IMAD.HI.U32 R10, R12, R73, RZ ;  /* 0x000000490c0a7227 */ /* 0x000fc800078e00ff */
[----:B------:R-:W-:Y:S02]  /*20e0*/  IMAD.MOV R8, RZ, RZ, -R8 ;  /* 0x000000ffff087224 */ /* 0x000fe400078e0a08 */
[----:B------:R-:W-:Y:S02]  /*20f0*/  IMAD.MOV R10, RZ, RZ, -R10 ;  /* 0x000000ffff0a7224 */ /* 0x000fe400078e0a0a */
[C---:B------:R-:W-:Y:S02]  /*2100*/  IMAD R71, R4.reuse, R8, R71 ;  /* 0x0000000804477224 */ /* 0x040fe400078e0247 */
[--C-:B------:R-:W-:Y:S02]  /*2110*/  @!P0 IMAD.IADD R65, R65, 0x1, -R4.reuse ;  /* 0x0000000141418824 */ /* 0x100fe400078e0a04 */
[----:B------:R-:W-:Y:S01]  /*2120*/  @!P4 IMAD.MOV R53, RZ, RZ, -R53 ;  /* 0x000000ffff35c224 */ /* 0x000fe200078e0a35 */
[C---:B------:R-:W-:Y:S01]  /*2130*/  ISETP.GT.U32.AND P4, PT, R4.reuse, R61, PT ;  /* 0x0000003d0400720c */ /* 0x040fe20003f84070 */
[C---:B------:R-:W-:Y:S01]  /*2140*/  IMAD R73, R4.reuse, R10, R73 ;  /* 0x0000000a04497224 */ /* 0x040fe200078e0249 */
[C---:B------:R-:W-:Y:S01]  /*2150*/  ISETP.GT.U32.AND P0, PT, R4.reuse, R65, PT ;  /* 0x000000410400720c */ /* 0x040fe20003f04070 */
[----:B------:R-:W-:Y:S01]  /*2160*/  @!P1 IMAD.IADD R11, R11, 0x1, -R4 ;  /* 0x000000010b0b9824 */ /* 0x000fe200078e0a04 */
[----:B------:R-:W-:Y:S01]  /*2170*/  ISETP.GT.U32.AND P1, PT, R4, R71, PT ;  /* 0x000000470400720c */ /* 0x000fe20003f24070 */
[----:B------:R-:W-:-:S04]  /*2180*/  IMAD.HI.U32 R14, R12, R75, RZ ;  /* 0x0000004b0c0e7227 */ /* 0x000fc800078e00ff */
[----:B------:R-:W-:Y:S01]  /*2190*/  @!P6 IMAD.IADD R67, R67, 0x1, -R4 ;  /* 0x000000014343e824 */ /* 0x000fe200078e0a04 */
[C---:B------:R-:W-:Y:S01]  /*21a0*/  ISETP.GT.U32.AND P6, PT, R4.reuse, R73, PT ;  /* 0x000000490400720c */ /* 0x040fe20003fc4070 */
[----:B------:R-:W-:Y:S02]  /*21b0*/  IMAD.MOV R14, RZ, RZ, -R14 ;  /* 0x000000ffff0e7224 */ /* 0x000fe400078e0a0e */
[--C-:B------:R-:W-:Y:S02]  /*21c0*/  @!P4 IMAD.IADD R61, R61, 0x1, -R4.reuse ;  /* 0x000000013d3dc824 */ /* 0x100fe400078e0a04 */
[C---:B------:R-:W-:Y:S02]  /*21d0*/  IMAD R75, R4.reuse, R14, R75 ;  /* 0x0000000e044b7224 */ /* 0x040fe400078e024b */
[--C-:B------:R-:W-:Y:S01]  /*21e0*/  @!P1 IMAD.IADD R71, R71, 0x1, -R4.reuse ;  /* 0x0000000147479824 */ /* 0x100fe200078e0a04 */
[C---:B------:R-:W-:Y:S01]  /*21f0*/  ISETP.GT.U32.AND P4, PT, R4.reuse, R61, PT ;  /* 0x0000003d0400720c */ /* 0x040fe20003f84070 */
[----:B------:R-:W-:Y:S01]  /*2200*/  @!P0 IMAD.IADD R65, R65, 0x1, -R4 ;  /* 0x0000000141418824 */ /* 0x000fe200078e0a04 */
[----:B------:R-:W-:Y:S01]  /*2210*/  ISETP.GT.U32.AND P0, PT, R4, R75, PT ;  /* 0x0000004b0400720c */ /* 0x000fe20003f04070 */
[----:B------:R-:W-:Y:S01]  /*2220*/  IMAD.HI.U32 R16, R12, R69, RZ ;  /* 0x000000450c107227 */ /* 0x000fe200078e00ff */
[----:B------:R-:W-:-:S03]  /*2230*/  ISETP.GE.AND P1, PT, R42, RZ, PT ;  /* 0x000000ff2a00720c */ /* 0x000fc60003f26270 */
[----:B------:R-:W-:Y:S01]  /*2240*/  @!P6 IMAD.IADD R73, R73, 0x1, -R4 ;  /* 0x000000014949e824 */ /* 0x000fe200078e0a04 */
[----:B------:R-:W-:Y:S01]  /*2250*/  ISETP.GT.U32.AND P6, PT, R4, R71, PT ;  /* 0x000000470400720c */ /* 0x000fe20003fc4070 */
[----:B------:R-:W-:-:S04]  /*2260*/  IMAD.HI.U32 R12, R12, R77, RZ ;  /* 0x0000004d0c0c7227 */ /* 0x000fc800078e00ff */
[----:B------:R-:W-:Y:S02]  /*2270*/  IMAD.MOV R16, RZ, RZ, -R16 ;  /* 0x000000ffff107224 */ /* 0x000fe400078e0a10 */
[----:B------:R-:W-:Y:S02]  /*2280*/  IMAD.MOV R12, RZ, RZ, -R12 ;  /* 0x000000ffff0c7224 */ /* 0x000fe400078e0a0c */
[C---:B------:R-:W-:Y:S02]  /*2290*/  IMAD R69, R4.reuse, R16, R69 ;  /* 0x0000001004457224 */ /* 0x040fe400078e0245 */
[C---:B------:R-:W-:Y:S01]  /*22a0*/  IMAD R77, R4.reuse, R12, R77 ;  /* 0x0000000c044d7224 */ /* 0x040fe200078e024d */
[----:B------:R-:W-:Y:S01]  /*22b0*/  SHF.R.U32.HI R12, RZ, 0x4, R152 ;  /* 0x00000004ff0c7819 */ /* 0x000fe20000011698 */
[--C-:B------:R-:W-:Y:S02]  /*22c0*/  @!P0 IMAD.IADD R75, R75, 0x1, -R4.reuse ;  /* 0x000000014b4b8824 */ /* 0x100fe400078e0a04 */
[--C-:B------:R-:W-:Y:S01]  /*22d0*/  @!P4 IMAD.IADD R61, R61, 0x1, -R4.reuse ;  /* 0x000000013d3dc824 */ /* 0x100fe200078e0a04 */
[C---:B------:R-:W-:Y:S01]  /*22e0*/  ISETP.GT.U32.AND P4, PT, R4.reuse, R69, PT ;  /* 0x000000450400720c */ /* 0x040fe20003f84070 */
[----:B------:R-:W-:Y:S01]  /*22f0*/  @!P6 IMAD.IADD R71, R71, 0x1, -R4 ;  /* 0x000000014747e824 */ /* 0x000fe200078e0a04 */
[----:B------:R-:W-:Y:S01]  /*2300*/  ISETP.GT.U32.AND P6, PT, R4, R77, PT ;  /* 0x0000004d0400720c */ /* 0x000fe20003fc4070 */
[----:B------:R-:W-:Y:S01]  /*2310*/  VIADD R10, R152, 0x20000 ;  /* 0x00020000980a7836 */ /* 0x000fe20000000000 */
[----:B------:R-:W-:Y:S01]  /*2320*/  ISETP.GT.U32.AND P0, PT, R4, R75, PT ;  /* 0x0000004b0400720c */ /* 0x000fe20003f04070 */
[----:B------:R-:W-:Y:S01]  /*2330*/  @!P2 IMAD.MOV R49, RZ, RZ, -R49 ;  /* 0x000000ffff31a224 */ /* 0x000fe200078e0a31 */
[----:B------:R-:W-:Y:S01]  /*2340*/  ISETP.GE.AND P2, PT, R74, RZ, PT ;  /* 0x000000ff4a00720c */ /* 0x000fe20003f46270 */
[----:B------:R-:W-:Y:S01]  /*2350*/  IMAD.SHL.U32 R8, R25, 0x2, RZ ;  /* 0x0000000219087824 */ /* 0x000fe200078e00ff */
[----:B------:R-:W-:Y:S01]  /*2360*/  SHF.R.U32.HI R14, RZ, 0x4, R10 ;  /* 0x00000004ff0e7819 */ /* 0x000fe2000001160a */
[----:B------:R-:W-:Y:S01]  /*2370*/  IMAD.MOV.U32 R16, RZ, RZ, RZ ;  /* 0x000000ffff107224 */ /* 0x000fe200078e00ff */
[----:B------:R-:W-:Y:S01]  /*2380*/  SGXT.U32 R18, R12, 0xe ;  /* 0x0000000e0c12781a */ /* 0x000fe20000000000 */
[----:B------:R-:W-:Y:S01]  /*2390*/  IMAD.MOV.U32 R63, RZ, RZ, R11 ;  /* 0x000000ffff3f7224 */ /* 0x000fe200078e000b */
[----:B------:R-:W-:Y:S01]  /*23a0*/  SGXT.U32 R12, R14, 0xe ;  /* 0x0000000e0e0c781a */ /* 0x000fe20000000000 */
[--C-:B------:R-:W-:Y:S01]  /*23b0*/  @!P4 IMAD.IADD R69, R69, 0x1, -R4.reuse ;  /* 0x000000014545c824 */ /* 0x100fe200078e0a04 */
[----:B------:R-:W-:Y:S01]  /*23c0*/  LOP3.LUT R11, R25, 0x40, RZ, 0xc0, !PT ;  /* 0x00000040190b7812 */ /* 0x000fe200078ec0ff */
[--C-:B------:R-:W-:Y:S01]  /*23d0*/  @!P6 IMAD.IADD R77, R77, 0x1, -R4.reuse ;  /* 0x000000014d4de824 */ /* 0x100fe200078e0a04 */
[----:B------:R-:W-:Y:S01]  /*23e0*/  IADD3 R20, P6, R12, 0x2, RZ ;  /* 0x000000020c147810 */ /* 0x000fe20007fde0ff */
[----:B------:R-:W-:Y:S01]  /*23f0*/  IMAD.MOV.U32 R10, RZ, RZ, RZ ;  /* 0x000000ffff0a7224 */ /* 0x000fe200078e00ff */
[----:B------:R-:W-:Y:S01]  /*2400*/  LOP3.LUT R8, R8, 0x7e, RZ, 0xc0, !PT ;  /* 0x0000007e08087812 */ /* 0x000fe200078ec0ff */
[----:B------:R-:W-:Y:S01]  /*2410*/  @!P0 IMAD.IADD R75, R75, 0x1, -R4 ;  /* 0x000000014b4b8824 */ /* 0x000fe200078e0a04 */
[----:B------:R-:W-:Y:S01]  /*2420*/  IADD3 R18, P0, R18, 0x80, RZ ;  /* 0x0000008012127810 */ /* 0x000fe20007f1e0ff */
[----:B------:R-:W-:Y:S01]  /*2430*/  @!P3 IMAD.MOV R55, RZ, RZ, -R55 ;  /* 0x000000ffff37b224 */ /* 0x000fe200078e0a37 */
[----:B------:R-:W-:Y:S01]  /*2440*/  ISETP.GE.AND P3, PT, R72, RZ, PT ;  /* 0x000000ff4800720c */ /* 0x000fe20003f66270 */
[----:B------:R-:W-:Y:S01]  /*2450*/  @!P2 IMAD.MOV R59, RZ, RZ, -R59 ;  /* 0x000000ffff3ba224 */ /* 0x000fe200078e0a3b */
[C---:B------:R-:W-:Y:S01]  /*2460*/  ISETP.GT.U32.AND P4, PT, R4.reuse, R67, PT ;  /* 0x000000430400720c */ /* 0x040fe20003f84070 */
[----:B------:R-:W-:Y:S01]  /*2470*/  @!P5 IMAD.MOV R61, RZ, RZ, -R61 ;  /* 0x000000ffff3dd224 */ /* 0x000fe200078e0a3d */
[C---:B------:R-:W-:Y:S01]  /*2480*/  ISETP.GT.U32.AND P2, PT, R4.reuse, R69, PT ;  /* 0x000000450400720c */ /* 0x040fe20003f44070 */
[----:B------:R-:W1:Y:S01]  /*2490*/  LDC.64 R24, c[0x0][0x218] ;  /* 0x00008600ff187b82 */ /* 0x000e620000000a00 */
[----:B------:R-:W-:Y:S01]  /*24a0*/  ISETP.GT.U32.AND P5, PT, R4, R73, PT ;  /* 0x000000490400720c */ /* 0x000fe20003fa4070 */
[----:B------:R-:W-:Y:S01]  /*24b0*/  @!P1 IMAD.MOV R65, RZ, RZ, -R65 ;  /* 0x000000ffff419224 */ /* 0x000fe200078e0a41 */
[----:B------:R-:W-:-:S02]  /*24c0*/  IADD3.X R16, R16, 0x40000040, RZ, P6, !PT ;  /* 0x4000004010107810 */ /* 0x000fc400037fe4ff */
[----:B------:R-:W-:Y:S01]  /*24d0*/  IADD3.X R14, R10, 0x40000040, RZ, P0, !PT ;  /* 0x400000400a0e7810 */ /* 0x000fe200007fe4ff */
[C-C-:B------:R-:W-:Y:S01]  /*24e0*/  IMAD R10, R11.reuse, 0x100, R8.reuse ;  /* 0x000001000b0a7824 */ /* 0x140fe200078e0208 */
[----:B------:R-:W-:Y:S01]  /*24f0*/  R2UR UR7, R16 ;  /* 0x00000000100772ca */ /* 0x000fe200000e0000 */
[----:B------:R-:W-:Y:S01]  /*2500*/  IMAD R11, R11, 0x40, R8 ;  /* 0x000000400b0b7824 */ /* 0x000fe200078e0208 */
[----:B------:R-:W2:Y:S01]  /*2510*/  LDC R16, c[0x0][0x23c] ;  /* 0x00008f00ff107b82 */ /* 0x000ea20000000800 */
[----:B------:R-:W-:Y:S01]  /*2520*/  R2UR UR5, R14 ;  /* 0x000000000e0572ca */ /* 0x000fe200000e0000 */
[--C-:B------:R-:W-:Y:S01]  /*2530*/  @!P4 IMAD.IADD R67, R67, 0x1, -R4.reuse ;  /* 0x000000014343c824 */ /* 0x100fe200078e0a04 */
[----:B------:R-:W-:Y:S01]  /*2540*/  ISETP.GT.U32.AND P0, PT, R4, R77, PT ;  /* 0x0000004d0400720c */ /* 0x000fe20003f04070 */
[--C-:B------:R-:W-:Y:S01]  /*2550*/  @!P2 IMAD.IADD R69, R69, 0x1, -R4.reuse ;  /* 0x000000014545a824 */ /* 0x100fe200078e0a04 */
[----:B------:R-:W-:Y:S01]  /*2560*/  ISETP.GE.AND P4, PT, R40, RZ, PT ;  /* 0x000000ff2800720c */ /* 0x000fe20003f86270 */
[----:B------:R-:W-:Y:S01]  /*2570*/  @!P3 IMAD.MOV R63, RZ, RZ, -R63 ;  /* 0x000000ffff3fb224 */ /* 0x000fe200078e0a3f */
[----:B------:R-:W-:Y:S01]  /*2580*/  ISETP.GE.AND P2, PT, R38, RZ, PT ;  /* 0x000000ff2600720c */ /* 0x000fe20003f46270 */
[----:B------:R-:W3:Y:S01]  /*2590*/  LDC R8, c[0x0][0x234] ;  /* 0x00008d00ff087b82 */ /* 0x000ee20000000800 */
[----:B------:R-:W-:Y:S01]  /*25a0*/  @!P5 IMAD.IADD R73, R73, 0x1, -R4 ;  /* 0x000000014949d824 */ /* 0x000fe200078e0a04 */
[----:B------:R-:W-:-:S02]  /*25b0*/  ISETP.GE.AND P3, PT, R30, RZ, PT ;  /* 0x000000ff1e00720c */ /* 0x000fc40003f66270 */
[----:B------:R-:W-:Y:S02]  /*25c0*/  ISETP.GE.AND P5, PT, R36, RZ, PT ;  /* 0x000000ff2400720c */ /* 0x000fe40003fa6270 */
[----:B------:R-:W-:Y:S02]  /*25d0*/  ISETP.GE.AND P6, PT, R28, RZ, PT ;  /* 0x000000ff1c00720c */ /* 0x000fe40003fc6270 */
[----:B------:R-:W4:Y:S01]  /*25e0*/  LDC R14, c[0x0][0x240] ;  /* 0x00009000ff0e7b82 */ /* 0x000f220000000800 */
[----:B------:R-:W-:Y:S01]  /*25f0*/  ISETP.GE.AND P1, PT, R0, RZ, PT ;  /* 0x000000ff0000720c */ /* 0x000fe20003f26270 */
[----:B------:R-:W-:Y:S01]  /*2600*/  @!P0 IMAD.IADD R77, R77, 0x1, -R4 ;  /* 0x000000014d4d8824 */ /* 0x000fe200078e0a04 */
[----:B------:R-:W-:Y:S01]  /*2610*/  ISETP.NE.AND P0, PT, R3, RZ, PT ;  /* 0x000000ff0300720c */ /* 0x000fe20003f05270 */
[----:B------:R-:W-:Y:S01]  /*2620*/  @!P4 IMAD.MOV R67, RZ, RZ, -R67 ;  /* 0x000000ffff43c224 */ /* 0x000fe200078e0a43 */
[----:B------:R-:W-:Y:S01]  /*2630*/  LOP3.LUT R4, RZ, R3, RZ, 0x33, !PT ;  /* 0x00000003ff047212 */ /* 0x000fe200078e33ff */
[----:B------:R-:W-:Y:S01]  /*2640*/  @!P2 IMAD.MOV R69, RZ, RZ, -R69 ;  /* 0x000000ffff45a224 */ /* 0x000fe200078e0a45 */
[----:B------:R-:W-:Y:S01]  /*2650*/  R2UR UR34, R12 ;  /* 0x000000000c2272ca */ /* 0x000fe200000e0000 */
[----:B------:R-:W-:Y:S01]  /*2660*/  @!P3 IMAD.MOV R71, RZ, RZ, -R71 ;  /* 0x000000ffff47b224 */ /* 0x000fe200078e0a47 */
[C---:B------:R-:W-:Y:S01]  /*2670*/  SEL R13, R4.reuse, R13, !P0 ;  /* 0x0000000d040d7207 */ /* 0x040fe20004000000 */
[----:B------:R-:W-:Y:S01]  /*2680*/  @!P5 IMAD.MOV R73, RZ, RZ, -R73 ;  /* 0x000000ffff49d224 */ /* 0x000fe200078e0a49 */
[C---:B------:R-:W-:Y:S01]  /*2690*/  SEL R9, R4.reuse, R9, !P0 ;  /* 0x0000000904097207 */ /* 0x040fe20004000000 */
[----:B------:R-:W-:Y:S01]  /*26a0*/  @!P6 IMAD.MOV R75, RZ, RZ, -R75 ;  /* 0x000000ffff4be224 */ /* 0x000fe200078e0a4b */
[C---:B------:R-:W-:Y:S01]  /*26b0*/  SEL R17, R4.reuse, R17, !P0 ;  /* 0x0000001104117207 */ /* 0x040fe20004000000 */
[----:B------:R-:W-:Y:S01]  /*26c0*/  @!P1 IMAD.MOV R77, RZ, RZ, -R77 ;  /* 0x000000ffff4d9224 */ /* 0x000fe200078e0a4d */
[----:B------:R-:W-:Y:S01]  /*26d0*/  SEL R19, R4, R19, !P0 ;  /* 0x0000001304137207 */ /* 0x000fe20004000000 */
[----:B---3--:R-:W-:Y:S01]  /*26e0*/  IMAD R6, R6, R8, RZ ;  /* 0x0000000806067224 */ /* 0x008fe200078e02ff */
[C---:B------:R-:W-:Y:S01]  /*26f0*/  SEL R21, R4.reuse, R21, !P0 ;  /* 0x0000001504157207 */ /* 0x040fe20004000000 */
[----:B--2---:R-:W-:Y:S01]  /*2700*/  IMAD R3, R153, R16, RZ ;  /* 0x0000001099037224 */ /* 0x004fe200078e02ff */
[----:B------:R-:W-:Y:S01]  /*2710*/  SEL R23, R4, R23, !P0 ;  /* 0x0000001704177207 */ /* 0x000fe20004000000 */
[-C--:B------:R-:W-:Y:S01]  /*2720*/  IMAD R2, R2, R8.reuse, RZ ;  /* 0x0000000802027224 */ /* 0x080fe200078e02ff */
[C---:B------:R-:W-:Y:S01]  /*2730*/  SEL R27, R4.reuse, R27, !P0 ;  /* 0x0000001b041b7207 */ /* 0x040fe20004000000 */
[-C--:B------:R-:W-:Y:S01]  /*2740*/  IMAD R5, R5, R8.reuse, RZ ;  /* 0x0000000805057224 */ /* 0x080fe200078e02ff */
[C---:B------:R-:W-:Y:S01]  /*2750*/  SEL R29, R4.reuse, R29, !P0 ;  /* 0x0000001d041d7207 */ /* 0x040fe20004000000 */
[----:B------:R-:W-:Y:S01]  /*2760*/  IMAD R7, R7, R8, RZ ;  /* 0x0000000807077224 */ /* 0x000fe200078e02ff */
[C---:B------:R-:W-:Y:S01]  /*2770*/  SEL R31, R4.reuse, R31, !P0 ;  /* 0x0000001f041f7207 */ /* 0x040fe20004000000 */
[-C--:B----4-:R-:W-:Y:S01]  /*2780*/  IMAD R13, R13, R14.reuse, RZ ;  /* 0x0000000e0d0d7224 */ /* 0x090fe200078e02ff */
[C---:B------:R-:W-:Y:S01]  /*2790*/  SEL R33, R4.reuse, R33, !P0 ;  /* 0x0000002104217207 */ /* 0x040fe20004000000 */
[-C--:B------:R-:W-:Y:S01]  /*27a0*/  IMAD R9, R9, R14.reuse, RZ ;  /* 0x0000000e09097224 */ /* 0x080fe200078e02ff */
        /* <DEDUP_REMOVED lines=42> */
[----:B------:R-:W-:Y:S01]  /*2a50*/  SEL R4, R4, R77, !P0 ;  /* 0x0000004d04047207 */ /* 0x000fe20004000000 */
[----:B------:R-:W-:Y:S01]  /*2a60*/  IMAD R61, R61, R14, RZ ;  /* 0x0000000e3d3d7224 */ /* 0x000fe200078e02ff */
[----:B0-----:R-:W-:Y:S01]  /*2a70*/  LEA R190, P0, R6, R188, 0x1 ;  /* 0x000000bc06be7211 */ /* 0x001fe200078008ff */
[----:B------:R-:W-:Y:S01]  /*2a80*/  IMAD R63, R63, R14, RZ ;  /* 0x0000000e3f3f7224 */ /* 0x000fe200078e02ff */
[----:B-1----:R-:W-:Y:S01]  /*2a90*/  LEA R8, P4, R3, R24, 0x1 ;  /* 0x0000001803087211 */ /* 0x002fe200078808ff */
[----:B------:R-:W-:Y:S01]  /*2aa0*/  IMAD R65, R65, R14, RZ ;  /* 0x0000000e41417224 */ /* 0x000fe200078e02ff */
[----:B------:R-:W-:Y:S01]  /*2ab0*/  LEA R186, P2, R2, R188, 0x1 ;  /* 0x000000bc02ba7211 */ /* 0x000fe200078408ff */
[----:B------:R-:W-:Y:S01]  /*2ac0*/  IMAD R67, R67, R14, RZ ;  /* 0x0000000e43437224 */ /* 0x000fe200078e02ff */
[----:B------:R-:W-:Y:S01]  /*2ad0*/  LEA R192, P1, R5, R188, 0x1 ;  /* 0x000000bc05c07211 */ /* 0x000fe200078208ff */
[----:B------:R-:W-:Y:S01]  /*2ae0*/  IMAD R69, R69, R14, RZ ;  /* 0x0000000e45457224 */ /* 0x000fe200078e02ff */
[----:B------:R-:W-:Y:S01]  /*2af0*/  LEA R188, P3, R7, R188, 0x1 ;  /* 0x000000bc07bc7211 */ /* 0x000fe200078608ff */
[----:B------:R-:W0:Y:S01]  /*2b00*/  LDC R12, c[0x0][0x238] ;  /* 0x00008e00ff0c7b82 */ /* 0x000e220000000800 */
[-C--:B------:R-:W-:Y:S01]  /*2b10*/  LEA.HI.X.SX32 R191, R6, R189.reuse, 0x1, P0 ;  /* 0x000000bd06bf7211 */ /* 0x080fe200000f0eff */
[-C--:B------:R-:W-:Y:S01]  /*2b20*/  IMAD R71, R71, R14.reuse, RZ ;  /* 0x0000000e47477224 */ /* 0x080fe200078e02ff */
[----:B------:R-:W-:Y:S01]  /*2b30*/  LEA.HI.X.SX32 R187, R2, R189, 0x1, P2 ;  /* 0x000000bd02bb7211 */ /* 0x000fe200010f0eff */
[-C--:B------:R-:W-:Y:S01]  /*2b40*/  IMAD R73, R73, R14.reuse, RZ ;  /* 0x0000000e49497224 */ /* 0x080fe200078e02ff */
[----:B------:R-:W-:Y:S01]  /*2b50*/  LEA.HI.X.SX32 R6, R3, R25, 0x1, P4 ;  /* 0x0000001903067211 */ /* 0x000fe200020f0eff */
[-C--:B------:R-:W-:Y:S01]  /*2b60*/  IMAD R75, R75, R14.reuse, RZ ;  /* 0x0000000e4b4b7224 */ /* 0x080fe200078e02ff */
[----:B------:R-:W-:Y:S01]  /*2b70*/  LEA.HI.X.SX32 R193, R5, R189, 0x1, P1 ;  /* 0x000000bd05c17211 */ /* 0x000fe200008f0eff */
[----:B------:R-:W-:Y:S01]  /*2b80*/  IMAD R4, R4, R14, RZ ;  /* 0x0000000e04047224 */ /* 0x000fe200078e02ff */
[----:B------:R-:W-:-:S02]  /*2b90*/  LEA R2, P4, R13, R8, 0x1 ;  /* 0x000000080d027211 */ /* 0x000fc400078808ff */
[----:B------:R-:W-:Y:S02]  /*2ba0*/  CS2R R76, SRZ ;  /* 0x00000000004c7805 */ /* 0x000fe4000001ff00 */
[----:B------:R-:W-:Y:S02]  /*2bb0*/  LEA.HI.X.SX32 R189, R7, R189, 0x1, P3 ;  /* 0x000000bd07bd7211 */ /* 0x000fe400018f0eff */
[----:B------:R-:W-:Y:S02]  /*2bc0*/  CS2R R24, SRZ ;  /* 0x0000000000187805 */ /* 0x000fe4000001ff00 */
[-C--:B------:R-:W-:Y:S01]  /*2bd0*/  LEA R5, P3, R9, R8.reuse, 0x1 ;  /* 0x0000000809057211 */ /* 0x080fe200078608ff */
[----:B------:R1:W-:Y:S01]  /*2be0*/  STL [R1+0x598], R2 ;  /* 0x0005980201007387 */ /* 0x0003e20000100800 */
[-C--:B------:R-:W-:Y:S02]  /*2bf0*/  LEA R3, P2, R17, R8.reuse, 0x1 ;  /* 0x0000000811037211 */ /* 0x080fe400078408ff */
[----:B------:R-:W-:Y:S01]  /*2c00*/  R2UR UR4, R18 ;  /* 0x00000000120472ca */ /* 0x000fe200000e0000 */
[----:B------:R2:W-:Y:S01]  /*2c10*/  STL [R1+0x5a0], R5 ;  /* 0x0005a00501007387 */ /* 0x0005e20000100800 */
[----:B------:R-:W3:Y:S01]  /*2c20*/  LDC R18, c[0x0][0x238] ;  /* 0x00008e00ff127b82 */ /* 0x000ee20000000800 */
[----:B------:R-:W-:Y:S01]  /*2c30*/  R2UR UR6, R20 ;  /* 0x00000000140672ca */ /* 0x000fe200000e0000 */
[----:B------:R-:W-:Y:S01]  /*2c40*/  IMAD.IADD R20, R152, 0x1, R10 ;  /* 0x0000000198147824 */ /* 0x000fe200078e020a */
[----:B------:R4:W-:Y:S01]  /*2c50*/  STL [R1+0x5a8], R3 ;  /* 0x0005a80301007387 */ /* 0x0009e20000100800 */
[----:B------:R-:W-:Y:S01]  /*2c60*/  LOP3.LUT R22, R11, 0x60, RZ, 0x3c, !PT ;  /* 0x000000600b167812 */ /* 0x000fe200078e3cff */
[C---:B0-----:R-:W-:Y:S01]  /*2c70*/  IMAD R7, R12.reuse, 0x7f, RZ ;  /* 0x0000007f0c077824 */ /* 0x041fe200078e02ff */
[-C--:B-1----:R-:W-:Y:S01]  /*2c80*/  LEA R2, P1, R19, R8.reuse, 0x1 ;  /* 0x0000000813027211 */ /* 0x082fe200078208ff */
[----:B------:R-:W-:Y:S01]  /*2c90*/  IMAD R14, R12, 0x6c, RZ ;  /* 0x0000006c0c0e7824 */ /* 0x000fe200078e02ff */
[----:B--2---:R-:W-:-:S03]  /*2ca0*/  LEA R5, P0, R21, R8, 0x1 ;  /* 0x0000000815057211 */ /* 0x004fc600078008ff */
[----:B------:R0:W-:Y:S01]  /*2cb0*/  STL [R1+0x5b0], R2 ;  /* 0x0005b00201007387 */ /* 0x0001e20000100800 */
[----:B------:R-:W-:Y:S01]  /*2cc0*/  UIADD3.64 UR10, UR4, 0x380, URZ ;  /* 0x00000380040a7897 */ /* 0x000fe2000fffe03f */
[-C--:B----4-:R-:W-:Y:S01]  /*2cd0*/  LEA R3, P6, R23, R8.reuse, 0x1 ;  /* 0x0000000817037211 */ /* 0x090fe200078c08ff */
[----:B------:R-:W-:Y:S01]  /*2ce0*/  UIADD3.64 UR10, UR4, 0x480, URZ ;  /* 0x00000480040a7897 */ /* 0x000fe2000fffe03f */
[----:B------:R1:W-:Y:S01]  /*2cf0*/  STL [R1+0x5b8], R5 ;  /* 0x0005b80501007387 */ /* 0x0003e20000100800 */
[----:B------:R-:W-:Y:S02]  /*2d00*/  UIADD3.64 UR14, UR4, 0x400, URZ ;  /* 0x00000400040e7897 */ /* 0x000fe4000fffe03f */
[----:B------:R-:W-:Y:S01]  /*2d10*/  UIADD3.64 UR10, UR4, 0x580, URZ ;  /* 0x00000580040a7897 */ /* 0x000fe2000fffe03f */
[----:B------:R2:W-:Y:S01]  /*2d20*/  STL [R1+0x5c0], R3 ;  /* 0x0005c00301007387 */ /* 0x0005e20000100800 */
[----:B------:R-:W-:Y:S01]  /*2d30*/  UIADD3.64 UR14, UR4, 0x500, URZ ;  /* 0x00000500040e7897 */ /* 0x000fe2000fffe03f */
[----:B0-----:R-:W-:Y:S01]  /*2d40*/  LEA R2, P5, R27, R8, 0x1 ;  /* 0x000000081b027211 */ /* 0x001fe200078a08ff */
[----:B------:R-:W-:-:S02]  /*2d50*/  UIADD3.64 UR10, UR4, 0x680, URZ ;  /* 0x00000680040a7897 */ /* 0x000fc4000fffe03f */
[----:B------:R-:W-:Y:S01]  /*2d60*/  UIADD3.64 UR14, UR4, 0x600, URZ ;  /* 0x00000600040e7897 */ /* 0x000fe2000fffe03f */
[----:B-1----:R-:W-:Y:S01]  /*2d70*/  LEA.HI.X.SX32 R5, R13, R6, 0x1, P4 ;  /* 0x000000060d057211 */ /* 0x002fe200020f0eff */
[----:B------:R0:W-:Y:S01]  /*2d80*/  STL [R1+0x5c8], R2 ;  /* 0x0005c80201007387 */ /* 0x0001e20000100800 */
[----:B------:R-:W-:Y:S01]  /*2d90*/  IMAD R13, R12, 0x7d, RZ ;  /* 0x0000007d0c0d7824 */ /* 0x000fe200078e02ff */
[----:B------:R-:W-:Y:S01]  /*2da0*/  UIADD3.64 UR10, UR4, 0x780, URZ ;  /* 0x00000780040a7897 */ /* 0x000fe2000fffe03f */
[----:B--2---:R-:W-:Y:S01]  /*2db0*/  LEA R3, P4, R29, R8, 0x1 ;  /* 0x000000081d037211 */ /* 0x004fe200078808ff */
[----:B------:R1:W-:Y:S01]  /*2dc0*/  STL [R1+0x594], R5 ;  /* 0x0005940501007387 */ /* 0x0003e20000100800 */
[----:B------:R-:W-:Y:S02]  /*2dd0*/  UIADD3.64 UR14, UR4, 0x700, URZ ;  /* 0x00000700040e7897 */ /* 0x000fe4000fffe03f */
[----:B------:R-:W-:Y:S01]  /*2de0*/  UIADD3.64 UR10, UR4, 0x880, URZ ;  /* 0x00000880040a7897 */ /* 0x000fe2000fffe03f */
[----:B------:R2:W-:Y:S01]  /*2df0*/  STL [R1+0x5d0], R3 ;  /* 0x0005d00301007387 */ /* 0x0005e20000100800 */
[----:B------:R-:W-:Y:S01]  /*2e00*/  UIADD3.64 UR14, UR4, 0x800, URZ ;  /* 0x00000800040e7897 */ /* 0x000fe2000fffe03f */
[----:B0-----:R-:W-:Y:S01]  /*2e10*/  LEA.HI.X.SX32 R2, R9, R6, 0x1, P3 ;  /* 0x0000000609027211 */ /* 0x001fe200018f0eff */
[----:B------:R-:W-:-:S02]  /*2e20*/  UIADD3.64 UR10, UR4, 0x980, URZ ;  /* 0x00000980040a7897 */ /* 0x000fc4000fffe03f */
[----:B------:R-:W-:Y:S01]  /*2e30*/  UIADD3.64 UR14, UR4, 0x900, URZ ;  /* 0x00000900040e7897 */ /* 0x000fe2000fffe03f */
[----:B-1----:R-:W-:Y:S01]  /*2e40*/  LEA R5, P3, R31, R8, 0x1 ;  /* 0x000000081f057211 */ /* 0x002fe200078608ff */
[----:B------:R0:W-:Y:S01]  /*2e50*/  STL [R1+0x59c], R2 ;  /* 0x00059c0201007387 */ /* 0x0001e20000100800 */
[----:B------:R-:W-:Y:S01]  /*2e60*/  UIADD3.64 UR10, UR4, 0xa80, URZ ;  /* 0x00000a80040a7897 */ /* 0x000fe2000fffe03f */
[----:B--2---:R-:W-:Y:S02]  /*2e70*/  LEA.HI.X.SX32 R3, R17, R6, 0x1, P2 ;  /* 0x0000000611037211 */ /* 0x004fe400010f0eff */
[----:B------:R1:W-:Y:S01]  /*2e80*/  STL [R1+0x5d8], R5 ;  /* 0x0005d80501007387 */ /* 0x0003e20000100800 */
[----:B------:R-:W-:Y:S01]  /*2e90*/  IMAD R17, R12, 0x7a, RZ ;  /* 0x0000007a0c117824 */ /* 0x000fe200078e02ff */
[----:B------:R-:W-:Y:S02]  /*2ea0*/  UIADD3.64 UR14, UR4, 0xa00, URZ ;  /* 0x00000a00040e7897 */ /* 0x000fe4000fffe03f */
[----:B------:R2:W-:Y:S01]  /*2eb0*/  STL [R1+0x5a4], R3 ;  /* 0x0005a40301007387 */ /* 0x0005e20000100800 */
[----:B------:R-:W-:Y:S01]  /*2ec0*/  UIADD3.64 UR10, UR4, 0xb80, URZ ;  /* 0x00000b80040a7897 */ /* 0x000fe2000fffe03f */
[----:B0-----:R-:W-:Y:S01]  /*2ed0*/  LEA R2, P2, R33, R8, 0x1 ;  /* 0x0000000821027211 */ /* 0x001fe200078408ff */
[----:B------:R-:W-:-:S02]  /*2ee0*/  UIADD3.64 UR14, UR4, 0xb00, URZ ;  /* 0x00000b00040e7897 */ /* 0x000fc4000fffe03f */
[----:B------:R-:W-:Y:S01]  /*2ef0*/  UIADD3.64 UR10, UR4, 0xc80, URZ ;  /* 0x00000c80040a7897 */ /* 0x000fe2000fffe03f */
[----:B-1----:R-:W-:Y:S01]  /*2f00*/  LEA.HI.X.SX32 R5, R19, R6, 0x1, P1 ;  /* 0x0000000613057211 */ /* 0x002fe200008f0eff */
[----:B------:R0:W-:Y:S01]  /*2f10*/  STL [R1+0x5e0], R2 ;  /* 0x0005e00201007387 */ /* 0x0001e20000100800 */
[----:B------:R-:W1:Y:S01]  /*2f20*/  LDC R19, c[0x0][0x238] ;  /* 0x00008e00ff137b82 */ /* 0x000e620000000800 */
        /* <DEDUP_REMOVED lines=8> */
[----:B------:R-:W-:Y:S01]  /*2fb0*/  UIADD3.64 UR10, UR4, 0xe80, URZ ;  /* 0x00000e80040a7897 */ /* 0x000fe2000fffe03f */
[----:B------:R-:W-:Y:S01]  /*2fc0*/  IMAD.IADD R21, R152, 0x1, R11 ;  /* 0x0000000198157824 */ /* 0x000fe200078e020b */
[----:B------:R-:W-:Y:S01]  /*2fd0*/  UIADD3.64 UR18, UR4, 0xf00, URZ ;  /* 0x00000f0004127897 */ /* 0x000fe2000fffe03f */
[----:B--2---:R-:W-:Y:S01]  /*2fe0*/  LEA R5, P0, R37, R8, 0x1 ;  /* 0x0000000825057211 */ /* 0x004fe200078008ff */
[----:B------:R0:W-:Y:S01]  /*2ff0*/  STL [R1+0x5b4], R2 ;  /* 0x0005b40201007387 */ /* 0x0001e20000100800 */
[----:B------:R-:W-:Y:S01]  /*3000*/  UIADD3.64 UR14, UR4, 0xf80, URZ ;  /* 0x00000f80040e7897 */ /* 0x000fe2000fffe03f */
[----:B----4-:R-:W-:-:S02]  /*3010*/  LEA.HI.X.SX32 R3, R23, R6, 0x1, P6 ;  /* 0x0000000617037211 */ /* 0x010fc400030f0eff */
[----:B------:R2:W-:Y:S01]  /*3020*/  STL [R1+0x600], R5 ;  /* 0x0006000501007387 */ /* 0x0005e20000100800 */
[----:B------:R-:W-:Y:S02]  /*3030*/  UIADD3.64 UR10, UR4, 0x1000, URZ ;  /* 0x00001000040a7897 */ /* 0x000fe4000fffe03f */
[----:B------:R-:W-:Y:S01]  /*3040*/  UIADD3.64 UR18, UR4, 0x1080, URZ ;  /* 0x0000108004127897 */ /* 0x000fe2000fffe03f */
[----:B------:R4:W-:Y:S01]  /*3050*/  STL [R1+0x5bc], R3 ;  /* 0x0005bc0301007387 */ /* 0x0009e20000100800 */
[----:B------:R-:W-:Y:S01]  /*3060*/  UIADD3.64 UR14, UR4, 0x1100, URZ ;  /* 0x00001100040e7897 */ /* 0x000fe2000fffe03f */
[----:B0-----:R-:W-:Y:S01]  /*3070*/  LEA R2, P6, R39, R8, 0x1 ;  /* 0x0000000827027211 */ /* 0x001fe200078c08ff */
[----:B------:R-:W-:Y:S02]  /*3080*/  UIADD3.64 UR10, UR4, 0x1180, URZ ;  /* 0x00001180040a7897 */ /* 0x000fe4000fffe03f */
[----:B------:R-:W-:Y:S01]  /*3090*/  UIADD3.64 UR18, UR4, 0x1200, URZ ;  /* 0x0000120004127897 */ /* 0x000fe2000fffe03f */
[----:B--2---:R-:W-:Y:S01]  /*30a0*/  LEA.HI.X.SX32 R5, R27, R6, 0x1, P5 ;  /* 0x000000061b057211 */ /* 0x004fe200028f0eff */
[----:B------:R0:W-:Y:S01]  /*30b0*/  STL [R1+0x608], R2 ;  /* 0x0006080201007387 */ /* 0x0001e20000100800 */
[----:B------:R-:W-:Y:S01]  /*30c0*/  UIADD3.64 UR14, UR4, 0x1280, URZ ;  /* 0x00001280040e7897 */ /* 0x000fe2000fffe03f */
[----:B------:R-:W-:-:S02]  /*30d0*/  CS2R R26, SRZ ;  /* 0x00000000001a7805 */ /* 0x000fc4000001ff00 */
[----:B----4-:R-:W-:Y:S01]  /*30e0*/  LEA R3, P5, R41, R8, 0x1 ;  /* 0x0000000829037211 */ /* 0x010fe200078a08ff */
[----:B------:R2:W-:Y:S01]  /*30f0*/  STL [R1+0x5c4], R5 ;  /* 0x0005c40501007387 */ /* 0x0005e20000100800 */
[----:B------:R-:W-:Y:S02]  /*3100*/  UIADD3.64 UR10, UR4, 0x1300, URZ ;  /* 0x00001300040a7897 */ /* 0x000fe4000fffe03f */
[----:B------:R-:W-:Y:S01]  /*3110*/  UIADD3.64 UR18, UR4, 0x1380, URZ ;  /* 0x0000138004127897 */ /* 0x000fe2000fffe03f */
[----:B------:R4:W-:Y:S01]  /*3120*/  STL [R1+0x610], R3 ;  /* 0x0006100301007387 */ /* 0x0009e20000100800 */
[----:B------:R-:W-:Y:S01]  /*3130*/  UIADD3.64 UR14, UR4, 0x1400, URZ ;  /* 0x00001400040e7897 */ /* 0x000fe2000fffe03f */
[----:B0-----:R-:W-:Y:S01]  /*3140*/  LEA.HI.X.SX32 R2, R29, R6, 0x1, P4 ;  /* 0x000000061d027211 */ /* 0x001fe200020f0eff */
[----:B------:R-:W-:Y:S01]  /*3150*/  UIADD3.64 UR10, UR4, 0x1480, URZ ;  /* 0x00001480040a7897 */ /* 0x000fe2000fffe03f */
[----:B------:R-:W-:Y:S01]  /*3160*/  CS2R R28, SRZ ;  /* 0x00000000001c7805 */ /* 0x000fe2000001ff00 */
[----:B------:R-:W-:Y:S01]  /*3170*/  UIADD3.64 UR18, UR4, 0x1500, URZ ;  /* 0x0000150004127897 */ /* 0x000fe2000fffe03f */
[----:B--2---:R-:W-:Y:S01]  /*3180*/  LEA R5, P4, R43, R8, 0x1 ;  /* 0x000000082b057211 */ /* 0x004fe200078808ff */
[----:B------:R0:W-:Y:S01]  /*3190*/  STL [R1+0x5cc], R2 ;  /* 0x0005cc0201007387 */ /* 0x0001e20000100800 */
[----:B------:R-:W-:Y:S01]  /*31a0*/  UIADD3.64 UR14, UR4, 0x1580, URZ ;  /* 0x00001580040e7897 */ /* 0x000fe2000fffe03f */
[----:B----4-:R-:W-:-:S02]  /*31b0*/  LEA.HI.X.SX32 R3, R31, R6, 0x1, P3 ;  /* 0x000000061f037211 */ /* 0x010fc400018f0eff */
[----:B------:R2:W-:Y:S01]  /*31c0*/  STL [R1+0x618], R5 ;  /* 0x0006180501007387 */ /* 0x0005e20000100800 */
[----:B------:R-:W-:Y:S01]  /*31d0*/  UIADD3.64 UR10, UR4, 0x1600, URZ ;  /* 0x00001600040a7897 */ /* 0x000fe2000fffe03f */
[----:B------:R-:W-:Y:S01]  /*31e0*/  CS2R R30, SRZ ;  /* 0x00000000001e7805 */ /* 0x000fe2000001ff00 */
        /* <DEDUP_REMOVED lines=8> */
[----:B------:R-:W-:Y:S01]  /*3270*/  CS2R R32, SRZ ;  /* 0x0000000000207805 */ /* 0x000fe2000001ff00 */
[----:B------:R-:W-:Y:S01]  /*3280*/  UIADD3.64 UR14, UR4, 0x1880, URZ ;  /* 0x00001880040e7897 */ /* 0x000fe2000fffe03f */
[----:B----4-:R-:W-:Y:S01]  /*3290*/  LEA R3, P2, R47, R8, 0x1 ;  /* 0x000000082f037211 */ /* 0x010fe200078408ff */
[----:B------:R2:W-:Y:S01]  /*32a0*/  STL [R1+0x5dc], R5 ;  /* 0x0005dc0501007387 */ /* 0x0005e20000100800 */
[----:B------:R-:W-:-:S02]  /*32b0*/  UIADD3.64 UR10, UR4, 0x1900, URZ ;  /* 0x00001900040a7897 */ /* 0x000fc4000fffe03f */
[----:B------:R-:W-:Y:S01]  /*32c0*/  UIADD3.64 UR18, UR4, 0x1980, URZ ;  /* 0x0000198004127897 */ /* 0x000fe2000fffe03f */
[----:B------:R4:W-:Y:S01]  /*32d0*/  STL [R1+0x628], R3 ;  /* 0x0006280301007387 */ /* 0x0009e20000100800 */
[----:B------:R-:W-:Y:S01]  /*32e0*/  UIADD3.64 UR14, UR4, 0x1a00, URZ ;  /* 0x00001a00040e7897 */ /* 0x000fe2000fffe03f */
[----:B0-----:R-:W-:Y:S02]  /*32f0*/  LEA.HI.X.SX32 R2, R35, R6, 0x1, P1 ;  /* 0x0000000623027211 */ /* 0x001fe400008f0eff */
[----:B------:R-:W-:Y:S01]  /*3300*/  CS2R R34, SRZ ;  /* 0x0000000000227805 */ /* 0x000fe2000001ff00 */
[----:B------:R-:W-:Y:S01]  /*3310*/  UIADD3.64 UR10, UR4, 0x1a80, URZ ;  /* 0x00001a80040a7897 */ /* 0x000fe2000fffe03f */
[----:B--2---:R-:W-:Y:S01]  /*3320*/  LEA R5, P1, R49, R8, 0x1 ;  /* 0x0000000831057211 */ /* 0x004fe200078208ff */
[----:B------:R0:W-:Y:S01]  /*3330*/  STL [R1+0x5e8], R2 ;  /* 0x0005e80201007387 */ /* 0x0001e20000100800 */
[----:B------:R-:W-:Y:S01]  /*3340*/  UIADD3.64 UR18, UR4, 0x1b00, URZ ;  /* 0x00001b0004127897 */ /* 0x000fe2000fffe03f */
[----:B----4-:R-:W-:-:S02]  /*3350*/  LEA.HI.X.SX32 R3, R37, R6, 0x1, P0 ;  /* 0x0000000625037211 */ /* 0x010fc400000f0eff */
[----:B------:R2:W-:Y:S01]  /*3360*/  STL [R1+0x630], R5 ;  /* 0x0006300501007387 */ /* 0x0005e20000100800 */
[----:B------:R-:W-:Y:S01]  /*3370*/  CS2R R36, SRZ ;  /* 0x0000000000247805 */ /* 0x000fe2000001ff00 */
[----:B------:R-:W-:Y:S02]  /*3380*/  UIADD3.64 UR14, UR4, 0x1b80, URZ ;  /* 0x00001b80040e7897 */ /* 0x000fe4000fffe03f */
        /* <DEDUP_REMOVED lines=48> */
[----:B------:R-:W-:-:S03]  /*3690*/  CS2R R48, SRZ ;  /* 0x0000000000307805 */ /* 0x000fc6000001ff00 */
[----:B------:R4:W-:Y:S01]  /*36a0*/  STL [R1+0x62c], R3 ;  /* 0x00062c0301007387 */ /* 0x0009e20000100800 */
[----:B0-----:R-:W-:Y:S02]  /*36b0*/  LEA R2, P1, R63, R8, 0x1 ;  /* 0x000000083f027211 */ /* 0x001fe400078208ff */
[----:B--2---:R-:W-:-:S03]  /*36c0*/  LEA.HI.X.SX32 R5, R51, R6, 0x1, P0 ;  /* 0x0000000633057211 */ /* 0x004fc600000f0eff */
[----:B------:R0:W-:Y:S01]  /*36d0*/  STL [R1+0x668], R2 ;  /* 0x0006680201007387 */ /* 0x0001e20000100800 */
[----:B------:R-:W-:Y:S02]  /*36e0*/  CS2R R50, SRZ ;  /* 0x0000000000327805 */ /* 0x000fe4000001ff00 */
[----:B----4-:R-:W-:Y:S01]  /*36f0*/  LEA R3, P0, R65, R8, 0x1 ;  /* 0x0000000841037211 */ /* 0x010fe200078008ff */
[----:B------:R2:W-:Y:S04]  /*3700*/  STL [R1+0x634], R5 ;  /* 0x0006340501007387 */ /* 0x0005e80000100800 */
[----:B------:R4:W-:Y:S01]  /*3710*/  STL [R1+0x670], R3 ;  /* 0x0006700301007387 */ /* 0x0009e20000100800 */
[----:B0-----:R-:W-:Y:S02]  /*3720*/  LEA.HI.X.SX32 R2, R53, R6, 0x1, P6 ;  /* 0x0000000635027211 */ /* 0x001fe400030f0eff */
[----:B------:R-:W-:-:S02]  /*3730*/  CS2R R52, SRZ ;  /* 0x0000000000347805 */ /* 0x000fc4000001ff00 */
[----:B--2---:R-:W-:Y:S01]  /*3740*/  LEA R5, P6, R67, R8, 0x1 ;  /* 0x0000000843057211 */ /* 0x004fe200078c08ff */
[----:B------:R0:W-:Y:S01]  /*3750*/  STL [R1+0x63c], R2 ;  /* 0x00063c0201007387 */ /* 0x0001e20000100800 */
[----:B----4-:R-:W-:-:S03]  /*3760*/  LEA.HI.X.SX32 R3, R55, R6, 0x1, P5 ;  /* 0x0000000637037211 */ /* 0x010fc600028f0eff */
[----:B------:R2:W-:Y:S01]  /*3770*/  STL [R1+0x678], R5 ;  /* 0x0006780501007387 */ /* 0x0005e20000100800 */
[----:B------:R-:W-:-:S03]  /*3780*/  CS2R R54, SRZ ;  /* 0x0000000000367805 */ /* 0x000fc6000001ff00 */
[----:B------:R4:W-:Y:S01]  /*3790*/  STL [R1+0x644], R3 ;  /* 0x0006440301007387 */ /* 0x0009e20000100800 */
[----:B0-----:R-:W-:Y:S02]  /*37a0*/  LEA R2, P5, R69, R8, 0x1 ;  /* 0x0000000845027211 */ /* 0x001fe400078a08ff */
[----:B--2---:R-:W-:-:S03]  /*37b0*/  LEA.HI.X.SX32 R5, R57, R6, 0x1, P4 ;  /* 0x0000000639057211 */ /* 0x004fc600020f0eff */
[----:B------:R0:W-:Y:S01]  /*37c0*/  STL [R1+0x680], R2 ;  /* 0x0006800201007387 */ /* 0x0001e20000100800 */
[----:B------:R-:W-:Y:S02]  /*37d0*/  CS2R R56, SRZ ;  /* 0x0000000000387805 */ /* 0x000fe4000001ff00 */
[C---:B----4-:R-:W-:Y:S01]  /*37e0*/  LEA R3, P4, R71.reuse, R8, 0x1 ;  /* 0x0000000847037211 */ /* 0x050fe200078808ff */
[----:B------:R2:W-:Y:S03]  /*37f0*/  STL [R1+0x64c], R5 ;  /* 0x00064c0501007387 */ /* 0x0005e60000100800 */
[-C--:B------:R-:W-:Y:S01]  /*3800*/  LEA.HI.X.SX32 R9, R71, R6.reuse, 0x1, P4 ;  /* 0x0000000647097211 */ /* 0x080fe200020f0eff */
[----:B------:R4:W-:Y:S01]  /*3810*/  STL [R1+0x688], R3 ;  /* 0x0006880301007387 */ /* 0x0009e20000100800 */
[----:B------:R-:W-:Y:S02]  /*3820*/  CS2R R70, SRZ ;  /* 0x0000000000467805 */ /* 0x000fe4000001ff00 */
[----:B0-----:R-:W-:-:S02]  /*3830*/  LEA.HI.X.SX32 R2, R59, R6, 0x1, P3 ;  /* 0x000000063b027211 */ /* 0x001fc400018f0eff */
[----:B------:R-:W-:Y:S02]  /*3840*/  CS2R R58, SRZ ;  /* 0x00000000003a7805 */ /* 0x000fe4000001ff00 */
        /* <DEDUP_REMOVED lines=11> */
[----:B------:R2:W-:Y:S01]  /*3900*/  STL [R1+0x664], R5 ;  /* 0x0006640501007387 */ /* 0x0005e20000100800 */
[-C--:B------:R-:W-:Y:S02]  /*3910*/  LEA.HI.X.SX32 R8, R67, R6.reuse, 0x1, P6 ;  /* 0x0000000643087211 */ /* 0x080fe400030f0eff */
[----:B------:R-:W-:Y:S02]  /*3920*/  CS2R R66, SRZ ;  /* 0x0000000000427805 */ /* 0x000fe4000001ff00 */
[-C--:B------:R-:W-:Y:S01]  /*3930*/  LEA.HI.X.SX32 R4, R4, R6.reuse, 0x1, P1 ;  /* 0x0000000604047211 */ /* 0x080fe200008f0eff */
[----:B------:R-:W-:Y:S01]  /*3940*/  STL [R1+0x6a0], R3 ;  /* 0x0006a00301007387 */ /* 0x000fe20000100800 */
[----:B0-----:R-:W-:-:S02]  /*3950*/  LEA.HI.X.SX32 R2, R65, R6, 0x1, P0 ;  /* 0x0000000641027211 */ /* 0x001fc400000f0eff */
[----:B------:R-:W-:Y:S02]  /*3960*/  CS2R R64, SRZ ;  /* 0x0000000000407805 */ /* 0x000fe4000001ff00 */
[----:B--2---:R-:W-:Y:S01]  /*3970*/  LEA.HI.X.SX32 R5, R69, R6, 0x1, P5 ;  /* 0x0000000645057211 */ /* 0x004fe200028f0eff */
[----:B------:R0:W-:Y:S01]  /*3980*/  STL [R1+0x66c], R2 ;  /* 0x00066c0201007387 */ /* 0x0001e20000100800 */
[----:B------:R-:W-:-:S03]  /*3990*/  CS2R R68, SRZ ;  /* 0x0000000000447805 */ /* 0x000fc6000001ff00 */
[----:B------:R2:W-:Y:S04]  /*39a0*/  STL [R1+0x674], R8 ;  /* 0x0006740801007387 */ /* 0x0005e80000100800 */
[----:B------:R4:W-:Y:S01]  /*39b0*/  STL [R1+0x67c], R5 ;  /* 0x00067c0501007387 */ /* 0x0009e20000100800 */
[----:B0-----:R-:W-:-:S03]  /*39c0*/  IMAD.WIDE R2, R7, 0x2, R188 ;  /* 0x0000000207027825 */ /* 0x001fc600078e02bc */
[----:B------:R0:W-:Y:S01]  /*39d0*/  STL [R1+0x684], R9 ;  /* 0x0006840901007387 */ /* 0x0001e20000100800 */
[-C--:B--2---:R-:W-:Y:S02]  /*39e0*/  LEA.HI.X.SX32 R8, R73, R6.reuse, 0x1, P3 ;  /* 0x0000000649087211 */ /* 0x084fe400018f0eff */
[----:B------:R-:W-:Y:S02]  /*39f0*/  CS2R R72, SRZ ;  /* 0x0000000000487805 */ /* 0x000fe4000001ff00 */
[----:B----4-:R-:W-:Y:S01]  /*3a00*/  LEA.HI.X.SX32 R5, R75, R6, 0x1, P2 ;  /* 0x000000064b057211 */ /* 0x010fe200010f0eff */
[----:B------:R-:W-:Y:S01]  /*3a10*/  STL [R1+0x68c], R8 ;  /* 0x00068c0801007387 */ /* 0x000fe20000100800 */
[----:B------:R-:W-:Y:S01]  /*3a20*/  CS2R R74, SRZ ;  /* 0x00000000004a7805 */ /* 0x000fe2000001ff00 */
[----:B0-----:R-:W-:Y:S02]  /*3a30*/  IMAD R9, R12, 0x7e, RZ ;  /* 0x0000007e0c097824 */ /* 0x001fe400078e02ff */
[----:B------:R-:W-:Y:S04]  /*3a40*/  STL [R1+0x694], R5 ;  /* 0x0006940501007387 */ /* 0x000fe80000100800 */
[----:B------:R-:W-:Y:S04]  /*3a50*/  STL [R1+0x6a8], R2 ;  /* 0x0006a80201007387 */ /* 0x000fe80000100800 */
[----:B------:R0:W-:Y:S04]  /*3a60*/  STL [R1+0x69c], R4 ;  /* 0x00069c0401007387 */ /* 0x0001e80000100800 */
[----:B------:R2:W-:Y:S01]  /*3a70*/  STL [R1+0x6a4], R3 ;  /* 0x0006a40301007387 */ /* 0x0005e20000100800 */
[----:B0-----:R-:W-:-:S04]  /*3a80*/  IMAD.WIDE R4, R7, 0x2, R192 ;  /* 0x0000000207047825 */ /* 0x001fc800078e02c0 */
[----:B--2---:R-:W-:-:S04]  /*3a90*/  IMAD.WIDE R2, R7, 0x2, R186 ;  /* 0x0000000207027825 */ /* 0x004fc800078e02ba */
[----:B------:R-:W-:Y:S01]  /*3aa0*/  IMAD.WIDE R6, R7, 0x2, R190 ;  /* 0x0000000207067825 */ /* 0x000fe200078e02be */
[----:B------:R-:W-:Y:S04]  /*3ab0*/  STL [R1+0x6b0], R2 ;  /* 0x0006b00201007387 */ /* 0x000fe80000100800 */
[----:B------:R0:W-:Y:S04]  /*3ac0*/  STL [R1+0x6ac], R3 ;  /* 0x0006ac0301007387 */ /* 0x0001e80000100800 */
[----:B------:R-:W-:Y:S04]  /*3ad0*/  STL [R1+0x6b8], R4 ;  /* 0x0006b80401007387 */ /* 0x000fe80000100800 */
[----:B------:R2:W-:Y:S01]  /*3ae0*/  STL [R1+0x6b4], R5 ;  /* 0x0006b40501007387 */ /* 0x0005e20000100800 */
[----:B0-----:R-:W-:-:S03]  /*3af0*/  IMAD.WIDE R2, R9, 0x2, R188 ;  /* 0x0000000209027825 */ /* 0x001fc600078e02bc */
[----:B------:R-:W-:Y:S04]  /*3b00*/  STL [R1+0x6c0], R6 ;  /* 0x0006c00601007387 */ /* 0x000fe80000100800 */
[----:B------:R0:W-:Y:S01]  /*3b10*/  STL [R1+0x6bc], R7 ;  /* 0x0006bc0701007387 */ /* 0x0001e20000100800 */
[----:B--2---:R-:W-:-:S03]  /*3b20*/  IMAD.WIDE R4, R9, 0x2, R186 ;  /* 0x0000000209047825 */ /* 0x004fc600078e02ba */
[----:B------:R-:W-:Y:S04]  /*3b30*/  STL [R1+0x6c8], R2 ;  /* 0x0006c80201007387 */ /* 0x000fe80000100800 */
[----:B------:R2:W-:Y:S01]  /*3b40*/  STL [R1+0x6c4], R3 ;  /* 0x0006c40301007387 */ /* 0x0005e20000100800 */
[----:B0-----:R-:W-:-:S03]  /*3b50*/  IMAD.WIDE R6, R9, 0x2, R190 ;  /* 0x0000000209067825 */ /* 0x001fc600078e02be */
[----:B------:R-:W-:Y:S04]  /*3b60*/  STL [R1+0x6d0], R4 ;  /* 0x0006d00401007387 */ /* 0x000fe80000100800 */
[----:B------:R0:W-:Y:S01]  /*3b70*/  STL [R1+0x6cc], R5 ;  /* 0x0006cc0501007387 */ /* 0x0001e20000100800 */
[----:B--2---:R-:W-:-:S04]  /*3b80*/  IMAD.WIDE R2, R9, 0x2, R192 ;  /* 0x0000000209027825 */ /* 0x004fc800078e02c0 */
[----:B------:R-:W-:Y:S01]  /*3b90*/  IMAD R9, R12, 0x7c, RZ ;  /* 0x0000007c0c097824 */ /* 0x000fe200078e02ff */
[----:B------:R-:W-:Y:S01]  /*3ba0*/  STL [R1+0x6d8], R2 ;  /* 0x0006d80201007387 */ /* 0x000fe20000100800 */
[----:B0-----:R-:W-:-:S03]  /*3bb0*/  IMAD.WIDE R4, R13, 0x2, R188 ;  /* 0x000000020d047825 */ /* 0x001fc600078e02bc */
        /* <DEDUP_REMOVED lines=9> */
[----:B0-----:R-:W-:-:S04]  /*3c50*/  IMAD.WIDE R4, R13, 0x2, R192 ;  /* 0x000000020d047825 */ /* 0x001fc800078e02c0 */
[----:B------:R-:W-:Y:S01]  /*3c60*/  IMAD R13, R12, 0x7b, RZ ;  /* 0x0000007b0c0d7824 */ /* 0x000fe200078e02ff */
[----:B------:R-:W-:Y:S01]  /*3c70*/  STL [R1+0x6f8], R4 ;  /* 0x0006f80401007387 */ /* 0x000fe20000100800 */
[----:B--2---:R-:W-:-:S03]  /*3c80*/  IMAD.WIDE R2, R9, 0x2, R188 ;  /* 0x0000000209027825 */ /* 0x004fc600078e02bc */
        /* <DEDUP_REMOVED lines=10> */
[C---:B------:R-:W-:Y:S01]  /*3d30*/  IMAD.WIDE R8, R13.reuse, 0x2, R190 ;  /* 0x000000020d087825 */ /* 0x040fe200078e02be */
[----:B------:R-:W-:Y:S03]  /*3d40*/  STL [R1+0x718], R2 ;  /* 0x0007180201007387 */ /* 0x000fe60000100800 */
[C---:B--2---:R-:W-:Y:S01]  /*3d50*/  IMAD.WIDE R4, R13.reuse, 0x2, R188 ;  /* 0x000000020d047825 */ /* 0x044fe200078e02bc */
[----:B------:R0:W-:Y:S04]  /*3d60*/  STL [R1+0x714], R3 ;  /* 0x0007140301007387 */ /* 0x0001e80000100800 */
[----:B------:R-:W-:Y:S04]  /*3d70*/  STL [R1+0x720], R6 ;  /* 0x0007200601007387 */ /* 0x000fe80000100800 */
[----:B------:R2:W-:Y:S01]  /*3d80*/  STL [R1+0x71c], R7 ;  /* 0x00071c0701007387 */ /* 0x0005e20000100800 */
[----:B0-----:R-:W-:-:S03]  /*3d90*/  IMAD.WIDE R2, R13, 0x2, R186 ;  /* 0x000000020d027825 */ /* 0x001fc600078e02ba */
[----:B------:R-:W-:Y:S04]  /*3da0*/  STL [R1+0x728], R4 ;  /* 0x0007280401007387 */ /* 0x000fe80000100800 */
[----:B------:R0:W-:Y:S01]  /*3db0*/  STL [R1+0x724], R5 ;  /* 0x0007240501007387 */ /* 0x0001e20000100800 */
[----:B--2---:R-:W-:-:S03]  /*3dc0*/  IMAD.WIDE R6, R13, 0x2, R192 ;  /* 0x000000020d067825 */ /* 0x004fc600078e02c0 */
[----:B------:R-:W-:Y:S01]  /*3dd0*/  STL [R1+0x730], R2 ;  /* 0x0007300201007387 */ /* 0x000fe20000100800 */
[----:B------:R-:W-:-:S03]  /*3de0*/  IMAD R13, R12, 0x78, RZ ;  /* 0x000000780c0d7824 */ /* 0x000fc600078e02ff */
        /* <DEDUP_REMOVED lines=10> */
[----:B--2---:R-:W-:-:S03]  /*3e90*/  IMAD R9, R12, 0x79, RZ ;  /* 0x000000790c097824 */ /* 0x004fc600078e02ff */
[----:B------:R-:W-:Y:S04]  /*3ea0*/  STL [R1+0x750], R2 ;  /* 0x0007500201007387 */ /* 0x000fe80000100800 */
[----:B------:R2:W-:Y:S01]  /*3eb0*/  STL [R1+0x74c], R3 ;  /* 0x00074c0301007387 */ /* 0x0005e20000100800 */
[----:B0-----:R-:W-:-:S03]  /*3ec0*/  IMAD.WIDE R4, R17, 0x2, R190 ;  /* 0x0000000211047825 */ /* 0x001fc600078e02be */
[----:B------:R-:W-:Y:S01]  /*3ed0*/  STL [R1+0x758], R6 ;  /* 0x0007580601007387 */ /* 0x000fe20000100800 */
[----:B------:R-:W-:-:S03]  /*3ee0*/  IMAD R17, R12, 0x71, RZ ;  /* 0x000000710c117824 */ /* 0x000fc600078e02ff */
[----:B------:R0:W-:Y:S01]  /*3ef0*/  STL [R1+0x754], R7 ;  /* 0x0007540701007387 */ /* 0x0001e20000100800 */
[----:B--2---:R-:W-:-:S03]  /*3f00*/  IMAD.WIDE R2, R9, 0x2, R188 ;  /* 0x0000000209027825 */ /* 0x004fc600078e02bc */
[----:B------:R-:W-:Y:S04]  /*3f10*/  STL [R1+0x760], R4 ;  /* 0x0007600401007387 */ /* 0x000fe80000100800 */
[----:B------:R2:W-:Y:S01]  /*3f20*/  STL [R1+0x75c], R5 ;  /* 0x00075c0501007387 */ /* 0x0005e20000100800 */
[----:B0-----:R-:W-:-:S03]  /*3f30*/  IMAD.WIDE R6, R9, 0x2, R192 ;  /* 0x0000000209067825 */ /* 0x001fc600078e02c0 */
[----:B------:R-:W-:Y:S04]  /*3f40*/  STL [R1+0x768], R2 ;  /* 0x0007680201007387 */ /* 0x000fe80000100800 */
[----:B------:R0:W-:Y:S01]  /*3f50*/  STL [R1+0x764], R3 ;  /* 0x0007640301007387 */ /* 0x0001e20000100800 */
[----:B--2---:R-:W-:-:S05]  /*3f60*/  IMAD.WIDE R4, R9, 0x2, R186 ;  /* 0x0000000209047825 */ /* 0x004fca00078e02ba */
[----:B------:R-:W-:Y:S01]  /*3f70*/  STL [R1+0x770], R4 ;  /* 0x0007700401007387 */ /* 0x000fe20000100800 */
[----:B0-----:R-:W-:-:S03]  /*3f80*/  IMAD.WIDE R2, R9, 0x2, R190 ;  /* 0x0000000209027825 */ /* 0x001fc600078e02be */
[----:B------:R0:W-:Y:S01]  /*3f90*/  STL [R1+0x76c], R5 ;  /* 0x00076c0501007387 */ /* 0x0001e20000100800 */
[----:B------:R-:W-:-:S03]  /*3fa0*/  IMAD R9, R12, 0x77, RZ ;  /* 0x000000770c097824 */ /* 0x000fc600078e02ff */
        /* <DEDUP_REMOVED lines=8> */
[----:B0-----:R-:W-:-:S05]  /*4030*/  IMAD.WIDE R2, R13, 0x2, R186 ;  /* 0x000000020d027825 */ /* 0x001fca00078e02ba */
[----:B------:R-:W-:Y:S01]  /*4040*/  STL [R1+0x1674], R2 ;  /* 0x0016740201007387 */ /* 0x000fe20000100800 */
[----:B--2---:R-:W-:-:S03]  /*4050*/  IMAD.WIDE R4, R13, 0x2, R190 ;  /* 0x000000020d047825 */ /* 0x004fc600078e02be */
        /* <DEDUP_REMOVED lines=66> */
[----:B------:R-:W-:-:S03]  /*4480*/  IMAD.WIDE R8, R17, 0x2, R188 ;  /* 0x0000000211087825 */ /* 0x000fc600078e02bc */
        /* <DEDUP_REMOVED lines=75> */
[----:B------:R-:W0:Y:S03]  /*4940*/  LDC R17, c[0x0][0x238] ;  /* 0x00008e00ff117b82 */ /* 0x000e260000000800 */
[----:B------:R4:W-:Y:S01]  /*4950*/  STL [R1+0x81c], R3 ;  /* 0x00081c0301007387 */ /* 0x0009e20000100800 */
[----:B--2---:R-:W-:-:S03]  /*4960*/  IMAD.WIDE R8, R14, 0x2, R188 ;  /* 0x000000020e087825 */ /* 0x004fc600078e02bc */
[----:B------:R-:W-:Y:S04]  /*4970*/  STL [R1+0x828], R4 ;  /* 0x0008280401007387 */ /* 0x000fe80000100800 */
[----:B------:R2:W-:Y:S01]  /*4980*/  STL [R1+0x824], R5 ;  /* 0x0008240501007387 */ /* 0x0005e20000100800 */
[----:B----4-:R-:W-:-:S03]  /*4990*/  IMAD.WIDE R2, R14, 0x2, R186 ;  /* 0x000000020e027825 */ /* 0x010fc600078e02ba */
[----:B------:R-:W-:Y:S04]  /*49a0*/  STL [R1+0x830], R6 ;  /* 0x0008300601007387 */ /* 0x000fe80000100800 */
[----:B------:R4:W-:Y:S01]  /*49b0*/  STL [R1+0x82c], R7 ;  /* 0x00082c0701007387 */ /* 0x0009e20000100800 */
[----:B--2---:R-:W-:-:S03]  /*49c0*/  IMAD.WIDE R4, R14, 0x2, R192 ;  /* 0x000000020e047825 */ /* 0x004fc600078e02c0 */
[----:B------:R-:W-:Y:S04]  /*49d0*/  STL [R1+0x838], R8 ;  /* 0x0008380801007387 */ /* 0x000fe80000100800 */
[----:B------:R2:W-:Y:S01]  /*49e0*/  STL [R1+0x834], R9 ;  /* 0x0008340901007387 */ /* 0x0005e20000100800 */
[----:B----4-:R-:W-:-:S03]  /*49f0*/  IMAD.WIDE R6, R14, 0x2, R190 ;  /* 0x000000020e067825 */ /* 0x010fc600078e02be */
[----:B------:R-:W-:Y:S01]  /*4a00*/  STL [R1+0x840], R2 ;  /* 0x0008400201007387 */ /* 0x000fe20000100800 */
[----:B------:R-:W-:-:S03]  /*4a10*/  IMAD R14, R12, 0x6a, RZ ;  /* 0x0000006a0c0e7824 */ /* 0x000fc600078e02ff */
        /* <DEDUP_REMOVED lines=545> */
[----:B------:R-:W-:-:S03]  /*6c30*/  IMAD.SHL.U32 R14, R12, 0x40, RZ ;  /* 0x000000400c0e7824 */ /* 0x000fc600078e00ff */
        /* <DEDUP_REMOVED lines=47> */
[----:B------:R2:W-:Y:S04]  /*6f30*/  STL [R1+0xdf8], R8 ;  /* 0x000df80801007387 */ /* 0x0005e80000100800 */
[----:B------:R-:W-:Y:S01]  /*6f40*/  STL [R1+0xdf4], R9 ;  /* 0x000df40901007387 */ /* 0x000fe20000100800 */
[----:B----4-:R-:W-:-:S03]  /*6f50*/  IMAD.WIDE R6, R14, 0x2, R190 ;  /* 0x000000020e067825 */ /* 0x010fc600078e02be */
[----:B------:R-:W-:Y:S01]  /*6f60*/  STL [R1+0xe00], R2 ;  /* 0x000e000201007387 */ /* 0x000fe20000100800 */
[----:B------:R-:W4:Y:S01]  /*6f70*/  LDC R14, c[0x0][0x238] ;  /* 0x00008e00ff0e7b82 */ /* 0x000f220000000800 */
[----:B--2---:R-:W-:Y:S02]  /*6f80*/  IMAD R8, R12, 0x3d, RZ ;  /* 0x0000003d0c087824 */ /* 0x004fe400078e02ff */
[----:B------:R2:W-:Y:S04]  /*6f90*/  STL [R1+0xdfc], R3 ;  /* 0x000dfc0301007387 */ /* 0x0005e80000100800 */
[----:B------:R-:W-:Y:S04]  /*6fa0*/  STL [R1+0xe08], R4 ;  /* 0x000e080401007387 */ /* 0x000fe80000100800 */
[----:B------:R5:W-:Y:S01]  /*6fb0*/  STL [R1+0xe04], R5 ;  /* 0x000e040501007387 */ /* 0x000be20000100800 */
[----:B--2---:R-:W-:-:S03]  /*6fc0*/  IMAD.WIDE R2, R8, 0x2, R188 ;  /* 0x0000000208027825 */ /* 0x004fc600078e02bc */
[----:B------:R-:W-:Y:S04]  /*6fd0*/  STL [R1+0xe10], R6 ;  /* 0x000e100601007387 */ /* 0x000fe80000100800 */
[----:B------:R2:W-:Y:S01]  /*6fe0*/  STL [R1+0xe0c], R7 ;  /* 0x000e0c0701007387 */ /* 0x0005e20000100800 */
[----:B-----5:R-:W-:-:S03]  /*6ff0*/  IMAD.WIDE R4, R8, 0x2, R192 ;  /* 0x0000000208047825 */ /* 0x020fc600078e02c0 */
[----:B------:R-:W-:Y:S04]  /*7000*/  STL [R1+0xe18], R2 ;  /* 0x000e180201007387 */ /* 0x000fe80000100800 */
[----:B------:R5:W-:Y:S01]  /*7010*/  STL [R1+0xe14], R3 ;  /* 0x000e140301007387 */ /* 0x000be20000100800 */
[----:B--2---:R-:W-:-:S04]  /*7020*/  IMAD.WIDE R6, R8, 0x2, R190 ;  /* 0x0000000208067825 */ /* 0x004fc800078e02be */
[----:B-----5:R-:W-:-:S04]  /*7030*/  IMAD.WIDE R2, R8, 0x2, R186 ;  /* 0x0000000208027825 */ /* 0x020fc800078e02ba */
[C---:B------:R-:W-:Y:S01]  /*7040*/  IMAD.WIDE R8, R13.reuse, 0x2, R188 ;  /* 0x000000020d087825 */ /* 0x040fe200078e02bc */
[----:B------:R-:W-:Y:S04]  /*7050*/  STL [R1+0xe20], R2 ;  /* 0x000e200201007387 */ /* 0x000fe80000100800 */
[----:B------:R2:W-:Y:S04]  /*7060*/  STL [R1+0xe1c], R3 ;  /* 0x000e1c0301007387 */ /* 0x0005e80000100800 */
[----:B------:R-:W-:Y:S04]  /*7070*/  STL [R1+0xe28], R4 ;  /* 0x000e280401007387 */ /* 0x000fe80000100800 */
[----:B------:R5:W-:Y:S01]  /*7080*/  STL [R1+0xe24], R5 ;  /* 0x000e240501007387 */ /* 0x000be20000100800 */
[----:B--2---:R-:W-:-:S03]  /*7090*/  IMAD.WIDE R2, R13, 0x2, R186 ;  /* 0x000000020d027825 */ /* 0x004fc600078e02ba */
[----:B------:R-:W-:Y:S04]  /*70a0*/  STL [R1+0xe30], R6 ;  /* 0x000e300601007387 */ /* 0x000fe80000100800 */
[----:B------:R-:W-:Y:S01]  /*70b0*/  STL [R1+0xe2c], R7 ;  /* 0x000e2c0701007387 */ /* 0x000fe20000100800 */
[----:B-----5:R-:W-:-:S03]  /*70c0*/  IMAD.WIDE R4, R13, 0x2, R192 ;  /* 0x000000020d047825 */ /* 0x020fc600078e02c0 */
[----:B------:R2:W-:Y:S04]  /*70d0*/  STL [R1+0xe38], R8 ;  /* 0x000e380801007387 */ /* 0x0005e80000100800 */
[----:B------:R4:W-:Y:S04]  /*70e0*/  STL [R1+0xe34], R9 ;  /* 0x000e340901007387 */ /* 0x0009e80000100800 */
[----:B------:R-:W-:Y:S04]  /*70f0*/  STL [R1+0xe40], R2 ;  /* 0x000e400201007387 */ /* 0x000fe80000100800 */
[----:B------:R5:W-:Y:S01]  /*7100*/  STL [R1+0xe3c], R3 ;  /* 0x000e3c0301007387 */ /* 0x000be20000100800 */
[----:B--2---:R-:W-:-:S02]  /*7110*/  IMAD R8, R12, 0x3b, RZ ;  /* 0x0000003b0c087824 */ /* 0x004fc400078e02ff */
[----:B----4-:R-:W-:Y:S01]  /*7120*/  IMAD R9, R14, 0x3a, RZ ;  /* 0x0000003a0e097824 */ /* 0x010fe200078e02ff */
[----:B------:R-:W-:Y:S01]  /*7130*/  STL [R1+0xe48], R4 ;  /* 0x000e480401007387 */ /* 0x000fe20000100800 */
[----:B------:R-:W-:Y:S01]  /*7140*/  IMAD.WIDE R6, R8, 0x2, R188 ;  /* 0x0000000208067825 */ /* 0x000fe200078e02bc */
[----:B------:R-:W2:Y:S02]  /*7150*/  LDC R14, c[0x0][0x238] ;  /* 0x00008e00ff0e7b82 */ /* 0x000ea40000000800 */
[----:B------:R4:W-:Y:S01]  /*7160*/  STL [R1+0xe44], R5 ;  /* 0x000e440501007387 */ /* 0x0009e20000100800 */
[----:B------:R-:W-:Y:S02]  /*7170*/  IMAD.SHL.U32 R12, R12, 0x80, RZ ;  /* 0x000000800c0c7824 */ /* 0x000fe400078e00ff */
[----:B-----5:R-:W-:-:S03]  /*7180*/  IMAD.WIDE R2, R13, 0x2, R190 ;  /* 0x000000020d027825 */ /* 0x020fc600078e02be */
[----:B------:R-:W5:Y:S02]  /*7190*/  LDC R13, c[0x0][0x238] ;  /* 0x00008e00ff0d7b82 */ /* 0x000f640000000800 */
[----:B------:R-:W-:Y:S01]  /*71a0*/  STL [R1+0xe50], R2 ;  /* 0x000e500201007387 */ /* 0x000fe20000100800 */
[----:B----4-:R-:W-:-:S03]  /*71b0*/  IMAD.WIDE R4, R8, 0x2, R192 ;  /* 0x0000000208047825 */ /* 0x010fc600078e02c0 */
[----:B------:R4:W-:Y:S04]  /*71c0*/  STL [R1+0xe4c], R3 ;  /* 0x000e4c0301007387 */ /* 0x0009e80000100800 */
[----:B------:R-:W-:Y:S04]  /*71d0*/  STL [R1+0xe58], R6 ;  /* 0x000e580601007387 */ /* 0x000fe80000100800 */
[----:B------:R3:W-:Y:S01]  /*71e0*/  STL [R1+0xe54], R7 ;  /* 0x000e540701007387 */ /* 0x0007e20000100800 */
[----:B----4-:R-:W-:-:S05]  /*71f0*/  IMAD.WIDE R2, R8, 0x2, R186 ;  /* 0x0000000208027825 */ /* 0x010fca00078e02ba */
[----:B------:R-:W-:Y:S01]  /*7200*/  STL [R1+0xe60], R2 ;  /* 0x000e600201007387 */ /* 0x000fe20000100800 */
[----:B---3--:R-:W-:-:S03]  /*7210*/  IMAD.WIDE R6, R9, 0x2, R188 ;  /* 0x0000000209067825 */ /* 0x008fc600078e02bc */
[----:B------:R3:W-:Y:S04]  /*7220*/  STL [R1+0xe5c], R3 ;  /* 0x000e5c0301007387 */ /* 0x0007e80000100800 */
[----:B------:R-:W-:Y:S04]  /*7230*/  STL [R1+0xe68], R4 ;  /* 0x000e680401007387 */ /* 0x000fe80000100800 */
[----:B------:R4:W-:Y:S01]  /*7240*/  STL [R1+0xe64], R5 ;  /* 0x000e640501007387 */ /* 0x0009e20000100800 */
[----:B---3--:R-:W-:-:S04]  /*7250*/  IMAD.WIDE R2, R8, 0x2, R190 ;  /* 0x0000000208027825 */ /* 0x008fc800078e02be */
[----:B-----5:R-:W-:Y:S01]  /*7260*/  IMAD R8, R13, 0x39, RZ ;  /* 0x000000390d087824 */ /* 0x020fe200078e02ff */
[----:B------:R-:W-:Y:S01]  /*7270*/  STL [R1+0xe70], R2 ;  /* 0x000e700201007387 */ /* 0x000fe20000100800 */
[----:B--2---:R-:W-:Y:S02]  /*7280*/  IMAD R13, R14, 0x38, RZ ;  /* 0x000000380e0d7824 */ /* 0x004fe400078e02ff */
[C---:B----4-:R-:W-:Y:S01]  /*7290*/  IMAD.WIDE R4, R9.reuse, 0x2, R192 ;  /* 0x0000000209047825 */ /* 0x050fe200078e02c0 */
[----:B------:R2:W-:Y:S01]  /*72a0*/  STL [R1+0xe6c], R3 ;  /* 0x000e6c0301007387 */ /* 0x0005e20000100800 */
[----:B------:R-:W3:Y:S03]  /*72b0*/  LDC R14, c[0x0][0x238] ;  /* 0x00008e00ff0e7b82 */ /* 0x000ee60000000800 */
[----:B------:R-:W-:Y:S04]  /*72c0*/  STL [R1+0xe78], R6 ;  /* 0x000e780601007387 */ /* 0x000fe80000100800 */
[----:B------:R4:W-:Y:S01]  /*72d0*/  STL [R1+0xe74], R7 ;  /* 0x000e740701007387 */ /* 0x0009e20000100800 */
[----:B--2---:R-:W-:-:S05]  /*72e0*/  IMAD.WIDE R2, R9, 0x2, R186 ;  /* 0x0000000209027825 */ /* 0x004fca00078e02ba */
[----:B------:R-:W-:Y:S01]  /*72f0*/  STL [R1+0xe80], R2 ;  /* 0x000e800201007387 */ /* 0x000fe20000100800 */
[----:B----4-:R-:W-:-:S03]  /*7300*/  IMAD.WIDE R6, R9, 0x2, R190 ;  /* 0x0000000209067825 */ /* 0x010fc600078e02be */
[----:B------:R2:W-:Y:S04]  /*7310*/  STL [R1+0xe7c], R3 ;  /* 0x000e7c0301007387 */ /* 0x0005e80000100800 */
[----:B------:R-:W-:Y:S04]  /*7320*/  STL [R1+0xe88], R4 ;  /* 0x000e880401007387 */ /* 0x000fe80000100800 */
[----:B------:R4:W-:Y:S01]  /*7330*/  STL [R1+0xe84], R5 ;  /* 0x000e840501007387 */ /* 0x0009e20000100800 */
[----:B--2---:R-:W-:-:S03]  /*7340*/  IMAD.WIDE R2, R8, 0x2, R188 ;  /* 0x0000000208027825 */ /* 0x004fc600078e02bc */
[----:B------:R-:W-:Y:S04]  /*7350*/  STL [R1+0xe90], R6 ;  /* 0x000e900601007387 */ /* 0x000fe80000100800 */
[----:B------:R2:W-:Y:S01]  /*7360*/  STL [R1+0xe8c], R7 ;  /* 0x000e8c0701007387 */ /* 0x0005e20000100800 */
[----:B----4-:R-:W-:-:S03]  /*7370*/  IMAD.WIDE R4, R8, 0x2, R192 ;  /* 0x0000000208047825 */ /* 0x010fc600078e02c0 */
[----:B------:R-:W-:Y:S04]  /*7380*/  STL [R1+0xe98], R2 ;  /* 0x000e980201007387 */ /* 0x000fe80000100800 */
[----:B------:R4:W-:Y:S01]  /*7390*/  STL [R1+0xe94], R3 ;  /* 0x000e940301007387 */ /* 0x0009e20000100800 */
[----:B--2---:R-:W-:-:S04]  /*73a0*/  IMAD.WIDE R6, R8, 0x2, R190 ;  /* 0x0000000208067825 */ /* 0x004fc800078e02be */
[----:B----4-:R-:W-:-:S04]  /*73b0*/  IMAD.WIDE R2, R8, 0x2, R186 ;  /* 0x0000000208027825 */ /* 0x010fc800078e02ba */
        /* <DEDUP_REMOVED lines=8> */
[----:B----4-:R-:W-:-:S03]  /*7440*/  IMAD.WIDE R4, R13, 0x2, R192 ;  /* 0x000000020d047825 */ /* 0x010fc600078e02c0 */
[----:B------:R0:W-:Y:S04]  /*7450*/  STL [R1+0xeb8], R8 ;  /* 0x000eb80801007387 */ /* 0x0001e80000100800 */
[----:B------:R2:W-:Y:S04]  /*7460*/  STL [R1+0xeb4], R9 ;  /* 0x000eb40901007387 */ /* 0x0005e80000100800 */
[----:B------:R-:W-:Y:S04]  /*7470*/  STL [R1+0xec0], R2 ;  /* 0x000ec00201007387 */ /* 0x000fe80000100800 */
[----:B------:R4:W-:Y:S01]  /*7480*/  STL [R1+0xebc], R3 ;  /* 0x000ebc0301007387 */ /* 0x0009e20000100800 */
[----:B0-----:R-:W-:-:S02]  /*7490*/  IMAD R8, R17, 0x37, RZ ;  /* 0x0000003711087824 */ /* 0x001fc400078e02ff */
[----:B--2---:R-:W-:Y:S01]  /*74a0*/  IMAD R9, R18, 0x36, RZ ;  /* 0x0000003612097824 */ /* 0x004fe200078e02ff */
[----:B------:R-:W-:Y:S01]  /*74b0*/  STL [R1+0xec8], R4 ;  /* 0x000ec80401007387 */ /* 0x000fe20000100800 */
[----:B------:R-:W-:Y:S01]  /*74c0*/  IMAD.WIDE R6, R8, 0x2, R188 ;  /* 0x0000000208067825 */ /* 0x000fe200078e02bc */
[----:B------:R-:W0:Y:S02]  /*74d0*/  LDC R17, c[0x0][0x238] ;  /* 0x00008e00ff117b82 */ /* 0x000e240000000800 */
[----:B------:R2:W-:Y:S01]  /*74e0*/  STL [R1+0xec4], R5 ;  /* 0x000ec40501007387 */ /* 0x0005e20000100800 */
[----:B----4-:R-:W-:-:S05]  /*74f0*/  IMAD.WIDE R2, R13, 0x2, R190 ;  /* 0x000000020d027825 */ /* 0x010fca00078e02be */
[----:B------:R-:W4:Y:S01]  /*7500*/  LDC R13, c[0x0][0x238] ;  /* 0x00008e00ff0d7b82 */ /* 0x000f220000000800 */
[----:B------:R-:W-:Y:S01]  /*7510*/  STL [R1+0xed0], R2 ;  /* 0x000ed00201007387 */ /* 0x000fe20000100800 */
[----:B--2---:R-:W-:-:S03]  /*7520*/  IMAD.WIDE R4, R8, 0x2, R192 ;  /* 0x0000000208047825 */ /* 0x004fc600078e02c0 */
[----:B------:R2:W-:Y:S03]  /*7530*/  STL [R1+0xecc], R3 ;  /* 0x000ecc0301007387 */ /* 0x0005e60000100800 */
[----:B------:R-:W5:Y:S01]  /*7540*/  LDC R18, c[0x0][0x238] ;  /* 0x00008e00ff127b82 */ /* 0x000f620000000800 */
[----:B------:R-:W-:Y:S04]  /*7550*/  STL [R1+0xed8], R6 ;  /* 0x000ed80601007387 */ /* 0x000fe80000100800 */
[----:B------:R1:W-:Y:S01]  /*7560*/  STL [R1+0xed4], R7 ;  /* 0x000ed40701007387 */ /* 0x0003e20000100800 */
[----:B--2---:R-:W-:-:S05]  /*7570*/  IMAD.WIDE R2, R8, 0x2, R186 ;  /* 0x0000000208027825 */ /* 0x004fca00078e02ba */
[----:B------:R-:W-:Y:S01]  /*7580*/  STL [R1+0xee0], R2 ;  /* 0x000ee00201007387 */ /* 0x000fe20000100800 */
[----:B-1----:R-:W-:-:S03]  /*7590*/  IMAD.WIDE R6, R9, 0x2, R188 ;  /* 0x0000000209067825 */ /* 0x002fc600078e02bc */
[----:B------:R1:W-:Y:S04]  /*75a0*/  STL [R1+0xedc], R3 ;  /* 0x000edc0301007387 */ /* 0x0003e80000100800 */
[----:B------:R-:W-:Y:S04]  /*75b0*/  STL [R1+0xee8], R4 ;  /* 0x000ee80401007387 */ /* 0x000fe80000100800 */
[----:B------:R2:W-:Y:S01]  /*75c0*/  STL [R1+0xee4], R5 ;  /* 0x000ee40501007387 */ /* 0x0005e20000100800 */
[----:B-1----:R-:W-:-:S04]  /*75d0*/  IMAD.WIDE R2, R8, 0x2, R190 ;  /* 0x0000000208027825 */ /* 0x002fc800078e02be */
[----:B----4-:R-:W-:Y:S01]  /*75e0*/  IMAD R8, R13, 0x35, RZ ;  /* 0x000000350d087824 */ /* 0x010fe200078e02ff */
[----:B------:R-:W-:Y:S01]  /*75f0*/  STL [R1+0xef0], R2 ;  /* 0x000ef00201007387 */ /* 0x000fe20000100800 */
[----:B---3--:R-:W-:Y:S02]  /*7600*/  IMAD R13, R14, 0x34, RZ ;  /* 0x000000340e0d7824 */ /* 0x008fe400078e02ff */
[C---:B--2---:R-:W-:Y:S01]  /*7610*/  IMAD.WIDE R4, R9.reuse, 0x2, R192 ;  /* 0x0000000209047825 */ /* 0x044fe200078e02c0 */
[----:B------:R1:W-:Y:S01]  /*7620*/  STL [R1+0xeec], R3 ;  /* 0x000eec0301007387 */ /* 0x0003e20000100800 */
[----:B------:R-:W2:Y:S03]  /*7630*/  LDC R14, c[0x0][0x238] ;  /* 0x00008e00ff0e7b82 */ /* 0x000ea60000000800 */
[----:B------:R-:W-:Y:S04]  /*7640*/  STL [R1+0xef8], R6 ;  /* 0x000ef80601007387 */ /* 0x000fe80000100800 */
[----:B------:R3:W-:Y:S01]  /*7650*/  STL [R1+0xef4], R7 ;  /* 0x000ef40701007387 */ /* 0x0007e20000100800 */
[----:B-1----:R-:W-:-:S05]  /*7660*/  IMAD.WIDE R2, R9, 0x2, R186 ;  /* 0x0000000209027825 */ /* 0x002fca00078e02ba */
[----:B------:R-:W-:Y:S01]  /*7670*/  STL [R1+0xf00], R2 ;  /* 0x000f000201007387 */ /* 0x000fe20000100800 */
[----:B---3--:R-:W-:-:S03]  /*7680*/  IMAD.WIDE R6, R9, 0x2, R190 ;  /* 0x0000000209067825 */ /* 0x008fc600078e02be */
[----:B------:R1:W-:Y:S04]  /*7690*/  STL [R1+0xefc], R3 ;  /* 0x000efc0301007387 */ /* 0x0003e80000100800 */
[----:B------:R-:W-:Y:S04]  /*76a0*/  STL [R1+0xf08], R4 ;  /* 0x000f080401007387 */ /* 0x000fe80000100800 */
[----:B------:R3:W-:Y:S01]  /*76b0*/  STL [R1+0xf04], R5 ;  /* 0x000f040501007387 */ /* 0x0007e20000100800 */
[----:B-1----:R-:W-:-:S03]  /*76c0*/  IMAD.WIDE R2, R8, 0x2, R188 ;  /* 0x0000000208027825 */ /* 0x002fc600078e02bc */
[----:B------:R-:W-:Y:S04]  /*76d0*/  STL [R1+0xf10], R6 ;  /* 0x000f100601007387 */ /* 0x000fe80000100800 */
[----:B------:R1:W-:Y:S01]  /*76e0*/  STL [R1+0xf0c], R7 ;  /* 0x000f0c0701007387 */ /* 0x0003e20000100800 */
[----:B---3--:R-:W-:-:S03]  /*76f0*/  IMAD.WIDE R4, R8, 0x2, R192 ;  /* 0x0000000208047825 */ /* 0x008fc600078e02c0 */
[----:B------:R-:W-:Y:S04]  /*7700*/  STL [R1+0xf18], R2 ;  /* 0x000f180201007387 */ /* 0x000fe80000100800 */
[----:B------:R3:W-:Y:S01]  /*7710*/  STL [R1+0xf14], R3 ;  /* 0x000f140301007387 */ /* 0x0007e20000100800 */
[----:B-1----:R-:W-:-:S04]  /*7720*/  IMAD.WIDE R6, R8, 0x2, R190 ;  /* 0x0000000208067825 */ /* 0x002fc800078e02be */
[----:B---3--:R-:W-:-:S04]  /*7730*/  IMAD.WIDE R2, R8, 0x2, R186 ;  /* 0x0000000208027825 */ /* 0x008fc800078e02ba */
[C---:B------:R-:W-:Y:S01]  /*7740*/  IMAD.WIDE R8, R13.reuse, 0x2, R188 ;  /* 0x000000020d087825 */ /* 0x040fe200078e02bc */
[----:B------:R-:W-:Y:S04]  /*7750*/  STL [R1+0xf20], R2 ;  /* 0x000f200201007387 */ /* 0x000fe80000100800 */
[----:B------:R1:W-:Y:S04]  /*7760*/  STL [R1+0xf1c], R3 ;  /* 0x000f1c0301007387 */ /* 0x0003e80000100800 */
[----:B------:R-:W-:Y:S04]  /*7770*/  STL [R1+0xf28], R4 ;  /* 0x000f280401007387 */ /* 0x000fe80000100800 */
[----:B------:R3:W-:Y:S01]  /*7780*/  STL [R1+0xf24], R5 ;  /* 0x000f240501007387 */ /* 0x0007e20000100800 */
[----:B-1----:R-:W-:-:S03]  /*7790*/  IMAD.WIDE R2, R13, 0x2, R186 ;  /* 0x000000020d027825 */ /* 0x002fc600078e02ba */
[----:B------:R-:W-:Y:S04]  /*77a0*/  STL [R1+0xf30], R6 ;  /* 0x000f300601007387 */ /* 0x000fe80000100800 */
[----:B------:R-:W-:Y:S01]  /*77b0*/  STL [R1+0xf2c], R7 ;  /* 0x000f2c0701007387 */ /* 0x000fe20000100800 */
[----:B---3--:R-:W-:-:S03]  /*77c0*/  IMAD.WIDE R4, R13, 0x2, R192 ;  /* 0x000000020d047825 */ /* 0x008fc600078e02c0 */
[----:B------:R0:W-:Y:S04]  /*77d0*/  STL [R1+0xf38], R8 ;  /* 0x000f380801007387 */ /* 0x0001e80000100800 */
[----:B------:R5:W-:Y:S04]  /*77e0*/  STL [R1+0xf34], R9 ;  /* 0x000f340901007387 */ /* 0x000be80000100800 */
[----:B------:R-:W-:Y:S04]  /*77f0*/  STL [R1+0xf40], R2 ;  /* 0x000f400201007387 */ /* 0x000fe80000100800 */
[----:B------:R1:W-:Y:S01]  /*7800*/  STL [R1+0xf3c], R3 ;  /* 0x000f3c0301007387 */ /* 0x0003e20000100800 */
[----:B0-----:R-:W-:-:S02]  /*7810*/  IMAD R8, R17, 0x33, RZ ;  /* 0x0000003311087824 */ /* 0x001fc400078e02ff */
[----:B-----5:R-:W-:Y:S01]  /*7820*/  IMAD R9, R18, 0x32, RZ ;  /* 0x0000003212097824 */ /* 0x020fe200078e02ff */
[----:B------:R-:W-:Y:S01]  /*7830*/  STL [R1+0xf48], R4 ;  /* 0x000f480401007387 */ /* 0x000fe20000100800 */
[----:B------:R-:W-:Y:S01]  /*7840*/  IMAD.WIDE R6, R8, 0x2, R188 ;  /* 0x0000000208067825 */ /* 0x000fe200078e02bc */
[----:B------:R-:W0:Y:S02]  /*7850*/  LDC R17, c[0x0][0x238] ;  /* 0x00008e00ff117b82 */ /* 0x000e240000000800 */
[----:B------:R3:W-:Y:S01]  /*7860*/  STL [R1+0xf44], R5 ;  /* 0x000f440501007387 */ /* 0x0007e20000100800 */
[----:B-1----:R-:W-:-:S05]  /*7870*/  IMAD.WIDE R2, R13, 0x2, R190 ;  /* 0x000000020d027825 */ /* 0x002fca00078e02be */
[----:B------:R-:W1:Y:S01]  /*7880*/  LDC R13, c[0x0][0x238] ;  /* 0x00008e00ff0d7b82 */ /* 0x000e620000000800 */
[----:B------:R-:W-:Y:S01]  /*7890*/  STL [R1+0xf50], R2 ;  /* 0x000f500201007387 */ /* 0x000fe20000100800 */
[----:B---3--:R-:W-:-:S03]  /*78a0*/  IMAD.WIDE R4, R8, 0x2, R192 ;  /* 0x0000000208047825 */ /* 0x008fc600078e02c0 */
[----:B------:R3:W-:Y:S03]  /*78b0*/  STL [R1+0xf4c], R3 ;  /* 0x000f4c0301007387 */ /* 0x0007e60000100800 */
[----:B------:R-:W4:Y:S01]  /*78c0*/  LDC R18, c[0x0][0x238] ;  /* 0x00008e00ff127b82 */ /* 0x000f220000000800 */
[----:B------:R-:W-:Y:S04]  /*78d0*/  STL [R1+0xf58], R6 ;  /* 0x000f580601007387 */ /* 0x000fe80000100800 */
[----:B------:R5:W-:Y:S01]  /*78e0*/  STL [R1+0xf54], R7 ;  /* 0x000f540701007387 */ /* 0x000be20000100800 */
[----:B---3--:R-:W-:-:S05]  /*78f0*/  IMAD.WIDE R2, R8, 0x2, R186 ;  /* 0x0000000208027825 */ /* 0x008fca00078e02ba */
[----:B------:R-:W-:Y:S01]  /*7900*/  STL [R1+0xf60], R2 ;  /* 0x000f600201007387 */ /* 0x000fe20000100800 */
[----:B-----5:R-:W-:-:S03]  /*7910*/  IMAD.WIDE R6, R9, 0x2, R188 ;  /* 0x0000000209067825 */ /* 0x020fc600078e02bc */
[----:B------:R3:W-:Y:S04]  /*7920*/  STL [R1+0xf5c], R3 ;  /* 0x000f5c0301007387 */ /* 0x0007e80000100800 */
[----:B------:R-:W-:Y:S04]  /*7930*/  STL [R1+0xf68], R4 ;  /* 0x000f680401007387 */ /* 0x000fe80000100800 */
[----:B------:R5:W-:Y:S01]  /*7940*/  STL [R1+0xf64], R5 ;  /* 0x000f640501007387 */ /* 0x000be20000100800 */
[----:B---3--:R-:W-:-:S04]  /*7950*/  IMAD.WIDE R2, R8, 0x2, R190 ;  /* 0x0000000208027825 */ /* 0x008fc800078e02be */
[----:B-1----:R-:W-:Y:S01]  /*7960*/  IMAD R8, R13, 0x31, RZ ;  /* 0x000000310d087824 */ /* 0x002fe200078e02ff */
[----:B------:R-:W-:Y:S01]  /*7970*/  STL [R1+0xf70], R2 ;  /* 0x000f700201007387 */ /* 0x000fe20000100800 */
[----:B--2---:R-:W-:Y:S02]  /*7980*/  IMAD R13, R14, 0x30, RZ ;  /* 0x000000300e0d7824 */ /* 0x004fe400078e02ff */
[C---:B-----5:R-:W-:Y:S01]  /*7990*/  IMAD.WIDE R4, R9.reuse, 0x2, R192 ;  /* 0x0000000209047825 */ /* 0x060fe200078e02c0 */
        /* <DEDUP_REMOVED lines=32> */
[----:B----4-:R-:W-:Y:S01]  /*7ba0*/  IMAD R9, R18, 0x2e, RZ ;  /* 0x0000002e12097824 */ /* 0x010fe200078e02ff */
        /* <DEDUP_REMOVED lines=189> */
[----:B--2---:R-:W-:Y:S02]  /*8780*/  IMAD.SHL.U32 R13, R14, 0x20, RZ ;  /* 0x000000200e0d7824 */ /* 0x004fe400078e00ff */
        /* <DEDUP_REMOVED lines=372> */
[----:B------:R-:W0:Y:S01]  /*9ed0*/  LDC R17, c[0x0][0x238] ;  /* 0x00008e00ff117b82 */ /* 0x000e220000000800 */
[----:B------:R-:W-:Y:S01]  /*9ee0*/  SHF.R.S32.HI R18, RZ, 0x1f, R12 ;  /* 0x0000001fff127819 */ /* 0x000fe2000001140c */
[----:B------:R3:W-:Y:S01]  /*9ef0*/  STL [R1+0x14c4], R5 ;  /* 0x0014c40501007387 */ /* 0x0007e20000100800 */
[----:B-1----:R-:W-:Y:S02]  /*9f00*/  IMAD.WIDE R2, R13, 0x2, R190 ;  /* 0x000000020d027825 */ /* 0x002fe400078e02be */
[----:B------:R-:W-:-:S03]  /*9f10*/  SHF.L.U64.HI R18, R12, 0x1, R18 ;  /* 0x000000010c127819 */ /* 0x000fc60000010212 */
[----:B------:R-:W1:Y:S01]  /*9f20*/  LDC R13, c[0x0][0x238] ;  /* 0x00008e00ff0d7b82 */ /* 0x000e620000000800 */
[----:B------:R-:W-:Y:S01]  /*9f30*/  STL [R1+0x14d0], R2 ;  /* 0x0014d00201007387 */ /* 0x000fe20000100800 */
[----:B---3--:R-:W-:-:S03]  /*9f40*/  IMAD.WIDE R4, R8, 0x2, R192 ;  /* 0x0000000208047825 */ /* 0x008fc600078e02c0 */
[----:B------:R3:W-:Y:S04]  /*9f50*/  STL [R1+0x14cc], R3 ;  /* 0x0014cc0301007387 */ /* 0x0007e80000100800 */
[----:B------:R-:W-:Y:S04]  /*9f60*/  STL [R1+0x14d8], R6 ;  /* 0x0014d80601007387 */ /* 0x000fe80000100800 */
[----:B------:R4:W-:Y:S01]  /*9f70*/  STL [R1+0x14d4], R7 ;  /* 0x0014d40701007387 */ /* 0x0009e20000100800 */
[----:B---3--:R-:W-:-:S05]  /*9f80*/  IMAD.WIDE R2, R8, 0x2, R186 ;  /* 0x0000000208027825 */ /* 0x008fca00078e02ba */
[----:B------:R-:W-:Y:S01]  /*9f90*/  STL [R1+0x14e0], R2 ;  /* 0x0014e00201007387 */ /* 0x000fe20000100800 */
[----:B----4-:R-:W-:-:S03]  /*9fa0*/  IMAD.WIDE R6, R9, 0x2, R188 ;  /* 0x0000000209067825 */ /* 0x010fc600078e02bc */
[----:B------:R3:W-:Y:S01]  /*9fb0*/  STL [R1+0x14dc], R3 ;  /* 0x0014dc0301007387 */ /* 0x0007e20000100800 */
[----:B-1----:R-:W-:-:S03]  /*9fc0*/  IMAD R13, R13, 0x5, RZ ;  /* 0x000000050d0d7824 */ /* 0x002fc600078e02ff */
[----:B------:R-:W-:Y:S04]  /*9fd0*/  STL [R1+0x14e8], R4 ;  /* 0x0014e80401007387 */ /* 0x000fe80000100800 */
[----:B------:R1:W-:Y:S01]  /*9fe0*/  STL [R1+0x14e4], R5 ;  /* 0x0014e40501007387 */ /* 0x0003e20000100800 */
[----:B---3--:R-:W-:-:S05]  /*9ff0*/  IMAD.WIDE R2, R8, 0x2, R190 ;  /* 0x0000000208027825 */ /* 0x008fca00078e02be */
[----:B------:R-:W-:Y:S01]  /*a000*/  STL [R1+0x14f0], R2 ;  /* 0x0014f00201007387 */ /* 0x000fe20000100800 */
[----:B-1----:R-:W-:-:S03]  /*a010*/  IMAD.WIDE R4, R9, 0x2, R192 ;  /* 0x0000000209047825 */ /* 0x002fc600078e02c0 */
[----:B------:R1:W-:Y:S04]  /*a020*/  STL [R1+0x14ec], R3 ;  /* 0x0014ec0301007387 */ /* 0x0003e80000100800 */
[----:B------:R-:W-:Y:S04]  /*a030*/  STL [R1+0x14f8], R6 ;  /* 0x0014f80601007387 */ /* 0x000fe80000100800 */
[----:B------:R3:W-:Y:S01]  /*a040*/  STL [R1+0x14f4], R7 ;  /* 0x0014f40701007387 */ /* 0x0007e20000100800 */
[----:B-1----:R-:W-:-:S05]  /*a050*/  IMAD.WIDE R2, R9, 0x2, R186 ;  /* 0x0000000209027825 */ /* 0x002fca00078e02ba */
[----:B------:R-:W-:Y:S01]  /*a060*/  STL [R1+0x1500], R2 ;  /* 0x0015000201007387 */ /* 0x000fe20000100800 */
[----:B---3--:R-:W-:-:S03]  /*a070*/  IMAD.WIDE R6, R9, 0x2, R190 ;  /* 0x0000000209067825 */ /* 0x008fc600078e02be */
[----:B------:R1:W-:Y:S01]  /*a080*/  STL [R1+0x14fc], R3 ;  /* 0x0014fc0301007387 */ /* 0x0003e20000100800 */
[----:B------:R-:W-:-:S03]  /*a090*/  IMAD.WIDE R8, R13, 0x2, R188 ;  /* 0x000000020d087825 */ /* 0x000fc600078e02bc */
[----:B------:R-:W-:Y:S04]  /*a0a0*/  STL [R1+0x1508], R4 ;  /* 0x0015080401007387 */ /* 0x000fe80000100800 */
[----:B------:R3:W-:Y:S01]  /*a0b0*/  STL [R1+0x1504], R5 ;  /* 0x0015040501007387 */ /* 0x0007e20000100800 */
[----:B-1----:R-:W-:-:S03]  /*a0c0*/  IMAD.WIDE R2, R13, 0x2, R186 ;  /* 0x000000020d027825 */ /* 0x002fc600078e02ba */
[----:B------:R2:W-:Y:S04]  /*a0d0*/  STL [R1+0x1510], R6 ;  /* 0x0015100601007387 */ /* 0x0005e80000100800 */
[----:B------:R-:W-:Y:S01]  /*a0e0*/  STL [R1+0x150c], R7 ;  /* 0x00150c0701007387 */ /* 0x000fe20000100800 */
[----:B---3--:R-:W-:-:S03]  /*a0f0*/  IMAD.WIDE R4, R13, 0x2, R192 ;  /* 0x000000020d047825 */ /* 0x008fc600078e02c0 */
[----:B------:R0:W-:Y:S04]  /*a100*/  STL [R1+0x1518], R8 ;  /* 0x0015180801007387 */ /* 0x0001e80000100800 */
[----:B------:R1:W-:Y:S01]  /*a110*/  STL [R1+0x1514], R9 ;  /* 0x0015140901007387 */ /* 0x0003e20000100800 */
[----:B--2---:R-:W-:Y:S02]  /*a120*/  IMAD.SHL.U32 R6, R14, 0x4, RZ ;  /* 0x000000040e067824 */ /* 0x004fe400078e00ff */
[----:B------:R-:W2:Y:S01]  /*a130*/  LDC R14, c[0x0][0x238] ;  /* 0x00008e00ff0e7b82 */ /* 0x000ea20000000800 */
[----:B------:R-:W-:Y:S04]  /*a140*/  STL [R1+0x1520], R2 ;  /* 0x0015200201007387 */ /* 0x000fe80000100800 */
[----:B------:R3:W-:Y:S01]  /*a150*/  STL [R1+0x151c], R3 ;  /* 0x00151c0301007387 */ /* 0x0007e20000100800 */
[----:B0-----:R-:W-:-:S02]  /*a160*/  IMAD R8, R17, 0x3, RZ ;  /* 0x0000000311087824 */ /* 0x001fc400078e02ff */
[----:B-1----:R-:W0:Y:S01]  /*a170*/  LDC R9, c[0x0][0x238] ;  /* 0x00008e00ff097b82 */ /* 0x002e220000000800 */
[----:B------:R-:W-:Y:S04]  /*a180*/  STL [R1+0x1528], R4 ;  /* 0x0015280401007387 */ /* 0x000fe80000100800 */
[----:B------:R1:W-:Y:S01]  /*a190*/  STL [R1+0x1524], R5 ;  /* 0x0015240501007387 */ /* 0x0003e20000100800 */
[----:B---3--:R-:W-:Y:S02]  /*a1a0*/  IMAD.WIDE R2, R13, 0x2, R190 ;  /* 0x000000020d027825 */ /* 0x008fe400078e02be */
[----:B------:R-:W3:Y:S03]  /*a1b0*/  LDC R17, c[0x0][0x238] ;  /* 0x00008e00ff117b82 */ /* 0x000ee60000000800 */
[----:B------:R-:W-:Y:S01]  /*a1c0*/  STL [R1+0x1530], R2 ;  /* 0x0015300201007387 */ /* 0x000fe20000100800 */
[----:B-1----:R-:W-:-:S03]  /*a1d0*/  IMAD.WIDE R4, R6, 0x2, R188 ;  /* 0x0000000206047825 */ /* 0x002fc600078e02bc */
[----:B------:R1:W-:Y:S01]  /*a1e0*/  STL [R1+0x152c], R3 ;  /* 0x00152c0301007387 */ /* 0x0003e20000100800 */
[----:B------:R-:W4:Y:S03]  /*a1f0*/  LDC R13, c[0x0][0x238] ;  /* 0x00008e00ff0d7b82 */ /* 0x000f260000000800 */
[----:B------:R-:W-:Y:S04]  /*a200*/  STL [R1+0x1538], R4 ;  /* 0x0015380401007387 */ /* 0x000fe80000100800 */
[----:B------:R5:W-:Y:S01]  /*a210*/  STL [R1+0x1534], R5 ;  /* 0x0015340501007387 */ /* 0x000be20000100800 */
[----:B0-----:R-:W-:Y:S02]  /*a220*/  IMAD.SHL.U32 R9, R9, 0x2, RZ ;  /* 0x0000000209097824 */ /* 0x001fe400078e00ff */
[----:B-1----:R-:W-:-:S05]  /*a230*/  IMAD.WIDE R2, R6, 0x2, R186 ;  /* 0x0000000206027825 */ /* 0x002fca00078e02ba */
[----:B------:R-:W-:Y:S01]  /*a240*/  STL [R1+0x1540], R2 ;  /* 0x0015400201007387 */ /* 0x000fe20000100800 */
[----:B-----5:R-:W-:-:S03]  /*a250*/  IMAD.WIDE R4, R6, 0x2, R192 ;  /* 0x0000000206047825 */ /* 0x020fc600078e02c0 */
[----:B------:R0:W-:Y:S01]  /*a260*/  STL [R1+0x153c], R3 ;  /* 0x00153c0301007387 */ /* 0x0001e20000100800 */
[----:B------:R-:W-:-:S03]  /*a270*/  IMAD.WIDE R6, R6, 0x2, R190 ;  /* 0x0000000206067825 */ /* 0x000fc600078e02be */
[----:B------:R-:W-:Y:S04]  /*a280*/  STL [R1+0x1548], R4 ;  /* 0x0015480401007387 */ /* 0x000fe80000100800 */
[----:B------:R1:W-:Y:S01]  /*a290*/  STL [R1+0x1544], R5 ;  /* 0x0015440501007387 */ /* 0x0003e20000100800 */
[----:B0-----:R-:W-:-:S03]  /*a2a0*/  IMAD.WIDE R2, R8, 0x2, R188 ;  /* 0x0000000208027825 */ /* 0x001fc600078e02bc */
[----:B------:R-:W-:Y:S04]  /*a2b0*/  STL [R1+0x1550], R6 ;  /* 0x0015500601007387 */ /* 0x000fe80000100800 */
[----:B------:R0:W-:Y:S01]  /*a2c0*/  STL [R1+0x154c], R7 ;  /* 0x00154c0701007387 */ /* 0x0001e20000100800 */
[----:B-1----:R-:W-:-:S03]  /*a2d0*/  IMAD.WIDE R4, R8, 0x2, R192 ;  /* 0x0000000208047825 */ /* 0x002fc600078e02c0 */
[----:B------:R-:W-:Y:S04]  /*a2e0*/  STL [R1+0x1558], R2 ;  /* 0x0015580201007387 */ /* 0x000fe80000100800 */
[----:B------:R1:W-:Y:S01]  /*a2f0*/  STL [R1+0x1554], R3 ;  /* 0x0015540301007387 */ /* 0x0003e20000100800 */
[----:B0-----:R-:W-:-:S04]  /*a300*/  IMAD.WIDE R6, R8, 0x2, R190 ;  /* 0x0000000208067825 */ /* 0x001fc800078e02be */
[----:B-1----:R-:W-:-:S05]  /*a310*/  IMAD.WIDE R2, R8, 0x2, R186 ;  /* 0x0000000208027825 */ /* 0x002fca00078e02ba */
[----:B------:R-:W-:Y:S04]  /*a320*/  STL [R1+0x1560], R2 ;  /* 0x0015600201007387 */ /* 0x000fe80000100800 */
[----:B------:R0:W-:Y:S04]  /*a330*/  STL [R1+0x155c], R3 ;  /* 0x00155c0301007387 */ /* 0x0001e80000100800 */
        /* <DEDUP_REMOVED lines=8> */
[----:B0-----:R-:W-:-:S03]  /*a3c0*/  IMAD.WIDE R6, R9, 0x2, R192 ;  /* 0x0000000209067825 */ /* 0x001fc600078e02c0 */
[----:B------:R-:W-:Y:S01]  /*a3d0*/  STL [R1+0x1580], R4 ;  /* 0x0015800401007387 */ /* 0x000fe20000100800 */
[----:B------:R-:W-:-:S03]  /*a3e0*/  IMAD.WIDE R8, R9, 0x2, R190 ;  /* 0x0000000209087825 */ /* 0x000fc600078e02be */
[----:B------:R2:W-:Y:S01]  /*a3f0*/  STL [R1+0x157c], R5 ;  /* 0x00157c0501007387 */ /* 0x0005e20000100800 */
[----:B----4-:R-:W-:Y:S01]  /*a400*/  IMAD.WIDE R2, R13, 0x2, R188 ;  /* 0x000000020d027825 */ /* 0x010fe200078e02bc */
[C---:B------:R-:W-:Y:S02]  /*a410*/  LOP3.LUT R13, R11.reuse, 0x30, RZ, 0x3c, !PT ;  /* 0x000000300b0d7812 */ /* 0x040fe400078e3cff */
[----:B------:R-:W-:Y:S04]  /*a420*/  STL [R1+0x1588], R6 ;  /* 0x0015880601007387 */ /* 0x000fe80000100800 */
[----:B------:R3:W-:Y:S01]  /*a430*/  STL [R1+0x1584], R7 ;  /* 0x0015840701007387 */ /* 0x0007e20000100800 */
[----:B--2---:R-:W-:Y:S01]  /*a440*/  IMAD.WIDE R4, R14, 0x2, R186 ;  /* 0x000000020e047825 */ /* 0x004fe200078e02ba */
[----:B------:R-:W-:-:S02]  /*a450*/  LOP3.LUT R14, R11, 0x40, RZ, 0x3c, !PT ;  /* 0x000000400b0e7812 */ /* 0x000fc400078e3cff */
[----:B------:R0:W-:Y:S04]  /*a460*/  STL [R1+0x1590], R8 ;  /* 0x0015900801007387 */ /* 0x0001e80000100800 */
[----:B------:R1:W-:Y:S01]  /*a470*/  STL [R1+0x158c], R9 ;  /* 0x00158c0901007387 */ /* 0x0003e20000100800 */
[----:B---3--:R-:W-:-:S03]  /*a480*/  IMAD.WIDE R6, R17, 0x2, R192 ;  /* 0x0000000211067825 */ /* 0x008fc600078e02c0 */
[----:B------:R-:W-:Y:S04]  /*a490*/  STL [R1+0x1598], R2 ;  /* 0x0015980201007387 */ /* 0x000fe80000100800 */
[----:B------:R2:W-:Y:S01]  /*a4a0*/  STL [R1+0x1594], R3 ;  /* 0x0015940301007387 */ /* 0x0005e20000100800 */
[C---:B0-----:R-:W-:Y:S02]  /*a4b0*/  LOP3.LUT R8, R10.reuse, 0x60, RZ, 0x3c, !PT ;  /* 0x000000600a087812 */ /* 0x041fe400078e3cff */
[----:B-1----:R-:W-:Y:S01]  /*a4c0*/  LOP3.LUT R9, R10, 0x70, RZ, 0x3c, !PT ;  /* 0x000000700a097812 */ /* 0x002fe200078e3cff */
[----:B------:R0:W-:Y:S02]  /*a4d0*/  STL [R1+0x15a0], R4 ;  /* 0x0015a00401007387 */ /* 0x0001e40000100800 */
[----:B------:R-:W-:-:S02]  /*a4e0*/  IMAD.IADD R8, R152, 0x1, R8 ;  /* 0x0000000198087824 */ /* 0x000fc400078e0208 */
[----:B------:R1:W-:Y:S01]  /*a4f0*/  STL [R1+0x159c], R5 ;  /* 0x00159c0501007387 */ /* 0x0003e20000100800 */
[----:B------:R-:W-:Y:S02]  /*a500*/  IMAD.IADD R9, R152, 0x1, R9 ;  /* 0x0000000198097824 */ /* 0x000fe400078e0209 */
[----:B--2---:R-:W-:Y:S01]  /*a510*/  IMAD.WIDE R2, R19, 0x2, R190 ;  /* 0x0000000213027825 */ /* 0x004fe200078e02be */
[----:B------:R2:W-:Y:S03]  /*a520*/  STL [R1+0x15a8], R6 ;  /* 0x0015a80601007387 */ /* 0x0005e60000100800 */
[----:B------:R-:W-:Y:S01]  /*a530*/  IMAD.SHL.U32 R19, R12, 0x2, RZ ;  /* 0x000000020c137824 */ /* 0x000fe200078e00ff */
[----:B------:R3:W-:Y:S01]  /*a540*/  STL [R1+0x15a4], R7 ;  /* 0x0015a40701007387 */ /* 0x0007e20000100800 */
[----:B0-----:R-:W-:Y:S02]  /*a550*/  SHF.R.S32.HI R4, RZ, 0x7, R15 ;  /* 0x00000007ff047819 */ /* 0x001fe4000001140f */
[----:B------:R-:W-:Y:S01]  /*a560*/  LOP3.LUT R12, R11, 0x20, RZ, 0x3c, !PT ;  /* 0x000000200b0c7812 */ /* 0x000fe200078e3cff */
[----:B------:R0:W-:Y:S01]  /*a570*/  STL [R1+0x15b0], R2 ;  /* 0x0015b00201007387 */ /* 0x0001e20000100800 */
[----:B-1----:R-:W-:-:S02]  /*a580*/  LOP3.LUT R5, R10, 0x30, RZ, 0x3c, !PT ;  /* 0x000000300a057812 */ /* 0x002fc400078e3cff */
[C---:B------:R-:W-:Y:S01]  /*a590*/  LOP3.LUT R15, R11.reuse, 0x50, RZ, 0x3c, !PT ;  /* 0x000000500b0f7812 */ /* 0x040fe200078e3cff */
[----:B------:R1:W-:Y:S01]  /*a5a0*/  STL [R1+0x15ac], R3 ;  /* 0x0015ac0301007387 */ /* 0x0003e20000100800 */
[----:B--2---:R-:W-:Y:S01]  /*a5b0*/  LOP3.LUT R6, R10, 0x40, RZ, 0x3c, !PT ;  /* 0x000000400a067812 */ /* 0x004fe200078e3cff */
[----:B------:R-:W-:Y:S01]  /*a5c0*/  IMAD.IADD R5, R152, 0x1, R5 ;  /* 0x0000000198057824 */ /* 0x000fe200078e0205 */
[----:B---3--:R-:W-:Y:S01]  /*a5d0*/  LOP3.LUT R7, R10, 0x50, RZ, 0x3c, !PT ;  /* 0x000000500a077812 */ /* 0x008fe200078e3cff */
[----:B------:R2:W-:Y:S02]  /*a5e0*/  STL [R1+0x16b0], R4 ;  /* 0x0016b00401007387 */ /* 0x0005e40000100800 */
[----:B------:R-:W-:Y:S02]  /*a5f0*/  IMAD.IADD R6, R152, 0x1, R6 ;  /* 0x0000000198067824 */ /* 0x000fe400078e0206 */
[----:B0-----:R-:W-:Y:S02]  /*a600*/  IMAD.MOV.U32 R2, RZ, RZ, RZ ;  /* 0x000000ffff027224 */ /* 0x001fe400078e00ff */
[----:B-1----:R-:W-:Y:S01]  /*a610*/  IMAD.SHL.U32 R3, R16, 0x80, RZ ;  /* 0x0000008010037824 */ /* 0x002fe200078e00ff */
[----:B------:R-:W-:Y:S01]  /*a620*/  LOP3.LUT R16, R11, 0x70, RZ, 0x3c, !PT ;  /* 0x000000700b107812 */ /* 0x000fe200078e3cff */
[----:B------:R-:W-:Y:S01]  /*a630*/  IMAD.IADD R7, R152, 0x1, R7 ;  /* 0x0000000198077824 */ /* 0x000fe200078e0207 */
[----:B--2---:R-:W-:-:S02]  /*a640*/  LOP3.LUT R4, R10, 0x20, RZ, 0x3c, !PT ;  /* 0x000000200a047812 */ /* 0x004fc400078e3cff */
[----:B------:R-:W-:Y:S01]  /*a650*/  SHF.R.S32.HI R17, RZ, 0x1f, R3 ;  /* 0x0000001fff117819 */ /* 0x000fe20000011403 */
[C---:B------:R-:W-:Y:S02]  /*a660*/  IMAD.IADD R16, R152.reuse, 0x1, R16 ;  /* 0x0000000198107824 */ /* 0x040fe400078e0210 */
[----:B------:R-:W-:Y:S01]  /*a670*/  IMAD.IADD R4, R152, 0x1, R4 ;  /* 0x0000000198047824 */ /* 0x000fe200078e0204 */
[----:B------:R-:W-:Y:S02]  /*a680*/  SHF.L.U64.HI R17, R3, 0x1, R17 ;  /* 0x0000000103117819 */ /* 0x000fe40000010211 */
[----:B------:R-:W-:Y:S02]  /*a690*/  LOP3.LUT R3, R10, 0x10, RZ, 0x3c, !PT ;  /* 0x000000100a037812 */ /* 0x000fe400078e3cff */
[----:B------:R-:W-:Y:S01]  /*a6a0*/  LOP3.LUT R10, R11, 0x10, RZ, 0x3c, !PT ;  /* 0x000000100b0a7812 */ /* 0x000fe200078e3cff */
[C---:B------:R-:W-:Y:S02]  /*a6b0*/  IMAD.IADD R11, R152.reuse, 0x1, R12 ;  /* 0x00000001980b7824 */ /* 0x040fe400078e020c */
[----:B------:R-:W-:-:S02]  /*a6c0*/  IMAD.IADD R12, R152, 0x1, R13 ;  /* 0x00000001980c7824 */ /* 0x000fc400078e020d */
[C---:B------:R-:W-:Y:S02]  /*a6d0*/  IMAD.IADD R13, R152.reuse, 0x1, R14 ;  /* 0x00000001980d7824 */ /* 0x040fe400078e020e */
[C---:B------:R-:W-:Y:S02]  /*a6e0*/  IMAD.IADD R14, R152.reuse, 0x1, R15 ;  /* 0x00000001980e7824 */ /* 0x040fe400078e020f */
[C---:B------:R-:W-:Y:S02]  /*a6f0*/  IMAD.IADD R3, R152.reuse, 0x1, R3 ;  /* 0x0000000198037824 */ /* 0x040fe400078e0203 */
[C---:B------:R-:W-:Y:S02]  /*a700*/  IMAD.IADD R10, R152.reuse, 0x1, R10 ;  /* 0x00000001980a7824 */ /* 0x040fe400078e020a */
[----:B------:R-:W-:-:S07]  /*a710*/  IMAD.IADD R15, R152, 0x1, R22 ;  /* 0x00000001980f7824 */ /* 0x000fce00078e0216 */
.L_x_1:
[----:B------:R-:W-:Y:S04]  /*a720*/  STL [R1+0x1d70], R187 ;  /* 0x001d70bb01007387 */ /* 0x000fe80000100800 */
        /* <DEDUP_REMOVED lines=325> */
[----:B-----5:R-:W-:Y:S04]  /*bb80*/  STL [R1+0x1858], R20 ;  /* 0x0018581401007387 */ /* 0x020fe80000100800 */
        /* <DEDUP_REMOVED lines=11> */
[----:B------:R-:W-:Y:S01]  /*bc40*/  STL [R1+0x16f8], R13 ;  /* 0x0016f80d01007387 */ /* 0x000fe20000100800 */
[----:B------:R-:W-:-:S03]  /*bc50*/  MOV R19, UR49 ;  /* 0x0000003100137c02 */ /* 0x000fc60008000f00 */
[----:B------:R-:W-:Y:S04]  /*bc60*/  STL [R1+0x16f4], R14 ;  /* 0x0016f40e01007387 */ /* 0x000fe80000100800 */
[----:B------:R-:W-:Y:S01]  /*bc70*/  STL [R1+0x16f0], R15 ;  /* 0x0016f00f01007387 */ /* 0x000fe20000100800 */
[----:B------:R-:W-:-:S03]  /*bc80*/  MOV R22, UR53 ;  /* 0x0000003500167c02 */ /* 0x000fc60008000f00 */
[----:B------:R-:W-:Y:S04]  /*bc90*/  STL [R1+0x16ec], R16 ;  /* 0x0016ec1001007387 */ /* 0x000fe80000100800 */
[----:B0-----:R0:W-:Y:S04]  /*bca0*/  STL [R1+0x16e8], R18 ;  /* 0x0016e81201007387 */ /* 0x0011e80000100800 */
[----:B------:R1:W-:Y:S01]  /*bcb0*/  STL [R1+0x16e0], R17 ;  /* 0x0016e01101007387 */ /* 0x0003e20000100800 */
[----:B0-----:R-:W-:-:S03]  /*bcc0*/  MOV R18, UR48 ;  /* 0x0000003000127c02 */ /* 0x001fc60008000f00 */
[----:B-1----:R-:W2:Y:S01]  /*bcd0*/  LDL.LU R17, [R1+0x6bc] ;  /* 0x0006bc0001117983 */ /* 0x002ea20000300800 */
[----:B------:R-:W-:Y:S02]  /*bce0*/  PRMT R187, RZ, 0x7610, R187 ;  /* 0x00007610ffbb7816 */ /* 0x000fe400000000bb */
[----:B------:R-:W-:Y:S01]  /*bcf0*/  PRMT R188, RZ, 0x7610, R188 ;  /* 0x00007610ffbc7816 */ /* 0x000fe200000000bc */
[----:B------:R-:W-:Y:S04]  /*bd00*/  STL [R1+0x16b8], R0 ;  /* 0x0016b80001007387 */ /* 0x000fe80000100800 */
[----:B------:R0:W-:Y:S04]  /*bd10*/  STL [R1+0x16a8], R19 ;  /* 0x0016a81301007387 */ /* 0x0001e80000100800 */
[----:B------:R1:W-:Y:S04]  /*bd20*/  STL [R1+0x16a4], R18 ;  /* 0x0016a41201007387 */ /* 0x0003e80000100800 */
[----:B------:R3:W-:Y:S01]  /*bd30*/  STL [R1+0x16a0], R22 ;  /* 0x0016a01601007387 */ /* 0x0007e20000100800 */
[----:B0-----:R-:W-:-:S02]  /*bd40*/  MOV R19, UR52 ;  /* 0x0000003400137c02 */ /* 0x001fc40008000f00 */
[----:B-1----:R-:W-:Y:S01]  /*bd50*/  MOV R18, UR57 ;  /* 0x0000003900127c02 */ /* 0x002fe20008000f00 */
[----:B---3--:R-:W0:Y:S04]  /*bd60*/  LDC R22, c[0x0][0x230] ;  /* 0x00008c00ff167b82 */ /* 0x008e280000000800 */
[----:B------:R-:W-:Y:S04]  /*bd70*/  STL [R1+0x170c], R18 ;  /* 0x00170c1201007387 */ /* 0x000fe80000100800 */
[----:B------:R1:W-:Y:S02]  /*bd80*/  STL [R1+0x169c], R19 ;  /* 0x00169c1301007387 */ /* 0x0003e40000100800 */
[----:B-1----:R-:W-:-:S05]  /*bd90*/  MOV R19, UR56 ;  /* 0x0000003800137c02 */ /* 0x002fca0008000f00 */
[----:B------:R-:W-:Y:S01]  /*bda0*/  STL [R1+0x1710], R19 ;  /* 0x0017101301007387 */ /* 0x000fe20000100800 */
[----:B0-----:R-:W-:-:S03]  /*bdb0*/  IMAD R22, R2, -0x80, R22 ;  /* 0xffffff8002167824 */ /* 0x001fc600078e0216 */
[----:B------:R-:W-:Y:S02]  /*bdc0*/  STL [R1+0x1714], R2 ;  /* 0x0017140201007387 */ /* 0x000fe40000100800 */
[C---:B------:R-:W-:Y:S02]  /*bdd0*/  ISETP.GT.AND P0, PT, R22.reuse, RZ, PT ;  /* 0x000000ff1600720c */ /* 0x040fe40003f04270 */
[----:B------:R-:W-:Y:S01]  /*bde0*/  STL [R1+0x171c], R190 ;  /* 0x00171cbe01007387 */ /* 0x000fe20000100800 */
[----:B------:R-:W-:Y:S02]  /*bdf0*/  PRMT R189, RZ, 0x7610, R189 ;  /* 0x00007610ffbd7816 */ /* 0x000fe400000000bd */
[----:B------:R-:W-:Y:S01]  /*be00*/  PRMT R194, RZ, 0x7610, R194 ;  /* 0x00007610ffc27816 */ /* 0x000fe200000000c2 */
[----:B------:R-:W-:Y:S01]  /*be10*/  STL [R1+0x1718], R191 ;  /* 0x001718bf01007387 */ /* 0x000fe20000100800 */
[----:B------:R-:W-:-:S06]  /*be20*/  ISETP.GT.AND P1, PT, R22, 0x1, PT ;  /* 0x000000011600780c */ /* 0x000fcc0003f24270 */
[----:B------:R-:W-:Y:S02]  /*be30*/  @P0 IMAD.MOV.U32 R152, RZ, RZ, R190 ;  /* 0x000000ffff980224 */ /* 0x000fe400078e00be */
[----:B------:R-:W-:-:S05]  /*be40*/  @P0 IMAD.MOV.U32 R153, RZ, RZ, R191 ;  /* 0x000000ffff990224 */ /* 0x000fca00078e00bf */
[----:B------:R-:W3:Y:S04]  /*be50*/  @P0 LDG.E.U16 R187, desc[UR60][R152.64] ;  /* 0x0000003c98bb0981 */ /* 0x000ee8000c1e1500 */
[----:B---3--:R0:W-:Y:S04]  /*be60*/  STL [R1+0x580], R187 ;  /* 0x000580bb01007387 */ /* 0x0081e80000100800 */
[----:B0-----:R-:W3:Y:S01]  /*be70*/  LDL.LU R187, [R1+0x1d70] ;  /* 0x001d700001bb7983 */ /* 0x001ee20000300800 */
[----:B------:R-:W-:Y:S02]  /*be80*/  @P0 IMAD.MOV.U32 R152, RZ, RZ, R192 ;  /* 0x000000ffff980224 */ /* 0x000fe400078e00c0 */
[----:B------:R-:W-:Y:S01]  /*be90*/  @P0 IMAD.MOV.U32 R153, RZ, RZ, R193 ;  /* 0x000000ffff990224 */ /* 0x000fe200078e00c1 */
[----:B------:R-:W-:Y:S04]  /*bea0*/  STL [R1+0x1724], R192 ;  /* 0x001724c001007387 */ /* 0x000fe80000100800 */
[----:B------:R0:W4:Y:S04]  /*beb0*/  @P0 LDG.E.U16 R188, desc[UR60][R152.64] ;  /* 0x0000003c98bc0981 */ /* 0x000128000c1e1500 */
[----:B------:R-:W-:Y:S01]  /*bec0*/  STL [R1+0x1720], R193 ;  /* 0x001720c101007387 */ /* 0x000fe20000100800 */
[----:B0-----:R-:W-:-:S02]  /*bed0*/  @P0 IMAD.MOV.U32 R152, RZ, RZ, R186 ;  /* 0x000000ffff980224 */ /* 0x001fc400078e00ba */
[----:B---3--:R-:W-:-:S05]  /*bee0*/  @P0 IMAD.MOV.U32 R153, RZ, RZ, R187 ;  /* 0x000000ffff990224 */ /* 0x008fca00078e00bb */
[----:B------:R-:W3:Y:S04]  /*bef0*/  @P0 LDG.E.U16 R189, desc[UR60][R152.64] ;  /* 0x0000003c98bd0981 */ /* 0x000ee8000c1e1500 */
[----:B----4-:R0:W-:Y:S04]  /*bf00*/  STL [R1+0x57c], R188 ;  /* 0x00057cbc01007387 */ /* 0x0101e80000100800 */
[----:B0-----:R-:W4:Y:S04]  /*bf10*/  LDL.LU R188, [R1+0x1d6c] ;  /* 0x001d6c0001bc7983 */ /* 0x001f280000300800 */
[----:B------:R-:W-:Y:S04]  /*bf20*/  STL [R1+0x172c], R186 ;  /* 0x00172cba01007387 */ /* 0x000fe80000100800 */
[----:B------:R-:W-:Y:S04]  /*bf30*/  STL [R1+0x1728], R187 ;  /* 0x001728bb01007387 */ /* 0x000fe80000100800 */
[----:B---3--:R0:W-:Y:S04]  /*bf40*/  STL [R1+0x578], R189 ;  /* 0x000578bd01007387 */ /* 0x0081e80000100800 */
[----:B0-----:R-:W3:Y:S01]  /*bf50*/  LDL.LU R189, [R1+0x1d68] ;  /* 0x001d680001bd7983 */ /* 0x001ee20000300800 */
[----:B----4-:R-:W-:-:S02]  /*bf60*/  @P0 IMAD.MOV.U32 R152, RZ, RZ, R188 ;  /* 0x000000ffff980224 */ /* 0x010fc400078e00bc */
[----:B---3--:R-:W-:-:S05]  /*bf70*/  @P0 IMAD.MOV.U32 R153, RZ, RZ, R189 ;  /* 0x000000ffff990224 */ /* 0x008fca00078e00bd */
[----:B------:R-:W3:Y:S04]  /*bf80*/  @P0 LDG.E.U16 R194, desc[UR60][R152.64] ;  /* 0x0000003c98c20981 */ /* 0x000ee8000c1e1500 */
[----:B------:R-:W-:Y:S04]  /*bf90*/  STL [R1+0x1734], R188 ;  /* 0x001734bc01007387 */ /* 0x000fe80000100800 */
[----:B------:R-:W-:Y:S04]  /*bfa0*/  STL [R1+0x1730], R189 ;  /* 0x001730bd01007387 */ /* 0x000fe80000100800 */
[----:B---3--:R0:W-:Y:S04]  /*bfb0*/  STL [R1+0x574], R194 ;  /* 0x000574c201007387 */ /* 0x0081e80000100800 */
[----:B0-----:R-:W3:Y:S04]  /*bfc0*/  LDL.LU R194, [R1+0x1d64] ;  /* 0x001d640001c27983 */ /* 0x001ee80000300800 */
[----:B------:R-:W4:Y:S04]  /*bfd0*/  LDL R152, [R1+0x15ac] ;  /* 0x0015ac0001987983 */ /* 0x000f280000100800 */
[----:B------:R-:W4:Y:S01]  /*bfe0*/  LDL R153, [R1+0x15b0] ;  /* 0x0015b00001997983 */ /* 0x000f220000100800 */
[----:B------:R-:W-:-:S02]  /*bff0*/  PRMT R195, RZ, 0x7610, R195 ;  /* 0x00007610ffc37816 */ /* 0x000fc400000000c3 */
[----:B----4-:R-:W-:-:S04]  /*c000*/  @P1 LOP3.LUT R153, R153, R152, RZ, 0x3c, !PT ;  /* 0x0000009899991212 */ /* 0x010fc800078e3cff */
[----:B------:R-:W-:-:S04]  /*c010*/  @P1 LOP3.LUT R152, R153, R152, RZ, 0x3c, !PT ;  /* 0x0000009899981212 */ /* 0x000fc800078e3cff */
[----:B------:R-:W-:-:S05]  /*c020*/  @P1 LOP3.LUT R153, R153, R152, RZ, 0x3c, !PT ;  /* 0x0000009899991212 */ /* 0x000fca00078e3cff */
[----:B------:R-:W4:Y:S04]  /*c030*/  @P1 LDG.E.U16 R195, desc[UR60][R152.64] ;  /* 0x0000003c98c31981 */ /* 0x000f28000c1e1500 */
[----:B----4-:R0:W-:Y:S04]  /*c040*/  STL [R1+0x570], R195 ;  /* 0x000570c301007387 */ /* 0x0101e80000100800 */
[----:B0-----:R-:W4:Y:S04]  /*c050*/  LDL.LU R195, [R1+0x1d60] ;  /* 0x001d600001c37983 */ /* 0x001f280000300800 */
[----:B------:R-:W2:Y:S04]  /*c060*/  LDL R152, [R1+0x15a4] ;  /* 0x0015a40001987983 */ /* 0x000ea80000100800 */
[----:B------:R-:W2:Y:S01]  /*c070*/  LDL R153, [R1+0x15a8] ;  /* 0x0015a80001997983 */ /* 0x000ea20000100800 */
[----:B---3--:R-:W-:-:S02]  /*c080*/  PRMT R194, RZ, 0x7610, R194 ;  /* 0x00007610ffc27816 */ /* 0x008fc400000000c2 */
[----:B--2---:R-:W-:-:S04]  /*c090*/  @P1 LOP3.LUT R153, R153, R152, RZ, 0x3c, !PT ;  /* 0x0000009899991212 */ /* 0x004fc800078e3cff */
[----:B------:R-:W-:-:S04]  /*c0a0*/  @P1 LOP3.LUT R152, R153, R152, RZ, 0x3c, !PT ;  /* 0x0000009899981212 */ /* 0x000fc800078e3cff */
[----:B------:R-:W-:-:S05]  /*c0b0*/  @P1 LOP3.LUT R153, R153, R152, RZ, 0x3c, !PT ;  /* 0x0000009899991212 */ /* 0x000fca00078e3cff */
[----:B------:R-:W2:Y:S04]  /*c0c0*/  @P1 LDG.E.U16 R194, desc[UR60][R152.64] ;  /* 0x0000003c98c21981 */ /* 0x000ea8000c1e1500 */
[----:B--2---:R0:W-:Y:S04]  /*c0d0*/  STL [R1+0x56c], R194 ;  /* 0x00056cc201007387 */ /* 0x0041e80000100800 */
[----:B0-----:R-:W2:Y:S04]  /*c0e0*/  LDL.LU R194, [R1+0x1d5c] ;  /* 0x001d5c0001c27983 */ /* 0x001ea80000300800 */
[----:B------:R-:W3:Y:S04]  /*c0f0*/  LDL R152, [R1+0x159c] ;  /* 0x00159c0001987983 */ /* 0x000ee80000100800 */
[----:B------:R-:W3:Y:S01]  /*c100*/  LDL R153, [R1+0x15a0] ;  /* 0x0015a00001997983 */ /* 0x000ee20000100800 */
[----:B----4-:R-:W-:-:S02]  /*c110*/  PRMT R195, RZ, 0x7610, R195 ;  /* 0x00007610ffc37816 */ /* 0x010fc400000000c3 */
[----:B---3--:R-:W-:-:S04]  /*c120*/  @P1 LOP3.LUT R153, R153, R152, RZ, 0x3c, !PT ;  /* 0x0000009899991212 */ /* 0x008fc800078e3cff */
[----:B------:R-:W-:-:S04]  /*c130*/  @P1 LOP3.LUT R152, R153, R152, RZ, 0x3c, !PT ;  /* 0x0000009899981212 */ /* 0x000fc800078e3cff */
[----:B------:R-:W-:-:S05]  /*c140*/  @P1 LOP3.LUT R153, R153, R152, RZ, 0x3c, !PT ;  /* 0x0000009899991212 */ /* 0x000fca00078e3cff */
[----:B------:R-:W3:Y:S04]  /*c150*/  @P1 LDG.E.U16 R195, desc[UR60][R152.64] ;  /* 0x0000003c98c31981 */ /* 0x000ee8000c1e1500 */
[----:B---3--:R0:W-:Y:S04]  /*c160*/  STL [R1+0x568], R195 ;  /* 0x000568c301007387 */ /* 0x0081e80000100800 */
[----:B0-----:R-:W3:Y:S04]  /*c170*/  LDL.LU R195, [R1+0x1d58] ;  /* 0x001d580001c37983 */ /* 0x001ee80000300800 */
[----:B------:R-:W4:Y:S04]  /*c180*/  LDL R152, [R1+0x1594] ;  /* 0x0015940001987983 */ /* 0x000f280000100800 */
[----:B------:R-:W4:Y:S01]  /*c190*/  LDL R153, [R1+0x1598] ;  /* 0x0015980001997983 */ /* 0x000f220000100800 */
[----:B--2---:R-:W-:-:S02]  /*c1a0*/  PRMT R194, RZ, 0x7610, R194 ;  /* 0x00007610ffc27816 */ /* 0x004fc400000000c2 */
[----:B----4-:R-:W-:-:S04]  /*c1b0*/  @P1 LOP3.LUT R153, R153, R152, RZ, 0x3c, !PT ;  /* 0x0000009899991212 */ /* 0x010fc800078e3cff */
[----:B------:R-:W-:-:S04]  /*c1c0*/  @P1 LOP3.LUT R152, R153, R152, RZ, 0x3c, !PT ;  /* 0x0000009899981212 */ /* 0x000fc800078e3cff */
[----:B------:R-:W-:-:S05]  /*c1d0*/  @P1 LOP3.LUT R153, R153, R152, RZ, 0x3c, !PT ;  /* 0x0000009899991212 */ /* 0x000fca00078e3cff */
[----:B------:R-:W2:Y:S01]  /*c1e0*/  @P1 LDG.E.U16 R194, desc[UR60][R152.64] ;  /* 0x0000003c98c21981 */ /* 0x000ea2000c1e1500 */
[----:B------:R-:W-:-:S03]  /*c1f0*/  ISETP.GT.AND P0, PT, R22, 0x2, PT ;  /* 0x000000021600780c */ /* 0x000fc60003f04270 */
[----:B--2---:R0:W-:Y:S04]  /*c200*/  STL [R1+0x564], R194 ;  /* 0x000564c201007387 */ /* 0x0041e80000100800 */
[----:B0-----:R-:W2:Y:S04]  /*c210*/  LDL.LU R194, [R1+0x1d54] ;  /* 0x001d540001c27983 */ /* 0x001ea80000300800 */
[----:B------:R-:W4:Y:S04]  /*c220*/  LDL R152, [R1+0x158c] ;  /* 0x00158c0001987983 */ /* 0x000f280000100800 */
[----:B------:R-:W4:Y:S01]  /*c230*/  LDL R153, [R1+0x1590] ;  /* 0x0015900001997983 */ /* 0x000f220000100800 */
[----:B---3--:R-:W-:-:S02]  /*c240*/  PRMT R195, RZ, 0x7610, R195 ;  /* 0x00007610ffc37816 */ /* 0x008fc400000000c3 */
[----:B----4-:R-:W-:-:S04]  /*c250*/  @P0 LOP3.LUT R153, R153, R152, RZ, 0x3c, !PT ;  /* 0x0000009899990212 */ /* 0x010fc800078e3cff */
        /* <DEDUP_REMOVED lines=11> */
[----:B------:R-:W2:Y:S04]  /*c310*/  @P0 LDG.E.U16 R194, desc[UR60][R152.64] ;  /* 0x0000003c98c20981 */ /* 0x000ea8000c1e1500 */
        /* <DEDUP_REMOVED lines=1318> */
[----:B------:R-:W-:-:S02]  /*11580*/  PRMT R0, RZ, 0x7610, R0 ;  /* 0x00007610ff007816 */ /* 0x000fc40000000000 */
[----:B----4-:R-:W-:-:S04]  /*11590*/  @P0 LOP3.LUT R153, R153, R152, RZ, 0x3c, !PT ;  /* 0x0000009899990212 */ /* 0x010fc800078e3cff */
[----:B------:R-:W-:-:S04]  /*115a0*/  @P0 LOP3.LUT R152, R153, R152, RZ, 0x3c, !PT ;  /* 0x0000009899980212 */ /* 0x000fc800078e3cff */
[----:B------:R-:W-:-:S05]  /*115b0*/  @P0 LOP3.LUT R153, R153, R152, RZ, 0x3c, !PT ;  /* 0x0000009899990212 */ /* 0x000fca00078e3cff */
[----:B------:R0:W4:Y:S04]  /*115c0*/  @P0 LDG.E.U16 R0, desc[UR60][R152.64] ;  /* 0x0000003c98000981 */ /* 0x000128000c1e1500 */
[----:B------:R-:W0:Y:S04]  /*115d0*/  LDL R152, [R1+0x1104] ;  /* 0x0011040001987983 */ /* 0x000e280000100800 */
[----:B------:R-:W0:Y:S01]  /*115e0*/  LDL R153, [R1+0x1108] ;  /* 0x0011080001997983 */ /* 0x000e220000100800 */
[----:B--2---:R-:W-:Y:S02]  /*115f0*/  PRMT R194, RZ, 0x7610, R194 ;  /* 0x00007610ffc27816 */ /* 0x004fe400000000c2 */
[----:B0-----:R-:W-:-:S04]  /*11600*/  @P0 LOP3.LUT R153, R153, R152, RZ, 0x3c, !PT ;  /* 0x0000009899990212 */ /* 0x001fc800078e3cff */
[----:B------:R-:W-:-:S04]  /*11610*/  @P0 LOP3.LUT R152, R153, R152, RZ, 0x3c, !PT ;  /* 0x0000009899980212 */ /* 0x000fc800078e3cff */
[----:B------:R-:W-:-:S05]  /*11620*/  @P0 LOP3.LUT R153, R153, R152, RZ, 0x3c, !PT ;  /* 0x0000009899990212 */ /* 0x000fca00078e3cff */
[----:B------:R-:W2:Y:S04]  /*11630*/  @P0 LDG.E.U16 R194, desc[UR60][R152.64] ;  /* 0x0000003c98c20981 */ /* 0x000ea8000c1e1500 */
[----:B----4-:R-:W-:Y:S04]  /*11640*/  STL [R1+0x17c0], R0 ;  /* 0x0017c00001007387 */ /* 0x010fe80000100800 */
        /* <DEDUP_REMOVED lines=781> */
[----:B------:R-:W-:-:S02]  /*14720*/  PRMT R180, RZ, 0x7610, R180 ;  /* 0x00007610ffb47816 */ /* 0x000fc400000000b4 */
        /* <DEDUP_REMOVED lines=8> */
[----:B------:R-:W-:-:S02]  /*147b0*/  PRMT R165, RZ, 0x7610, R165 ;  /* 0x00007610ffa57816 */ /* 0x000fc400000000a5 */
[----:B---3--:R-:W-:-:S04]  /*147c0*/  @P1 LOP3.LUT R153, R153, R152, RZ, 0x3c, !PT ;  /* 0x0000009899991212 */ /* 0x008fc800078e3cff */
[----:B------:R-:W-:-:S04]  /*147d0*/  @P1 LOP3.LUT R152, R153, R152, RZ, 0x3c, !PT ;  /* 0x0000009899981212 */ /* 0x000fc800078e3cff */
[----:B------:R-:W-:-:S05]  /*147e0*/  @P1 LOP3.LUT R153, R153, R152, RZ, 0x3c, !PT ;  /* 0x0000009899991212 */ /* 0x000fca00078e3cff */
[----:B------:R-:W3:Y:S01]  /*147f0*/  @P1 LDG.E.U16 R165, desc[UR60][R152.64] ;  /* 0x0000003c98a51981 */ /* 0x000ee2000c1e1500 */
[----:B------:R-:W-:-:S03]  /*14800*/  ISETP.GT.AND P0, PT, R22, 0x3c, PT ;  /* 0x0000003c1600780c */ /* 0x000fc60003f04270 */
        /* <DEDUP_REMOVED lines=35> */
[----:B------:R-:W4:Y:S01]  /*14a40*/  @P0 LDG.E.U16 R157, desc[UR60][R152.64] ;  /* 0x0000003c989d0981 */ /* 0x000f22000c1e1500 */
[----:B------:R-:W-:-:S03]  /*14a50*/  ISETP.GT.AND P1, PT, R22, 0x3d, PT ;  /* 0x0000003d1600780c */ /* 0x000fc60003f24270 */
        /* <DEDUP_REMOVED lines=35> */
[----:B------:R-:W2:Y:S01]  /*14c90*/  @P1 LDG.E.U16 R154, desc[UR60][R152.64] ;  /* 0x0000003c989a1981 */ /* 0x000ea2000c1e1500 */
[----:B------:R-:W-:-:S03]  /*14ca0*/  ISETP.GT.AND P0, PT, R22, 0x3e, PT ;  /* 0x0000003e1600780c */ /* 0x000fc60003f04270 */
        /* <DEDUP_REMOVED lines=353> */
[----:B------:R-:W-:Y:S02]  /*162c0*/  PRMT R189, RZ, 0x7610, R189 ;  /* 0x00007610ffbd7816 */ /* 0x000fe400000000bd */
[----:B0-----:R-:W-:-:S04]  /*162d0*/  @P1 LOP3.LUT R153, R153, R152, RZ, 0x3c, !PT ;  /* 0x0000009899991212 */ /* 0x001fc800078e3cff */
[----:B------:R-:W-:-:S04]  /*162e0*/  @P1 LOP3.LUT R152, R153, R152, RZ, 0x3c, !PT ;  /* 0x0000009899981212 */ /* 0x000fc800078e3cff */
[----:B------:R-:W-:Y:S01]  /*162f0*/  @P1 LOP3.LUT R153, R153, R152, RZ, 0x3c, !PT ;  /* 0x0000009899991212 */ /* 0x000fe200078e3cff */
[----:B----4-:R-:W-:Y:S04]  /*16300*/  STL [R1+0x1738], R188 ;  /* 0x001738bc01007387 */ /* 0x010fe80000100800 */
[----:B------:R0:W4:Y:S04]  /*16310*/  @P1 LDG.E.U16 R189, desc[UR60][R152.64] ;  /* 0x0000003c98bd1981 */ /* 0x000128000c1e1500 */
[----:B------:R-:W0:Y:S04]  /*16320*/  LDL R152, [R1+0xcd4] ;  /* 0x000cd40001987983 */ /* 0x000e280000100800 */
[----:B------:R-:W0:Y:S01]  /*16330*/  LDL R153, [R1+0xcd8] ;  /* 0x000cd80001997983 */ /* 0x000e220000100800 */
[----:B------:R-:W-:-:S02]  /*16340*/  PRMT R186, RZ, 0x7610, R186 ;  /* 0x00007610ffba7816 */ /* 0x000fc400000000ba */
[----:B0-----:R-:W-:-:S04]  /*16350*/  @P1 LOP3.LUT R153, R153, R152, RZ, 0x3c, !PT ;  /* 0x0000009899991212 */ /* 0x001fc800078e3cff */
[----:B------:R-:W-:-:S04]  /*16360*/  @P1 LOP3.LUT R152, R153, R152, RZ, 0x3c, !PT ;  /* 0x0000009899981212 */ /* 0x000fc800078e3cff */
[----:B------:R-:W-:Y:S01]  /*16370*/  @P1 LOP3.LUT R153, R153, R152, RZ, 0x3c, !PT ;  /* 0x0000009899991212 */ /* 0x000fe200078e3cff */
[----:B----4-:R-:W-:Y:S04]  /*16380*/  STL [R1+0x173c], R189 ;  /* 0x00173cbd01007387 */ /* 0x010fe80000100800 */
[----:B------:R0:W4:Y:S04]  /*16390*/  @P1 LDG.E.U16 R186, desc[UR60][R152.64] ;  /* 0x0000003c98ba1981 */ /* 0x000128000c1e1500 */
[----:B------:R-:W0:Y:S04]  /*163a0*/  LDL R152, [R1+0xccc] ;  /* 0x000ccc0001987983 */ /* 0x000e280000100800 */
[----:B------:R-:W0:Y:S01]  /*163b0*/  LDL R153, [R1+0xcd0] ;  /* 0x000cd00001997983 */ /* 0x000e220000100800 */
[----:B------:R-:W-:-:S02]  /*163c0*/  ISETP.GT.AND P0, PT, R22, 0x48, PT ;  /* 0x000000481600780c */ /* 0x000fc40003f04270 */
[----:B------:R-:W-:-:S11]  /*163d0*/  PRMT R215, RZ, 0x7610, R215 ;  /* 0x00007610ffd77816 */ /* 0x000fd600000000d7 */
        /* <DEDUP_REMOVED lines=295> */
[----:B------:R-:W3:Y:S04]  /*17650*/  @P0 LDG.E.U16 R226, desc[UR60][R152.64] ;  /* 0x0000003c98e20981 */ /* 0x000ee8000c1e1500 */
[----:B----4-:R-:W-:Y:S04]  /*17660*/  STL [R1+0x1750], R190 ;  /* 0x001750be01007387 */ /* 0x010fe80000100800 */
        /* <DEDUP_REMOVED lines=100> */
[----:B------:R0:W2:Y:S04]  /*17cb0*/  @P0 LDG.E.U16 R194, desc[UR60][R152.64] ;  /* 0x0000003c98c20981 */ /* 0x0000a8000c1e1500 */
[----:B------:R-:W0:Y:S04]  /*17cc0*/  LDL R152, [R1+0xb6c] ;  /* 0x000b6c0001987983 */ /* 0x000e280000100800 */
[----:B------:R-:W0:Y:S01]  /*17cd0*/  LDL R153, [R1+0xb70] ;  /* 0x000b700001997983 */ /* 0x000e220000100800 */
[----:B------:R-:W-:Y:S02]  /*17ce0*/  ISETP.GT.AND P1, PT, R22, 0x53, PT ;  /* 0x000000531600780c */ /* 0x000fe40003f24270 */
[----:B------:R-:W-:-:S11]  /*17cf0*/  PRMT R248, RZ, 0x7610, R248 ;  /* 0x00007610fff87816 */ /* 0x000fd600000000f8 */
[----:B0-----:R-:W-:-:S04]  /*17d00*/  @P1 LOP3.LUT R153, R153, R152, RZ, 0x3c, !PT ;  /* 0x0000009899991212 */ /* 0x001fc800078e3cff */
[----:B------:R-:W-:-:S04]  /*17d10*/  @P1 LOP3.LUT R152, R153, R152, RZ, 0x3c, !PT ;  /* 0x0000009899981212 */ /* 0x000fc800078e3cff */
[----:B------:R-:W-:-:S05]  /*17d20*/  @P1 LOP3.LUT R153, R153, R152, RZ, 0x3c, !PT ;  /* 0x0000009899991212 */ /* 0x000fca00078e3cff */
[----:B------:R-:W3:Y:S04]  /*17d30*/  @P1 LDG.E.U16 R248, desc[UR60][R152.64] ;  /* 0x0000003c98f81981 */ /* 0x000ee8000c1e1500 */
[----:B--2---:R0:W-:Y:S04]  /*17d40*/  STL [R1+0x8c], R194 ;  /* 0x00008cc201007387 */ /* 0x0041e80000100800 */
[----:B0-----:R-:W2:Y:S04]  /*17d50*/  LDL R194, [R1+0xb50] ;  /* 0x000b500001c27983 */ /* 0x001ea80000100800 */
        /* <DEDUP_REMOVED lines=20> */
[----:B------:R-:W-:Y:S02]  /*17ea0*/  PRMT R252, RZ, 0x7610, R252 ;  /* 0x00007610fffc7816 */ /* 0x000fe400000000fc */
[----:B0-----:R-:W-:-:S04]  /*17eb0*/  @P1 LOP3.LUT R153, R153, R152, RZ, 0x3c, !PT ;  /* 0x0000009899991212 */ /* 0x001fc800078e3cff */
[----:B------:R-:W-:-:S04]  /*17ec0*/  @P1 LOP3.LUT R152, R153, R152, RZ, 0x3c, !PT ;  /* 0x0000009899981212 */ /* 0x000fc800078e3cff */
[----:B------:R-:W-:-:S05]  /*17ed0*/  @P1 LOP3.LUT R153, R153, R152, RZ, 0x3c, !PT ;  /* 0x0000009899991212 */ /* 0x000fca00078e3cff */
[----:B------:R-:W3:Y:S04]  /*17ee0*/  @P1 LDG.E.U16 R252, desc[UR60][R152.64] ;  /* 0x0000003c98fc1981 */ /* 0x000ee8000c1e1500 */
[----:B--2---:R0:W-:Y:S04]  /*17ef0*/  STL [R1+0x80], R195 ;  /* 0x000080c301007387 */ /* 0x0041e80000100800 */
[----:B0-----:R-:W2:Y:S01]  /*17f00*/  LDL R195, [R1+0xb38] ;  /* 0x000b380001c37983 */ /* 0x001ea20000100800 */
[----:B------:R-:W-:-:S03]  /*17f10*/  ISETP.GT.AND P0, PT, R22, 0x54, PT ;  /* 0x000000541600780c */ /* 0x000fc60003f04270 */
[----:B---3--:R0:W-:Y:S04]  /*17f20*/  STL [R1+0x7c], R252 ;  /* 0x00007cfc01007387 */ /* 0x0081e80000100800 */
[----:B0-----:R-:W3:Y:S04]  /*17f30*/  LDL.LU R252, [R1+0x185c] ;  /* 0x00185c0001fc7983 */ /* 0x001ee80000300800 */
[----:B------:R-:W4:Y:S01]  /*17f40*/  LDL R153, [R1+0xb4c] ;  /* 0x000b4c0001997983 */ /* 0x000f220000100800 */
[----:B------:R-:W-:Y:S01]  /*17f50*/  PRMT R20, RZ, 0x7610, R20 ;  /* 0x00007610ff147816 */ /* 0x000fe20000000014 */
[----:B------:R-:W-:-:S02]  /*17f60*/  @P0 IMAD.MOV.U32 R152, RZ, RZ, R194 ;  /* 0x000000ffff980224 */ /* 0x000fc400078e00c2 */
[----:B------:R-:W3:Y:S04]  /*17f70*/  LDL R194, [R1+0xb30] ;  /* 0x000b300001c27983 */ /* 0x000ee80000100800 */
[----:B----4-:R-:W4:Y:S04]  /*17f80*/  @P0 LDG.E.U16 R20, desc[UR60][R152.64] ;  /* 0x0000003c98140981 */ /* 0x010f28000c1e1500 */
        /* <DEDUP_REMOVED lines=14> */
[----:B------:R-:W-:Y:S01]  /*18070*/  @P0 LOP3.LUT R153, R153, R152, RZ, 0x3c, !PT ;  /* 0x0000009899990212 */ /* 0x000fe200078e3cff */
[----:B--2---:R0:W-:Y:S04]  /*18080*/  STL [R1+0x74], R182 ;  /* 0x000074b601007387 */ /* 0x0041e80000100800 */
[----:B------:R1:W2:Y:S01]  /*18090*/  @P0 LDG.E.U16 R180, desc[UR60][R152.64] ;  /* 0x0000003c98b40981 */ /* 0x0002a2000c1e1500 */
[----:B------:R-:W-:-:S03]  /*180a0*/  PRMT R165, RZ, 0x7610, R165 ;  /* 0x00007610ffa57816 */ /* 0x000fc600000000a5 */
[----:B0-----:R-:W4:Y:S04]  /*180b0*/  LDL R182, [R1+0xb28] ;  /* 0x000b280001b67983 */ /* 0x001f280000100800 */
[----:B------:R-:W3:Y:S01]  /*180c0*/  LDL R153, [R1+0xb34] ;  /* 0x000b340001997983 */ /* 0x000ee20000100800 */
[----:B-1----:R-:W-:Y:S01]  /*180d0*/  @P0 IMAD.MOV.U32 R152, RZ, RZ, R195 ;  /* 0x000000ffff980224 */ /* 0x002fe200078e00c3 */
[----:B------:R-:W-:Y:S02]  /*180e0*/  ISETP.GT.AND P1, PT, R22, 0x55, PT ;  /* 0x000000551600780c */ /* 0x000fe40003f24270 */
[----:B--2---:R0:W-:Y:S01]  /*180f0*/  STL [R1+0x70], R180 ;  /* 0x000070b401007387 */ /* 0x0041e20000100800 */
[----:B------:R-:W-:-:S03]  /*18100*/  PRMT R183, RZ, 0x7610, R183 ;  /* 0x00007610ffb77816 */ /* 0x000fc600000000b7 */
[----:B------:R-:W2:Y:S04]  /*18110*/  LDL R195, [R1+0xb14] ;  /* 0x000b140001c37983 */ /* 0x000ea80000100800 */
[----:B---3--:R1:W3:Y:S04]  /*18120*/  @P0 LDG.E.U16 R165, desc[UR60][R152.64] ;  /* 0x0000003c98a50981 */ /* 0x0082e8000c1e1500 */
[----:B0-----:R-:W2:Y:S04]  /*18130*/  LDL R180, [R1+0xb20] ;  /* 0x000b200001b47983 */ /* 0x001ea80000100800 */
[----:B------:R-:W4:Y:S01]  /*18140*/  LDL R153, [R1+0xb2c] ;  /* 0x000b2c0001997983 */ /* 0x000f220000100800 */
[----:B-1----:R-:W-:-:S03]  /*18150*/  @P1 IMAD.MOV.U32 R152, RZ, RZ, R194 ;  /* 0x000000ffff981224 */ /* 0x002fc600078e00c2 */
[----:B---3--:R0:W-:Y:S01]  /*18160*/  STL [R1+0x6c], R165 ;  /* 0x00006ca501007387 */ /* 0x0081e20000100800 */
[----:B------:R-:W-:-:S03]  /*18170*/  PRMT R181, RZ, 0x7610, R181 ;  /* 0x00007610ffb57816 */ /* 0x000fc600000000b5 */
[----:B------:R-:W3:Y:S04]  /*18180*/  LDL R194, [R1+0xb0c] ;  /* 0x000b0c0001c27983 */ /* 0x000ee80000100800 */
[----:B----4-:R1:W4:Y:S04]  /*18190*/  @P1 LDG.E.U16 R183, desc[UR60][R152.64] ;  /* 0x0000003c98b71981 */ /* 0x010328000c1e1500 */
[----:B0-----:R-:W3:Y:S04]  /*181a0*/  LDL R165, [R1+0xb18] ;  /* 0x000b180001a57983 */ /* 0x001ee80000100800 */
[----:B------:R-:W2:Y:S01]  /*181b0*/  LDL R153, [R1+0xb24] ;  /* 0x000b240001997983 */ /* 0x000ea20000100800 */
[----:B-1----:R-:W-:-:S03]  /*181c0*/  @P1 IMAD.MOV.U32 R152, RZ, RZ, R182 ;  /* 0x000000ffff981224 */ /* 0x002fc600078e00b6 */
[----:B----4-:R0:W-:Y:S01]  /*181d0*/  STL [R1+0x68], R183 ;  /* 0x000068b701007387 */ /* 0x0101e20000100800 */
[----:B------:R-:W-:Y:S02]  /*181e0*/  ISETP.GT.AND P0, PT, R22, 0x56, PT ;  /* 0x000000561600780c */ /* 0x000fe40003f04270 */
[----:B------:R-:W-:Y:S02]  /*181f0*/  PRMT R171, RZ, 0x7610, R171 ;  /* 0x00007610ffab7816 */ /* 0x000fe400000000ab */
[----:B------:R-:W-:Y:S02]  /*18200*/  PRMT R157, RZ, 0x7610, R157 ;  /* 0x00007610ff9d7816 */ /* 0x000fe4000000009d */
[----:B------:R-:W-:Y:S01]  /*18210*/  PRMT R9, RZ, 0x7610, R9 ;  /* 0x00007610ff097816 */ /* 0x000fe20000000009 */
[----:B------:R-:W4:Y:S04]  /*18220*/  LDL R182, [R1+0xb04] ;  /* 0x000b040001b67983 */ /* 0x000f280000100800 */
[----:B--2---:R1:W2:Y:S04]  /*18230*/  @P1 LDG.E.U16 R181, desc[UR60][R152.64] ;  /* 0x0000003c98b51981 */ /* 0x0042a8000c1e1500 */
[----:B0-----:R-:W4:Y:S04]  /*18240*/  LDL R183, [R1+0xb10] ;  /* 0x000b100001b77983 */ /* 0x001f280000100800 */
[----:B------:R-:W3:Y:S01]  /*18250*/  LDL R153, [R1+0xb1c] ;  /* 0x000b1c0001997983 */ /* 0x000ee20000100800 */
[----:B-1----:R-:W-:-:S05]  /*18260*/  @P1 IMAD.MOV.U32 R152, RZ, RZ, R180 ;  /* 0x000000ffff981224 */ /* 0x002fca00078e00b4 */
[----:B---3--:R0:W3:Y:S02]  /*18270*/  @P1 LDG.E.U16 R171, desc[UR60][R152.64] ;  /* 0x0000003c98ab1981 */ /* 0x0080e4000c1e1500 */
[----:B0-----:R-:W-:Y:S02]  /*18280*/  @P1 IMAD.MOV.U32 R152, RZ, RZ, R165 ;  /* 0x000000ffff981224 */ /* 0x001fe400078e00a5 */
[----:B------:R-:W-:-:S05]  /*18290*/  @P1 IMAD.MOV.U32 R153, RZ, RZ, R195 ;  /* 0x000000ffff991224 */ /* 0x000fca00078e00c3 */
[----:B------:R4:W3:Y:S04]  /*182a0*/  @P1 LDG.E.U16 R157, desc[UR60][R152.64] ;  /* 0x0000003c989d1981 */ /* 0x0008e8000c1e1500 */
[----:B--2---:R0:W-:Y:S04]  /*182b0*/  STL [R1+0x64], R181 ;  /* 0x000064b501007387 */ /* 0x0041e80000100800 */
[----:B------:R-:W2:Y:S01]  /*182c0*/  LDL R180, [R1+0xafc] ;  /* 0x000afc0001b47983 */ /* 0x000ea20000100800 */
[----:B----4-:R-:W-:Y:S02]  /*182d0*/  @P0 IMAD.MOV.U32 R152, RZ, RZ, R183 ;  /* 0x000000ffff980224 */ /* 0x010fe400078e00b7 */
[----:B------:R-:W-:Y:S01]  /*182e0*/  @P0 IMAD.MOV.U32 R153, RZ, RZ, R194 ;  /* 0x000000ffff990224 */ /* 0x000fe200078e00c2 */
[----:B0-----:R-:W4:Y:S04]  /*182f0*/  LDL R181, [R1+0xb08] ;  /* 0x000b080001b57983 */ /* 0x001f280000100800 */
[----:B------:R0:W2:Y:S01]  /*18300*/  @P0 LDG.E.U16 R9, desc[UR60][R152.64] ;  /* 0x0000003c98090981 */ /* 0x0000a2000c1e1500 */
[----:B------:R-:W-:Y:S01]  /*18310*/  PRMT R193, RZ, 0x7610, R193 ;  /* 0x00007610ffc17816 */ /* 0x000fe200000000c1 */
[----:B0-----:R-:W-:-:S02]  /*18320*/  @P0 IMAD.MOV.U32 R153, RZ, RZ, R182 ;  /* 0x000000ffff990224 */ /* 0x001fc400078e00b6 */
[----:B---3--:R0:W-:Y:S04]  /*18330*/  STL [R1+0x60], R171 ;  /* 0x000060ab01007387 */ /* 0x0081e80000100800 */
[----:B------:R-:W3:Y:S04]  /*18340*/  LDL R165, [R1+0xaf4] ;  /* 0x000af40001a57983 */ /* 0x000ee80000100800 */
[----:B0-----:R-:W3:Y:S04]  /*18350*/  LDL R171, [R1+0xb00] ;  /* 0x000b000001ab7983 */ /* 0x001ee80000100800 */
[----:B------:R0:W-:Y:S04]  /*18360*/  STL [R1+0x5c], R157 ;  /* 0x00005c9d01007387 */ /* 0x0001e80000100800 */
[----:B0-----:R-:W3:Y:S01]  /*18370*/  LDL R157, [R1+0xaf8] ;  /* 0x000af800019d7983 */ /* 0x001ee20000100800 */
[----:B----4-:R-:W-:-:S03]  /*18380*/  @P0 IMAD.MOV.U32 R152, RZ, RZ, R181 ;  /* 0x000000ffff980224 */ /* 0x010fc600078e00b5 */
[----:B--2---:R-:W-:Y:S04]  /*18390*/  STL [R1+0x1780], R9 ;  /* 0x0017800901007387 */ /* 0x004fe80000100800 */
[----:B------:R-:W2:Y:S04]  /*183a0*/  LDL R194, [R1+0xaec] ;  /* 0x000aec0001c27983 */ /* 0x000ea80000100800 */
[----:B------:R-:W4:Y:S04]  /*183b0*/  LDL R183, [R1+0xaf0] ;  /* 0x000af00001b77983 */ /* 0x000f280000100800 */
[----:B------:R0:W2:Y:S01]  /*183c0*/  @P0 LDG.E.U16 R193, desc[UR60][R152.64] ;  /* 0x0000003c98c10981 */ /* 0x0000a2000c1e1500 */
[----:B------:R-:W-:-:S02]  /*183d0*/  ISETP.GT.AND P1, PT, R22, 0x57, PT ;  /* 0x000000571600780c */ /* 0x000fc40003f24270 */
[----:B------:R-:W-:Y:S02]  /*183e0*/  PRMT R192, RZ, 0x7610, R192 ;  /* 0x00007610ffc07816 */ /* 0x000fe400000000c0 */
[----:B------:R-:W-:Y:S01]  /*183f0*/  PRMT R190, RZ, 0x7610, R190 ;  /* 0x00007610ffbe7816 */ /* 0x000fe200000000be */
[----:B0-----:R-:W-:Y:S01]  /*18400*/  @P0 IMAD.MOV.U32 R153, RZ, RZ, R180 ;  /* 0x000000ffff990224 */ /* 0x001fe200078e00b4 */
[----:B------:R-:W-:Y:S01]  /*18410*/  PRMT R191, RZ, 0x7610, R191 ;  /* 0x00007610ffbf7816 */ /* 0x000fe200000000bf */
[----:B---3--:R-:W-:-:S05]  /*18420*/  @P0 IMAD.MOV.U32 R152, RZ, RZ, R171 ;  /* 0x000000ffff980224 */ /* 0x008fca00078e00ab */
[----:B------:R0:W3:Y:S02]  /*18430*/  @P0 LDG.E.U16 R192, desc[UR60][R152.64] ;  /* 0x0000003c98c00981 */ /* 0x0000e4000c1e1500 */
[----:B0-----:R-:W-:Y:S02]  /*18440*/  @P0 IMAD.MOV.U32 R153, RZ, RZ, R165 ;  /* 0x000000ffff990224 */ /* 0x001fe400078e00a5 */
[----:B------:R-:W-:-:S05]  /*18450*/  @P0 IMAD.MOV.U32 R152, RZ, RZ, R157 ;  /* 0x000000ffff980224 */ /* 0x000fca00078e009d */
[----:B------:R4:W3:Y:S04]  /*18460*/  @P0 LDG.E.U16 R190, desc[UR60][R152.64] ;  /* 0x0000003c98be0981 */ /* 0x0008e8000c1e1500 */
[----:B--2---:R-:W-:Y:S04]  /*18470*/  STL [R1+0x1784], R193 ;  /* 0x001784c101007387 */ /* 0x004fe80000100800 */
[----:B------:R-:W2:Y:S04]  /*18480*/  LDL R180, [R1+0xae8] ;  /* 0x000ae80001b47983 */ /* 0x000ea80000100800 */
[----:B------:R-:W2:Y:S01]  /*18490*/  LDL R182, [R1+0xae4] ;  /* 0x000ae40001b67983 */ /* 0x000ea20000100800 */
[----:B----4-:R-:W-:-:S02]  /*184a0*/  @P1 IMAD.MOV.U32 R152, RZ, RZ, R183 ;  /* 0x000000ffff981224 */ /* 0x010fc400078e00b7 */
[----:B------:R-:W-:-:S05]  /*184b0*/  @P1 IMAD.MOV.U32 R153, RZ, RZ, R194 ;  /* 0x000000ffff991224 */ /* 0x000fca00078e00c2 */
[----:B------:R2:W4:Y:S01]  /*184c0*/  @P1 LDG.E.U16 R191, desc[UR60][R152.64] ;  /* 0x0000003c98bf1981 */ /* 0x000522000c1e1500 */
[----:B------:R-:W-:-:S03]  /*184d0*/  PRMT R2, RZ, 0x7610, R2 ;  /* 0x00007610ff027816 */ /* 0x000fc60000000002 */
[----:B---3--:R-:W-:Y:S04]  /*184e0*/  STL [R1+0x1788], R192 ;  /* 0x001788c001007387 */ /* 0x008fe80000100800 */
[----:B------:R-:W3:Y:S04]  /*184f0*/  LDL R181, [R1+0xadc] ;  /* 0x000adc0001b57983 */ /* 0x000ee80000100800 */
[----:B------:R-:W3:Y:S04]  /*18500*/  LDL R171, [R1+0xae0] ;  /* 0x000ae00001ab7983 */ /* 0x000ee80000100800 */
[----:B------:R-:W3:Y:S04]  /*18510*/  LDL R165, [R1+0xad4] ;  /* 0x000ad40001a57983 */ /* 0x000ee80000100800 */
[----:B------:R-:W3:Y:S04]  /*18520*/  LDL R157, [R1+0xad8] ;  /* 0x000ad800019d7983 */ /* 0x000ee80000100800 */
[----:B------:R-:W-:Y:S01]  /*18530*/  STL [R1+0x178c], R190 ;  /* 0x00178cbe01007387 */ /* 0x000fe20000100800 */
[----:B--2---:R-:W-:-:S02]  /*18540*/  @P1 IMAD.MOV.U32 R152, RZ, RZ, R180 ;  /* 0x000000ffff981224 */ /* 0x004fc400078e00b4 */
[----:B------:R-:W-:-:S05]  /*18550*/  @P1 IMAD.MOV.U32 R153, RZ, RZ, R182 ;  /* 0x000000ffff991224 */ /* 0x000fca00078e00b6 */
[----:B------:R3:W2:Y:S04]  /*18560*/  @P1 LDG.E.U16 R2, desc[UR60][R152.64] ;  /* 0x0000003c98021981 */ /* 0x0006a8000c1e1500 */
[----:B----4-:R-:W-:Y:S04]  /*18570*/  STL [R1+0x1754], R191 ;  /* 0x001754bf01007387 */ /* 0x010fe80000100800 */
[----:B------:R-:W4:Y:S04]  /*18580*/  LDL R194, [R1+0xacc] ;  /* 0x000acc0001c27983 */ /* 0x000f280000100800 */
[----:B------:R-:W2:Y:S01]  /*18590*/  LDL R180, [R1+0xad0] ;  /* 0x000ad00001b47983 */ /* 0x000ea20000100800 */
[----:B------:R-:W-:-:S02]  /*185a0*/  ISETP.GT.AND P0, PT, R22, 0x58, PT ;  /* 0x000000581600780c */ /* 0x000fc40003f04270 */
[----:B------:R-:W-:Y:S02]  /*185b0*/  PRMT R19, RZ, 0x7610, R19 ;  /* 0x00007610ff137816 */ /* 0x000fe40000000013 */
[----:B------:R-:W-:Y:S02]  /*185c0*/  PRMT R18, RZ, 0x7610, R18 ;  /* 0x00007610ff127816 */ /* 0x000fe40000000012 */
[----:B------:R-:W-:Y:S01]  /*185d0*/  PRMT R155, RZ, 0x7610, R155 ;  /* 0x00007610ff9b7816 */ /* 0x000fe2000000009b */
[----:B---3--:R-:W-:Y:S02]  /*185e0*/  @P1 IMAD.MOV.U32 R153, RZ, RZ, R181 ;  /* 0x000000ffff991224 */ /* 0x008fe400078e00b5 */
[----:B------:R-:W-:-:S05]  /*185f0*/  @P1 IMAD.MOV.U32 R152, RZ, RZ, R171 ;  /* 0x000000ffff981224 */ /* 0x000fca00078e00ab */
[----:B------:R0:W3:Y:S02]  /*18600*/  @P1 LDG.E.U16 R19, desc[UR60][R152.64] ;  /* 0x0000003c98131981 */ /* 0x0000e4000c1e1500 */
[----:B0-----:R-:W-:Y:S02]  /*18610*/  @P1 IMAD.MOV.U32 R152, RZ, RZ, R157 ;  /* 0x000000ffff981224 */ /* 0x001fe400078e009d */
[----:B------:R-:W-:-:S05]  /*18620*/  @P1 IMAD.MOV.U32 R153, RZ, RZ, R165 ;  /* 0x000000ffff991224 */ /* 0x000fca00078e00a5 */
[----:B------:R4:W3:Y:S02]  /*18630*/  @P1 LDG.E.U16 R18, desc[UR60][R152.64] ;  /* 0x0000003c98121981 */ /* 0x0008e4000c1e1500 */
[----:B----4-:R-:W-:Y:S02]  /*18640*/  @P0 IMAD.MOV.U32 R153, RZ, RZ, R194 ;  /* 0x000000ffff990224 */ /* 0x010fe400078e00c2 */
[----:B--2---:R-:W-:-:S05]  /*18650*/  @P0 IMAD.MOV.U32 R152, RZ, RZ, R180 ;  /* 0x000000ffff980224 */ /* 0x004fca00078e00b4 */
[----:B------:R-:W2:Y:S04]  /*18660*/  @P0 LDG.E.U16 R155, desc[UR60][R152.64] ;  /* 0x0000003c989b0981 */ /* 0x000ea8000c1e1500 */
[----:B------:R-:W-:Y:S04]  /*18670*/  STL [R1+0x1758], R2 ;  /* 0x0017580201007387 */ /* 0x000fe80000100800 */
[----:B------:R-:W4:Y:S04]  /*18680*/  LDL R183, [R1+0xac4] ;  /* 0x000ac40001b77983 */ /* 0x000f280000100800 */
[----:B------:R-:W4:Y:S01]  /*18690*/  LDL R171, [R1+0xac8] ;  /* 0x000ac80001ab7983 */ /* 0x000f220000100800 */
[----:B------:R-:W-:-:S03]  /*186a0*/  PRMT R161, RZ, 0x7610, R161 ;  /* 0x00007610ffa17816 */ /* 0x000fc600000000a1 */
[----:B---3--:R-:W-:Y:S04]  /*186b0*/  STL [R1+0x175c], R19 ;  /* 0x00175c1301007387 */ /* 0x008fe80000100800 */
[----:B------:R-:W3:Y:S04]  /*186c0*/  LDL R182, [R1+0xabc] ;  /* 0x000abc0001b67983 */ /* 0x000ee80000100800 */
[----:B------:R-:W3:Y:S04]  /*186d0*/  LDL R165, [R1+0xac0] ;  /* 0x000ac00001a57983 */ /* 0x000ee80000100800 */
[----:B------:R-:W3:Y:S04]  /*186e0*/  LDL R181, [R1+0xab4] ;  /* 0x000ab40001b57983 */ /* 0x000ee80000100800 */
[----:B------:R-:W3:Y:S04]  /*186f0*/  LDL R157, [R1+0xab8] ;  /* 0x000ab800019d7983 */ /* 0x000ee80000100800 */
[----:B------:R-:W-:Y:S04]  /*18700*/  STL [R1+0x1760], R18 ;  /* 0x0017601201007387 */ /* 0x000fe80000100800 */
[----:B------:R-:W3:Y:S04]  /*18710*/  LDL R180, [R1+0xaac] ;  /* 0x000aac0001b47983 */ /* 0x000ee80000100800 */
[----:B--2---:R0:W-:Y:S01]  /*18720*/  STL [R1+0x58], R155 ;  /* 0x0000589b01007387 */ /* 0x0041e20000100800 */
[----:B----4-:R-:W-:-:S02]  /*18730*/  @P0 IMAD.MOV.U32 R153, RZ, RZ, R183 ;  /* 0x000000ffff990224 */ /* 0x010fc400078e00b7 */
[----:B------:R-:W-:Y:S01]  /*18740*/  @P0 IMAD.MOV.U32 R152, RZ, RZ, R171 ;  /* 0x000000ffff980224 */ /* 0x000fe200078e00ab */
[----:B------:R-:W-:Y:S02]  /*18750*/  ISETP.GT.AND P1, PT, R22, 0x59, PT ;  /* 0x000000591600780c */ /* 0x000fe40003f24270 */
[----:B------:R-:W-:Y:S02]  /*18760*/  PRMT R156, RZ, 0x7610, R156 ;  /* 0x00007610ff9c7816 */ /* 0x000fe4000000009c */
[----:B------:R-:W-:Y:S02]  /*18770*/  PRMT R154, RZ, 0x7610, R154 ;  /* 0x00007610ff9a7816 */ /* 0x000fe4000000009a */
[----:B------:R-:W-:Y:S01]  /*18780*/  PRMT R159, RZ, 0x7610, R159 ;  /* 0x00007610ff9f7816 */ /* 0x000fe2000000009f */
[----:B------:R3:W2:Y:S04]  /*18790*/  @P0 LDG.E.U16 R161, desc[UR60][R152.64] ;  /* 0x0000003c98a10981 */ /* 0x0006a8000c1e1500 */
[----:B0-----:R-:W4:Y:S04]  /*187a0*/  LDL R155, [R1+0xab0] ;  /* 0x000ab000019b7983 */ /* 0x001f280000100800 */
[----:B------:R-:W2:Y:S01]  /*187b0*/  LDL R171, [R1+0xaa4] ;  /* 0x000aa40001ab7983 */ /* 0x000ea20000100800 */
[----:B---3--:R-:W-:-:S02]  /*187c0*/  @P0 IMAD.MOV.U32 R153, RZ, RZ, R182 ;  /* 0x000000ffff990224 */ /* 0x008fc400078e00b6 */
[----:B------:R-:W-:-:S05]  /*187d0*/  @P0 IMAD.MOV.U32 R152, RZ, RZ, R165 ;  /* 0x000000ffff980224 */ /* 0x000fca00078e00a5 */
[----:B------:R0:W3:Y:S02]  /*187e0*/  @P0 LDG.E.U16 R156, desc[UR60][R152.64] ;  /* 0x0000003c989c0981 */ /* 0x0000e4000c1e1500 */
[----:B0-----:R-:W-:Y:S02]  /*187f0*/  @P0 IMAD.MOV.U32 R152, RZ, RZ, R157 ;  /* 0x000000ffff980224 */ /* 0x001fe400078e009d */
[----:B------:R-:W-:-:S05]  /*18800*/  @P0 IMAD.MOV.U32 R153, RZ, RZ, R181 ;  /* 0x000000ffff990224 */ /* 0x000fca00078e00b5 */
[----:B------:R0:W3:Y:S02]  /*18810*/  @P0 LDG.E.U16 R154, desc[UR60][R152.64] ;  /* 0x0000003c989a0981 */ /* 0x0000e4000c1e1500 */
[----:B0-----:R-:W-:Y:S02]  /*18820*/  @P1 IMAD.MOV.U32 R153, RZ, RZ, R180 ;  /* 0x000000ffff991224 */ /* 0x001fe400078e00b4 */
[----:B----4-:R-:W-:-:S05]  /*18830*/  @P1 IMAD.MOV.U32 R152, RZ, RZ, R155 ;  /* 0x000000ffff981224 */ /* 0x010fca00078e009b */
[----:B------:R0:W4:Y:S04]  /*18840*/  @P1 LDG.E.U16 R159, desc[UR60][R152.64] ;  /* 0x0000003c989f1981 */ /* 0x000128000c1e1500 */
[----:B--2---:R1:W-:Y:S04]  /*18850*/  STL [R1+0x54], R161 ;  /* 0x000054a101007387 */ /* 0x0043e80000100800 */
[----:B------:R-:W2:Y:S04]  /*18860*/  LDL R165, [R1+0xa9c] ;  /* 0x000a9c0001a57983 */ /* 0x000ea80000100800 */
[----:B-1----:R-:W2:Y:S01]  /*18870*/  LDL R161, [R1+0xaa8] ;  /* 0x000aa80001a17983 */ /* 0x002ea20000100800 */
[----:B0-----:R-:W-:-:S03]  /*18880*/  @P1 IMAD.MOV.U32 R153, RZ, RZ, R171 ;  /* 0x000000ffff991224 */ /* 0x001fc600078e00ab */
[----:B---3--:R0:W-:Y:S04]  /*18890*/  STL [R1+0x50], R156 ;  /* 0x0000509c01007387 */ /* 0x0081e80000100800 */
[----:B------:R-:W3:Y:S04]  /*188a0*/  LDL R157, [R1+0xa94] ;  /* 0x000a9400019d7983 */ /* 0x000ee80000100800 */
[----:B0-----:R-:W3:Y:S04]  /*188b0*/  LDL R156, [R1+0xaa0] ;  /* 0x000aa000019c7983 */ /* 0x001ee80000100800 */
[----:B------:R0:W-:Y:S04]  /*188c0*/  STL [R1+0x4c], R154 ;  /* 0x00004c9a01007387 */ /* 0x0001e80000100800 */
[----:B------:R-:W3:Y:S04]  /*188d0*/  LDL R155, [R1+0xa90] ;  /* 0x000a9000019b7983 */ /* 0x000ee80000100800 */
[----:B0-----:R-:W3:Y:S04]  /*188e0*/  LDL R154, [R1+0xa98] ;  /* 0x000a9800019a7983 */ /* 0x001ee80000100800 */
[----:B----4-:R0:W-:Y:S04]  /*188f0*/  STL [R1+0x48], R159 ;  /* 0x0000489f01007387 */ /* 0x0101e80000100800 */
[----:B------:R-:W4:Y:S04]  /*18900*/  LDL R171, [R1+0xa84] ;  /* 0x000a840001ab7983 */ /* 0x000f280000100800 */
[----:B0-----:R-:W4:Y:S01]  /*18910*/  LDL R159, [R1+0xa8c] ;  /* 0x000a8c00019f7983 */ /* 0x001f220000100800 */
[----:B--2---:R-:W-:-:S03]  /*18920*/  @P1 IMAD.MOV.U32 R152, RZ, RZ, R161 ;  /* 0x000000ffff981224 */ /* 0x004fc600078e00a1 */
[----:B------:R-:W2:Y:S01]  /*18930*/  LDL R161, [R1+0xa88] ;  /* 0x000a880001a17983 */ /* 0x000ea20000100800 */
[----:B------:R-:W-:Y:S02]  /*18940*/  PRMT R179, RZ, 0x7610, R179 ;  /* 0x00007610ffb37816 */ /* 0x000fe400000000b3 */
[----:B------:R-:W-:Y:S02]  /*18950*/  ISETP.GT.AND P0, PT, R22, 0x5a, PT ;  /* 0x0000005a1600780c */ /* 0x000fe40003f04270 */
[----:B------:R-:W-:Y:S02]  /*18960*/  PRMT R178, RZ, 0x7610, R178 ;  /* 0x00007610ffb27816 */ /* 0x000fe400000000b2 */
[----:B------:R0:W2:Y:S01]  /*18970*/  @P1 LDG.E.U16 R179, desc[UR60][R152.64] ;  /* 0x0000003c98b31981 */ /* 0x0000a2000c1e1500 */
[----:B------:R-:W-:Y:S01]  /*18980*/  PRMT R177, RZ, 0x7610, R177 ;  /* 0x00007610ffb17816 */ /* 0x000fe200000000b1 */
[----:B0-----:R-:W-:Y:S02]  /*18990*/  @P1 IMAD.MOV.U32 R153, RZ, RZ, R165 ;  /* 0x000000ffff991224 */ /* 0x001fe400078e00a5 */
[----:B------:R-:W2:Y:S01]  /*189a0*/  LDL R165, [R1+0xa7c] ;  /* 0x000a7c0001a57983 */ /* 0x000ea20000100800 */
[----:B------:R-:W-:Y:S01]  /*189b0*/  PRMT R176, RZ, 0x7610, R176 ;  /* 0x00007610ffb07816 */ /* 0x000fe200000000b0 */
[----:B---3--:R-:W-:-:S02]  /*189c0*/  @P1 IMAD.MOV.U32 R152, RZ, RZ, R156 ;  /* 0x000000ffff981224 */ /* 0x008fc400078e009c */
[----:B------:R-:W3:Y:S04]  /*189d0*/  LDL R156, [R1+0xa80] ;  /* 0x000a8000019c7983 */ /* 0x000ee80000100800 */
[----:B------:R0:W3:Y:S02]  /*189e0*/  @P1 LDG.E.U16 R178, desc[UR60][R152.64] ;  /* 0x0000003c98b21981 */ /* 0x0000e4000c1e1500 */
[----:B0-----:R-:W-:Y:S02]  /*189f0*/  @P1 IMAD.MOV.U32 R153, RZ, RZ, R157 ;  /* 0x000000ffff991224 */ /* 0x001fe400078e009d */
[----:B------:R-:W3:Y:S01]  /*18a00*/  LDL R157, [R1+0xa74] ;  /* 0x000a7400019d7983 */ /* 0x000ee20000100800 */
[----:B------:R-:W-:-:S03]  /*18a10*/  @P1 IMAD.MOV.U32 R152, RZ, RZ, R154 ;  /* 0x000000ffff981224 */ /* 0x000fc600078e009a */
[----:B------:R-:W3:Y:S04]  /*18a20*/  LDL R154, [R1+0xa78] ;  /* 0x000a7800019a7983 */ /* 0x000ee80000100800 */
[----:B------:R0:W3:Y:S02]  /*18a30*/  @P1 LDG.E.U16 R177, desc[UR60][R152.64] ;  /* 0x0000003c98b11981 */ /* 0x0000e4000c1e1500 */
[----:B0-----:R-:W-:Y:S02]  /*18a40*/  @P0 IMAD.MOV.U32 R152, RZ, RZ, R155 ;  /* 0x000000ffff980224 */ /* 0x001fe400078e009b */
[----:B------:R-:W3:Y:S01]  /*18a50*/  LDL R155, [R1+0xa70] ;  /* 0x000a7000019b7983 */ /* 0x000ee20000100800 */
[----:B----4-:R-:W-:-:S03]  /*18a60*/  @P0 IMAD.MOV.U32 R153, RZ, RZ, R159 ;  /* 0x000000ffff990224 */ /* 0x010fc600078e009f */
[----:B------:R-:W4:Y:S04]  /*18a70*/  LDL R159, [R1+0xa6c] ;  /* 0x000a6c00019f7983 */ /* 0x000f280000100800 */
[----:B------:R2:W4:Y:S02]  /*18a80*/  @P0 LDG.E.U16 R176, desc[UR60][R152.64] ;  /* 0x0000003c98b00981 */ /* 0x000524000c1e1500 */
[----:B--2---:R-:W-:Y:S02]  /*18a90*/  @P0 IMAD.MOV.U32 R152, RZ, RZ, R161 ;  /* 0x000000ffff980224 */ /* 0x004fe400078e00a1 */
[----:B------:R-:W-:Y:S01]  /*18aa0*/  @P0 IMAD.MOV.U32 R153, RZ, RZ, R171 ;  /* 0x000000ffff990224 */ /* 0x000fe200078e00ab */
[----:B------:R-:W2:Y:S04]  /*18ab0*/  LDL R161, [R1+0xa68] ;  /* 0x000a680001a17983 */ /* 0x000ea80000100800 */
[----:B------:R-:W2:Y:S01]  /*18ac0*/  LDL R171, [R1+0xa64] ;  /* 0x000a640001ab7983 */ /* 0x000ea20000100800 */
[----:B------:R-:W-:-:S02]  /*18ad0*/  PRMT R175, RZ, 0x7610, R175 ;  /* 0x00007610ffaf7816 */ /* 0x000fc400000000af */
[----:B------:R-:W-:Y:S02]  /*18ae0*/  ISETP.GT.AND P1, PT, R22, 0x5b, PT ;  /* 0x0000005b1600780c */ /* 0x000fe40003f24270 */
[----:B------:R-:W-:Y:S02]  /*18af0*/  PRMT R174, RZ, 0x7610, R174 ;  /* 0x00007610ffae7816 */ /* 0x000fe400000000ae */
[----:B------:R0:W2:Y:S01]  /*18b00*/  @P0 LDG.E.U16 R175, desc[UR60][R152.64] ;  /* 0x0000003c98af0981 */ /* 0x0000a2000c1e1500 */
[----:B------:R-:W-:Y:S01]  /*18b10*/  PRMT R173, RZ, 0x7610, R173 ;  /* 0x00007610ffad7816 */ /* 0x000fe200000000ad */
[----:B0-----:R-:W-:Y:S01]  /*18b20*/  @P0 IMAD.MOV.U32 R153, RZ, RZ, R165 ;  /* 0x000000ffff990224 */ /* 0x001fe200078e00a5 */
[----:B------:R-:W-:Y:S01]  /*18b30*/  PRMT R172, RZ, 0x7610, R172 ;  /* 0x00007610ffac7816 */ /* 0x000fe200000000ac */
[----:B------:R-:W2:Y:S01]  /*18b40*/  LDL R165, [R1+0xa5c] ;  /* 0x000a5c0001a57983 */ /* 0x000ea20000100800 */
[----:B------:R-:W-:Y:S01]  /*18b50*/  PRMT R166, RZ, 0x7610, R166 ;  /* 0x00007610ffa67816 */ /* 0x000fe200000000a6 */
[----:B---3--:R-:W-:-:S02]  /*18b60*/  @P0 IMAD.MOV.U32 R152, RZ, RZ, R156 ;  /* 0x000000ffff980224 */ /* 0x008fc400078e009c */
[----:B------:R-:W3:Y:S04]  /*18b70*/  LDL R156, [R1+0xa60] ;  /* 0x000a6000019c7983 */ /* 0x000ee80000100800 */
[----:B------:R0:W3:Y:S02]  /*18b80*/  @P0 LDG.E.U16 R174, desc[UR60][R152.64] ;  /* 0x0000003c98ae0981 */ /* 0x0000e4000c1e1500 */
[----:B0-----:R-:W-:Y:S02]  /*18b90*/  @P0 IMAD.MOV.U32 R153, RZ, RZ, R157 ;  /* 0x000000ffff990224 */ /* 0x001fe400078e009d */
[----:B------:R-:W-:Y:S01]  /*18ba0*/  @P0 IMAD.MOV.U32 R152, RZ, RZ, R154 ;  /* 0x000000ffff980224 */ /* 0x000fe200078e009a */
[----:B------:R-:W3:Y:S04]  /*18bb0*/  LDL R157, [R1+0xa54] ;  /* 0x000a5400019d7983 */ /* 0x000ee80000100800 */
[----:B------:R-:W3:Y:S04]  /*18bc0*/  LDL R154, [R1+0xa58] ;  /* 0x000a5800019a7983 */ /* 0x000ee80000100800 */
[----:B------:R0:W3:Y:S02]  /*18bd0*/  @P0 LDG.E.U16 R173, desc[UR60][R152.64] ;  /* 0x0000003c98ad0981 */ /* 0x0000e4000c1e1500 */
[----:B0-----:R-:W-:-:S02]  /*18be0*/  @P1 IMAD.MOV.U32 R152, RZ, RZ, R155 ;  /* 0x000000ffff981224 */ /* 0x001fc400078e009b */
[----:B----4-:R-:W-:-:S05]  /*18bf0*/  @P1 IMAD.MOV.U32 R153, RZ, RZ, R159 ;  /* 0x000000ffff991224 */ /* 0x010fca00078e009f */
[----:B------:R2:W4:Y:S02]  /*18c00*/  @P1 LDG.E.U16 R172, desc[UR60][R152.64] ;  /* 0x0000003c98ac1981 */ /* 0x000524000c1e1500 */
[----:B--2---:R-:W-:Y:S02]  /*18c10*/  @P1 IMAD.MOV.U32 R152, RZ, RZ, R161 ;  /* 0x000000ffff981224 */ /* 0x004fe400078e00a1 */
[----:B------:R-:W-:-:S05]  /*18c20*/  @P1 IMAD.MOV.U32 R153, RZ, RZ, R171 ;  /* 0x000000ffff991224 */ /* 0x000fca00078e00ab */
[----:B------:R0:W2:Y:S04]  /*18c30*/  @P1 LDG.E.U16 R166, desc[UR60][R152.64] ;  /* 0x0000003c98a61981 */ /* 0x0000a8000c1e1500 */
[----:B------:R-:W-:Y:S04]  /*18c40*/  STL [R1+0x44], R179 ;  /* 0x000044b301007387 */ /* 0x000fe80000100800 */
[----:B------:R-:W4:Y:S04]  /*18c50*/  LDL R159, [R1+0xa4c] ;  /* 0x000a4c00019f7983 */ /* 0x000f280000100800 */
[----:B------:R-:W4:Y:S04]  /*18c60*/  LDL R155, [R1+0xa50] ;  /* 0x000a5000019b7983 */ /* 0x000f280000100800 */
[----:B------:R-:W-:Y:S04]  /*18c70*/  STL [R1+0x40], R178 ;  /* 0x000040b201007387 */ /* 0x000fe80000100800 */
[----:B------:R-:W4:Y:S04]  /*18c80*/  LDL R161, [R1+0xa48] ;  /* 0x000a480001a17983 */ /* 0x000f280000100800 */
[----:B------:R-:W-:Y:S01]  /*18c90*/  STL [R1+0x3c], R177 ;  /* 0x00003cb101007387 */ /* 0x000fe20000100800 */
[----:B0-----:R-:W-:-:S03]  /*18ca0*/  @P1 IMAD.MOV.U32 R153, RZ, RZ, R165 ;  /* 0x000000ffff991224 */ /* 0x001fc600078e00a5 */
[----:B------:R-:W4:Y:S01]  /*18cb0*/  LDL R165, [R1+0xa44] ;  /* 0x000a440001a57983 */ /* 0x000f220000100800 */
[----:B---3--:R-:W-:-:S03]  /*18cc0*/  @P1 IMAD.MOV.U32 R152, RZ, RZ, R156 ;  /* 0x000000ffff981224 */ /* 0x008fc600078e009c */
[----:B--2---:R0:W-:Y:S04]  /*18cd0*/  STL [R1+0x24], R166 ;  /* 0x000024a601007387 */ /* 0x0041e80000100800 */
[----:B------:R-:W2:Y:S04]  /*18ce0*/  LDL R156, [R1+0xa40] ;  /* 0x000a4000019c7983 */ /* 0x000ea80000100800 */
[----:B0-----:R-:W3:Y:S01]  /*18cf0*/  LDL R166, [R1+0xa3c] ;  /* 0x000a3c0001a67983 */ /* 0x001ee20000100800 */
[----:B------:R-:W-:Y:S02]  /*18d00*/  ISETP.GT.AND P0, PT, R22, 0x5c, PT ;  /* 0x0000005c1600780c */ /* 0x000fe40003f04270 */
[----:B------:R-:W-:-:S02]  /*18d10*/  PRMT R170, RZ, 0x7610, R170 ;  /* 0x00007610ffaa7816 */ /* 0x000fc400000000aa */
[----:B------:R-:W-:-:S04]  /*18d20*/  PRMT R160, RZ, 0x7610, R160 ;  /* 0x00007610ffa07816 */ /* 0x000fc800000000a0 */
[----:B------:R0:W3:Y:S01]  /*18d30*/  @P1 LDG.E.U16 R170, desc[UR60][R152.64] ;  /* 0x0000003c98aa1981 */ /* 0x0000e2000c1e1500 */
[----:B------:R-:W-:Y:S01]  /*18d40*/  PRMT R168, RZ, 0x7610, R168 ;  /* 0x00007610ffa87816 */ /* 0x000fe200000000a8 */
[----:B0-----:R-:W-:Y:S02]  /*18d50*/  @P1 IMAD.MOV.U32 R152, RZ, RZ, R154 ;  /* 0x000000ffff981224 */ /* 0x001fe400078e009a */
[----:B------:R-:W-:-:S05]  /*18d60*/  @P1 IMAD.MOV.U32 R153, RZ, RZ, R157 ;  /* 0x000000ffff991224 */ /* 0x000fca00078e009d */
[----:B------:R4:W3:Y:S01]  /*18d70*/  @P1 LDG.E.U16 R160, desc[UR60][R152.64] ;  /* 0x0000003c98a01981 */ /* 0x0008e2000c1e1500 */
[----:B------:R-:W-:Y:S01]  /*18d80*/  PRMT R193, RZ, 0x7610, R193 ;  /* 0x00007610ffc17816 */ /* 0x000fe200000000c1 */
[----:B----4-:R-:W-:Y:S02]  /*18d90*/  @P0 IMAD.MOV.U32 R152, RZ, RZ, R155 ;  /* 0x000000ffff980224 */ /* 0x010fe400078e009b */
[----:B------:R-:W-:-:S05]  /*18da0*/  @P0 IMAD.MOV.U32 R153, RZ, RZ, R159 ;  /* 0x000000ffff990224 */ /* 0x000fca00078e009f */
[----:B------:R0:W4:Y:S01]  /*18db0*/  @P0 LDG.E.U16 R168, desc[UR60][R152.64] ;  /* 0x0000003c98a80981 */ /* 0x000122000c1e1500 */
[----:B------:R-:W-:Y:S01]  /*18dc0*/  PRMT R192, RZ, 0x7610, R192 ;  /* 0x00007610ffc07816 */ /* 0x000fe200000000c0 */
[----:B0-----:R-:W-:Y:S02]  /*18dd0*/  @P0 IMAD.MOV.U32 R152, RZ, RZ, R161 ;  /* 0x000000ffff980224 */ /* 0x001fe400078e00a1 */
[----:B------:R-:W-:-:S05]  /*18de0*/  @P0 IMAD.MOV.U32 R153, RZ, RZ, R165 ;  /* 0x000000ffff990224 */ /* 0x000fca00078e00a5 */
[----:B------:R2:W4:Y:S04]  /*18df0*/  @P0 LDG.E.U16 R193, desc[UR60][R152.64] ;  /* 0x0000003c98c10981 */ /* 0x000528000c1e1500 */
[----:B------:R-:W-:Y:S04]  /*18e00*/  STL [R1+0x38], R176 ;  /* 0x000038b001007387 */ /* 0x000fe80000100800 */
[----:B------:R-:W4:Y:S04]  /*18e10*/  LDL R157, [R1+0xa34] ;  /* 0x000a3400019d7983 */ /* 0x000f280000100800 */
[----:B------:R-:W4:Y:S04]  /*18e20*/  LDL R154, [R1+0xa38] ;  /* 0x000a3800019a7983 */ /* 0x000f280000100800 */
[----:B------:R-:W-:Y:S04]  /*18e30*/  STL [R1+0x34], R175 ;  /* 0x000034af01007387 */ /* 0x000fe80000100800 */
[----:B------:R-:W4:Y:S04]  /*18e40*/  LDL R159, [R1+0xa2c] ;  /* 0x000a2c00019f7983 */ /* 0x000f280000100800 */
[----:B------:R-:W-:Y:S04]  /*18e50*/  STL [R1+0x30], R174 ;  /* 0x000030ae01007387 */ /* 0x000fe80000100800 */
[----:B------:R-:W4:Y:S01]  /*18e60*/  LDL R155, [R1+0xa30] ;  /* 0x000a3000019b7983 */ /* 0x000f220000100800 */
[----:B--2---:R-:W-:-:S02]  /*18e70*/  @P0 IMAD.MOV.U32 R152, RZ, RZ, R156 ;  /* 0x000000ffff980224 */ /* 0x004fc400078e009c */
[----:B---3--:R-:W-:-:S05]  /*18e80*/  @P0 IMAD.MOV.U32 R153, RZ, RZ, R166 ;  /* 0x000000ffff990224 */ /* 0x008fca00078e00a6 */
[----:B------:R0:W2:Y:S01]  /*18e90*/  @P0 LDG.E.U16 R192, desc[UR60][R152.64] ;  /* 0x0000003c98c00981 */ /* 0x0000a2000c1e1500 */
[----:B------:R-:W-:-:S03]  /*18ea0*/  ISETP.GT.AND P1, PT, R22, 0x5d, PT ;  /* 0x0000005d1600780c */ /* 0x000fc60003f24270 */
[----:B------:R1:W-:Y:S04]  /*18eb0*/  STL [R1+0x1c], R160 ;  /* 0x00001ca001007387 */ /* 0x0003e80000100800 */
[----:B-1----:R-:W3:Y:S04]  /*18ec0*/  LDL R160, [R1+0xa28] ;  /* 0x000a280001a07983 */ /* 0x002ee80000100800 */
[----:B------:R-:W-:Y:S04]  /*18ed0*/  STL [R1+0x2c], R173 ;  /* 0x00002cad01007387 */ /* 0x000fe80000100800 */
[----:B------:R-:W3:Y:S04]  /*18ee0*/  LDL R161, [R1+0xa24] ;  /* 0x000a240001a17983 */ /* 0x000ee80000100800 */
[----:B------:R-:W3:Y:S01]  /*18ef0*/  LDL R165, [R1+0xa20] ;  /* 0x000a200001a57983 */ /* 0x000ee20000100800 */
[----:B------:R-:W-:-:S03]  /*18f00*/  PRMT R169, RZ, 0x7610, R169 ;  /* 0x00007610ffa97816 */ /* 0x000fc600000000a9 */
[----:B----4-:R-:W-:Y:S04]  /*18f10*/  STL [R1+0x17d8], R193 ;  /* 0x0017d8c101007387 */ /* 0x010fe80000100800 */
[----:B------:R-:W-:Y:S04]  /*18f20*/  STL [R1+0x28], R172 ;  /* 0x000028ac01007387 */ /* 0x000fe80000100800 */
[----:B------:R1:W-:Y:S04]  /*18f30*/  STL [R1+0x18], R168 ;  /* 0x000018a801007387 */ /* 0x0003e80000100800 */
[----:B------:R-:W4:Y:S01]  /*18f40*/  LDL R156, [R1+0xa18] ;  /* 0x000a1800019c7983 */ /* 0x000f220000100800 */
[----:B0-----:R-:W-:-:S03]  /*18f50*/  @P0 IMAD.MOV.U32 R153, RZ, RZ, R157 ;  /* 0x000000ffff990224 */ /* 0x001fc600078e009d */
[----:B-1----:R-:W4:Y:S01]  /*18f60*/  LDL R168, [R1+0xa1c] ;  /* 0x000a1c0001a87983 */ /* 0x002f220000100800 */
[----:B------:R-:W-:Y:S01]  /*18f70*/  @P0 IMAD.MOV.U32 R152, RZ, RZ, R154 ;  /* 0x000000ffff980224 */ /* 0x000fe200078e009a */
[----:B------:R-:W-:-:S04]  /*18f80*/  PRMT R191, RZ, 0x7610, R191 ;  /* 0x00007610ffbf7816 */ /* 0x000fc800000000bf */
[----:B------:R0:W4:Y:S02]  /*18f90*/  @P0 LDG.E.U16 R169, desc[UR60][R152.64] ;  /* 0x0000003c98a90981 */ /* 0x000124000c1e1500 */
[----:B0-----:R-:W-:Y:S02]  /*18fa0*/  @P1 IMAD.MOV.U32 R152, RZ, RZ, R155 ;  /* 0x000000ffff981224 */ /* 0x001fe400078e009b */
[----:B------:R-:W-:-:S05]  /*18fb0*/  @P1 IMAD.MOV.U32 R153, RZ, RZ, R159 ;  /* 0x000000ffff991224 */ /* 0x000fca00078e009f */
[----:B------:R3:W4:Y:S04]  /*18fc0*/  @P1 LDG.E.U16 R191, desc[UR60][R152.64] ;  /* 0x0000003c98bf1981 */ /* 0x000728000c1e1500 */
[----:B--2---:R-:W-:Y:S04]  /*18fd0*/  STL [R1+0x17dc], R192 ;  /* 0x0017dcc001007387 */ /* 0x004fe80000100800 */
[----:B------:R-:W2:Y:S04]  /*18fe0*/  LDL R157, [R1+0xa14] ;  /* 0x000a1400019d7983 */ /* 0x000ea80000100800 */
[----:B------:R-:W2:Y:S04]  /*18ff0*/  LDL R166, [R1+0xa0c] ;  /* 0x000a0c0001a67983 */ /* 0x000ea80000100800 */
[----:B------:R-:W2:Y:S04]  /*19000*/  LDL R154, [R1+0xa10] ;  /* 0x000a1000019a7983 */ /* 0x000ea80000100800 */
[----:B------:R-:W-:Y:S04]  /*19010*/  STL [R1+0x20], R170 ;  /* 0x000020aa01007387 */ /* 0x000fe80000100800 */
[----:B------:R-:W2:Y:S04]  /*19020*/  LDL R159, [R1+0xa04] ;  /* 0x000a0400019f7983 */ /* 0x000ea80000100800 */
[----:B------:R-:W2:Y:S01]  /*19030*/  LDL R155, [R1+0xa08] ;  /* 0x000a0800019b7983 */ /* 0x000ea20000100800 */
[----:B------:R-:W-:-:S02]  /*19040*/  PRMT R190, RZ, 0x7610, R190 ;  /* 0x00007610ffbe7816 */ /* 0x000fc400000000be */
[----:B------:R-:W-:Y:S02]  /*19050*/  ISETP.GT.AND P0, PT, R22, 0x5e, PT ;  /* 0x0000005e1600780c */ /* 0x000fe40003f04270 */
[----:B------:R-:W-:Y:S02]  /*19060*/  PRMT R189, RZ, 0x7610, R189 ;  /* 0x00007610ffbd7816 */ /* 0x000fe400000000bd */
[----:B------:R-:W-:Y:S01]  /*19070*/  PRMT R188, RZ, 0x7610, R188 ;  /* 0x00007610ffbc7816 */ /* 0x000fe200000000bc */
[----:B---3--:R-:W-:Y:S02]  /*19080*/  @P1 IMAD.MOV.U32 R152, RZ, RZ, R160 ;  /* 0x000000ffff981224 */ /* 0x008fe400078e00a0 */
[----:B------:R-:W-:-:S05]  /*19090*/  @P1 IMAD.MOV.U32 R153, RZ, RZ, R161 ;  /* 0x000000ffff991224 */ /* 0x000fca00078e00a1 */
[----:B------:R0:W3:Y:S02]  /*190a0*/  @P1 LDG.E.U16 R190, desc[UR60][R152.64] ;  /* 0x0000003c98be1981 */ /* 0x0000e4000c1e1500 */
[----:B0-----:R-:W-:Y:S01]  /*190b0*/  @P1 IMAD.MOV.U32 R152, RZ, RZ, R165 ;  /* 0x000000ffff981224 */ /* 0x001fe200078e00a5 */
[----:B------:R-:W-:Y:S01]  /*190c0*/  PRMT R187, RZ, 0x7610, R187 ;  /* 0x00007610ffbb7816 */ /* 0x000fe200000000bb */
[----:B----4-:R-:W-:-:S05]  /*190d0*/  @P1 IMAD.MOV.U32 R153, RZ, RZ, R168 ;  /* 0x000000ffff991224 */ /* 0x010fca00078e00a8 */
[----:B------:R0:W4:Y:S02]  /*190e0*/  @P1 LDG.E.U16 R189, desc[UR60][R152.64] ;  /* 0x0000003c98bd1981 */ /* 0x000124000c1e1500 */
[----:B0-----:R-:W-:Y:S01]  /*190f0*/  @P1 IMAD.MOV.U32 R152, RZ, RZ, R156 ;  /* 0x000000ffff981224 */ /* 0x001fe200078e009c */
[----:B------:R-:W-:Y:S01]  /*19100*/  PRMT R186, RZ, 0x7610, R186 ;  /* 0x00007610ffba7816 */ /* 0x000fe200000000ba */
[----:B------:R-:W-:Y:S04]  /*19110*/  STL [R1+0x17c8], R191 ;  /* 0x0017c8bf01007387 */ /* 0x000fe80000100800 */
[----:B------:R-:W4:Y:S04]  /*19120*/  LDL R161, [R1+0x9fc] ;  /* 0x0009fc0001a17983 */ /* 0x000f280000100800 */
[----:B------:R-:W4:Y:S01]  /*19130*/  LDL R160, [R1+0xa00] ;  /* 0x000a000001a07983 */ /* 0x000f220000100800 */
[----:B--2---:R-:W-:-:S05]  /*19140*/  @P1 IMAD.MOV.U32 R153, RZ, RZ, R157 ;  /* 0x000000ffff991224 */ /* 0x004fca00078e009d */
[----:B------:R0:W2:Y:S02]  /*19150*/  @P1 LDG.E.U16 R188, desc[UR60][R152.64] ;  /* 0x0000003c98bc1981 */ /* 0x0000a4000c1e1500 */
[----:B0-----:R-:W-:Y:S02]  /*19160*/  @P0 IMAD.MOV.U32 R152, RZ, RZ, R154 ;  /* 0x000000ffff980224 */ /* 0x001fe400078e009a */
[----:B------:R-:W-:-:S05]  /*19170*/  @P0 IMAD.MOV.U32 R153, RZ, RZ, R166 ;  /* 0x000000ffff990224 */ /* 0x000fca00078e00a6 */
[----:B------:R0:W2:Y:S02]  /*19180*/  @P0 LDG.E.U16 R187, desc[UR60][R152.64] ;  /* 0x0000003c98bb0981 */ /* 0x0000a4000c1e1500 */
[----:B0-----:R-:W-:Y:S02]  /*19190*/  @P0 IMAD.MOV.U32 R152, RZ, RZ, R155 ;  /* 0x000000ffff980224 */ /* 0x001fe400078e009b */
[----:B------:R-:W-:-:S05]  /*191a0*/  @P0 IMAD.MOV.U32 R153, RZ, RZ, R159 ;  /* 0x000000ffff990224 */ /* 0x000fca00078e009f */
[----:B------:R0:W2:Y:S04]  /*191b0*/  @P0 LDG.E.U16 R186, desc[UR60][R152.64] ;  /* 0x0000003c98ba0981 */ /* 0x0000a8000c1e1500 */
[----:B---3--:R-:W-:Y:S04]  /*191c0*/  STL [R1+0x17cc], R190 ;  /* 0x0017ccbe01007387 */ /* 0x008fe80000100800 */
[----:B------:R1:W-:Y:S04]  /*191d0*/  STL [R1+0x14], R169 ;  /* 0x000014a901007387 */ /* 0x0003e80000100800 */
[----:B------:R-:W3:Y:S04]  /*191e0*/  LDL R165, [R1+0x9f8] ;  /* 0x0009f80001a57983 */ /* 0x000ee80000100800 */
[----:B-1----:R-:W3:Y:S01]  /*191f0*/  LDL R169, [R1+0x9f4] ;  /* 0x0009f40001a97983 */ /* 0x002ee20000100800 */
[----:B------:R-:W-:-:S03]  /*19200*/  PRMT R19, RZ, 0x7610, R19 ;  /* 0x00007610ff137816 */ /* 0x000fc60000000013 */
[----:B----4-:R-:W-:Y:S04]  /*19210*/  STL [R1+0x17d0], R189 ;  /* 0x0017d0bd01007387 */ /* 0x010fe80000100800 */
[----:B------:R-:W4:Y:S04]  /*19220*/  LDL R157, [R1+0x9ec] ;  /* 0x0009ec00019d7983 */ /* 0x000f280000100800 */
[----:B------:R-:W4:Y:S01]  /*19230*/  LDL R156, [R1+0x9f0] ;  /* 0x0009f000019c7983 */ /* 0x000f220000100800 */
[----:B0-----:R-:W-:Y:S02]  /*19240*/  @P0 IMAD.MOV.U32 R153, RZ, RZ, R161 ;  /* 0x000000ffff990224 */ /* 0x001fe400078e00a1 */
[----:B------:R-:W-:-:S05]  /*19250*/  @P0 IMAD.MOV.U32 R152, RZ, RZ, R160 ;  /* 0x000000ffff980224 */ /* 0x000fca00078e00a0 */
[----:B------:R3:W4:Y:S04]  /*19260*/  @P0 LDG.E.U16 R19, desc[UR60][R152.64] ;  /* 0x0000003c98130981 */ /* 0x000728000c1e1500 */
[----:B--2---:R-:W-:Y:S04]  /*19270*/  STL [R1+0x17e0], R188 ;  /* 0x0017e0bc01007387 */ /* 0x004fe80000100800 */
[----:B------:R-:W2:Y:S04]  /*19280*/  LDL R168, [R1+0x9e4] ;  /* 0x0009e40001a87983 */ /* 0x000ea80000100800 */
[----:B------:R-:W2:Y:S04]  /*19290*/  LDL R154, [R1+0x9e8] ;  /* 0x0009e800019a7983 */ /* 0x000ea80000100800 */
[----:B------:R-:W-:Y:S04]  /*192a0*/  STL [R1+0x1790], R187 ;  /* 0x001790bb01007387 */ /* 0x000fe80000100800 */
[----:B------:R-:W2:Y:S04]  /*192b0*/  LDL R166, [R1+0x9dc] ;  /* 0x0009dc0001a67983 */ /* 0x000ea80000100800 */
[----:B------:R-:W2:Y:S04]  /*192c0*/  LDL R155, [R1+0x9e0] ;  /* 0x0009e000019b7983 */ /* 0x000ea80000100800 */
[----:B------:R-:W2:Y:S04]  /*192d0*/  LDL R159, [R1+0x9d8] ;  /* 0x0009d800019f7983 */ /* 0x000ea80000100800 */
[----:B------:R-:W-:Y:S04]  /*192e0*/  STL [R1+0x1794], R186 ;  /* 0x001794ba01007387 */ /* 0x000fe80000100800 */
[----:B------:R-:W2:Y:S01]  /*192f0*/  LDL R161, [R1+0x9d4] ;  /* 0x0009d40001a17983 */ /* 0x000ea20000100800 */
[----:B------:R-:W-:-:S02]  /*19300*/  ISETP.GT.AND P1, PT, R22, 0x5f, PT ;  /* 0x0000005f1600780c */ /* 0x000fc40003f24270 */
[----:B------:R-:W-:Y:S01]  /*19310*/  PRMT R18, RZ, 0x7610, R18 ;  /* 0x00007610ff127816 */ /* 0x000fe20000000012 */
[----:B---3--:R-:W-:Y:S01]  /*19320*/  @P0 IMAD.MOV.U32 R152, RZ, RZ, R165 ;  /* 0x000000ffff980224 */ /* 0x008fe200078e00a5 */
[----:B------:R-:W-:Y:S02]  /*19330*/  PRMT R21, RZ, 0x7610, R21 ;  /* 0x00007610ff157816 */ /* 0x000fe40000000015 */
[----:B------:R-:W-:Y:S02]  /*19340*/  PRMT R10, RZ, 0x7610, R10 ;  /* 0x00007610ff0a7816 */ /* 0x000fe4000000000a */
[----:B------:R-:W-:Y:S02]  /*19350*/  PRMT R11, RZ, 0x7610, R11 ;  /* 0x00007610ff0b7816 */ /* 0x000fe4000000000b */
[----:B------:R-:W-:Y:S01]  /*19360*/  PRMT R12, RZ, 0x7610, R12 ;  /* 0x00007610ff0c7816 */ /* 0x000fe2000000000c */
[----:B------:R-:W3:Y:S01]  /*19370*/  LDL R160, [R1+0x9d0] ;  /* 0x0009d00001a07983 */ /* 0x000ee20000100800 */
[----:B------:R-:W-:-:S05]  /*19380*/  @P0 IMAD.MOV.U32 R153, RZ, RZ, R169 ;  /* 0x000000ffff990224 */ /* 0x000fca00078e00a9 */
[----:B------:R4:W3:Y:S02]  /*19390*/  @P0 LDG.E.U16 R18, desc[UR60][R152.64] ;  /* 0x0000003c98120981 */ /* 0x0008e4000c1e1500 */
[----:B----4-:R-:W-:Y:S02]  /*193a0*/  @P1 IMAD.MOV.U32 R153, RZ, RZ, R157 ;  /* 0x000000ffff991224 */ /* 0x010fe400078e009d */
[----:B------:R-:W-:-:S05]  /*193b0*/  @P1 IMAD.MOV.U32 R152, RZ, RZ, R156 ;  /* 0x000000ffff981224 */ /* 0x000fca00078e009c */
[----:B------:R2:W4:Y:S04]  /*193c0*/  @P1 LDG.E.U16 R21, desc[UR60][R152.64] ;  /* 0x0000003c98151981 */ /* 0x000528000c1e1500 */
[----:B------:R-:W-:Y:S04]  /*193d0*/  STL [R1+0x1798], R19 ;  /* 0x0017981301007387 */ /* 0x000fe80000100800 */
[----:B------:R-:W4:Y:S01]  /*193e0*/  LDL R165, [R1+0x9cc] ;  /* 0x0009cc0001a57983 */ /* 0x000f220000100800 */
[----:B--2---:R-:W-:Y:S02]  /*193f0*/  @P1 IMAD.MOV.U32 R153, RZ, RZ, R168 ;  /* 0x000000ffff991224 */ /* 0x004fe400078e00a8 */
[----:B------:R-:W-:-:S05]  /*19400*/  @P1 IMAD.MOV.U32 R152, RZ, RZ, R154 ;  /* 0x000000ffff981224 */ /* 0x000fca00078e009a */
        /* <DEDUP_REMOVED lines=8> */
[----:B------:R-:W3:Y:S04]  /*19490*/  LDL R157, [R1+0x9c4] ;  /* 0x0009c400019d7983 */ /* 0x000ee80000100800 */
[----:B------:R-:W3:Y:S01]  /*194a0*/  LDL R156, [R1+0x9c8] ;  /* 0x0009c800019c7983 */ /* 0x000ee20000100800 */
[----:B------:R-:W-:-:S02]  /*194b0*/  ISETP.GT.AND P0, PT, R22, 0x60, PT ;  /* 0x000000601600780c */ /* 0x000fc40003f04270 */
[----:B------:R-:W-:Y:S01]  /*194c0*/  PRMT R164, RZ, 0x7610, R164 ;  /* 0x00007610ffa47816 */ /* 0x000fe200000000a4 */
[----:B----4-:R-:W-:Y:S04]  /*194d0*/  STL [R1+0x1764], R21 ;  /* 0x0017641501007387 */ /* 0x010fe80000100800 */
[----:B------:R-:W4:Y:S06]  /*194e0*/  LDL R154, [R1+0x9c0] ;  /* 0x0009c000019a7983 */ /* 0x000f2c0000100800 */
[----:B0-----:R-:W-:-:S02]  /*194f0*/  @P0 IMAD.MOV.U32 R152, RZ, RZ, R160 ;  /* 0x000000ffff980224 */ /* 0x001fc400078e00a0 */
[----:B------:R-:W-:-:S05]  /*19500*/  @P0 IMAD.MOV.U32 R153, RZ, RZ, R165 ;  /* 0x000000ffff990224 */ /* 0x000fca00078e00a5 */
[----:B------:R3:W4:Y:S04]  /*19510*/  @P0 LDG.E.U16 R164, desc[UR60][R152.64] ;  /* 0x0000003c98a40981 */ /* 0x000728000c1e1500 */
[----:B--2---:R-:W-:Y:S04]  /*19520*/  STL [R1+0x1768], R10 ;  /* 0x0017680a01007387 */ /* 0x004fe80000100800 */
[----:B------:R-:W2:Y:S04]  /*19530*/  LDL R155, [R1+0x9bc] ;  /* 0x0009bc00019b7983 */ /* 0x000ea80000100800 */
[----:B------:R-:W-:Y:S04]  /*19540*/  STL [R1+0x176c], R11 ;  /* 0x00176c0b01007387 */ /* 0x000fe80000100800 */
        /* <DEDUP_REMOVED lines=8> */
[----:B------:R-:W-:Y:S02]  /*195d0*/  PRMT R3, RZ, 0x7610, R3 ;  /* 0x00007610ff037816 */ /* 0x000fe40000000003 */
[----:B------:R-:W-:Y:S01]  /*195e0*/  PRMT R158, RZ, 0x7610, R158 ;  /* 0x00007610ff9e7816 */ /* 0x000fe2000000009e */
[----:B------:R-:W2:Y:S01]  /*195f0*/  LDL R165, [R1+0x9a4] ;  /* 0x0009a40001a57983 */ /* 0x000ea20000100800 */
[----:B---3--:R-:W-:Y:S02]  /*19600*/  @P0 IMAD.MOV.U32 R153, RZ, RZ, R157 ;  /* 0x000000ffff990224 */ /* 0x008fe400078e009d */
[----:B------:R-:W-:-:S05]  /*19610*/  @P0 IMAD.MOV.U32 R152, RZ, RZ, R156 ;  /* 0x000000ffff980224 */ /* 0x000fca00078e009c */
[----:B------:R4:W3:Y:S02]  /*19620*/  @P0 LDG.E.U16 R162, desc[UR60][R152.64] ;  /* 0x0000003c98a20981 */ /* 0x0008e4000c1e1500 */
[----:B----4-:R-:W-:Y:S02]  /*19630*/  @P0 IMAD.MOV.U32 R152, RZ, RZ, R154 ;  /* 0x000000ffff980224 */ /* 0x010fe400078e009a */
[----:B------:R0:W-:Y:S04]  /*19640*/  STL [R1+0x10], R164 ;  /* 0x000010a401007387 */ /* 0x0001e80000100800 */
[----:B------:R-:W4:Y:S04]  /*19650*/  LDL R157, [R1+0x99c] ;  /* 0x00099c00019d7983 */ /* 0x000f280000100800 */
[----:B------:R-:W4:Y:S04]  /*19660*/  LDL R156, [R1+0x9a0] ;  /* 0x0009a000019c7983 */ /* 0x000f280000100800 */
[----:B0-----:R-:W4:Y:S01]  /*19670*/  LDL R164, [R1+0x9a8] ;  /* 0x0009a80001a47983 */ /* 0x001f220000100800 */
        /* <DEDUP_REMOVED lines=8> */
[----:B---3--:R1:W-:Y:S04]  /*19700*/  STL [R1+0xc], R162 ;  /* 0x00000ca201007387 */ /* 0x0083e80000100800 */
[----:B------:R-:W3:Y:S04]  /*19710*/  LDL R155, [R1+0x998] ;  /* 0x00099800019b7983 */ /* 0x000ee80000100800 */
[----:B------:R-:W3:Y:S04]  /*19720*/  LDL R154, [R1+0x990] ;  /* 0x00099000019a7983 */ /* 0x000ee80000100800 */
[----:B------:R-:W3:Y:S04]  /*19730*/  LDL R161, [R1+0x98c] ;  /* 0x00098c0001a17983 */ /* 0x000ee80000100800 */
[----:B------:R-:W3:Y:S04]  /*19740*/  LDL R159, [R1+0x988] ;  /* 0x00098800019f7983 */ /* 0x000ee80000100800 */
[----:B-1----:R-:W3:Y:S01]  /*19750*/  LDL R162, [R1+0x994] ;  /* 0x0009940001a27983 */ /* 0x002ee20000100800 */
[----:B------:R-:W-:Y:S01]  /*19760*/  PRMT R163, RZ, 0x7610, R163 ;  /* 0x00007610ffa37816 */ /* 0x000fe200000000a3 */
[----:B0-----:R-:W-:Y:S01]  /*19770*/  @P1 IMAD.MOV.U32 R153, RZ, RZ, R165 ;  /* 0x000000ffff991224 */ /* 0x001fe200078e00a5 */
[----:B------:R-:W-:Y:S01]  /*19780*/  PRMT R192, RZ, 0x7610, R192 ;  /* 0x00007610ffc07816 */ /* 0x000fe200000000c0 */
[----:B----4-:R-:W-:-:S05]  /*19790*/  @P1 IMAD.MOV.U32 R152, RZ, RZ, R164 ;  /* 0x000000ffff981224 */ /* 0x010fca00078e00a4 */
[----:B------:R0:W4:Y:S02]  /*197a0*/  @P1 LDG.E.U16 R163, desc[UR60][R152.64] ;  /* 0x0000003c98a31981 */ /* 0x000124000c1e1500 */
[----:B0-----:R-:W-:Y:S02]  /*197b0*/  @P1 IMAD.MOV.U32 R152, RZ, RZ, R156 ;  /* 0x000000ffff981224 */ /* 0x001fe400078e009c */
[----:B------:R-:W-:-:S05]  /*197c0*/  @P1 IMAD.MOV.U32 R153, RZ, RZ, R157 ;  /* 0x000000ffff991224 */ /* 0x000fca00078e009d */
[----:B------:R3:W4:Y:S04]  /*197d0*/  @P1 LDG.E.U16 R192, desc[UR60][R152.64] ;  /* 0x0000003c98c01981 */ /* 0x000728000c1e1500 */
[----:B--2---:R-:W-:Y:S04]  /*197e0*/  STL [R1+0x1844], R3 ;  /* 0x0018440301007387 */ /* 0x004fe80000100800 */
[----:B------:R-:W2:Y:S04]  /*197f0*/  LDL R160, [R1+0x984] ;  /* 0x0009840001a07983 */ /* 0x000ea80000100800 */
[----:B------:R0:W-:Y:S04]  /*19800*/  STL [R1+0x4], R158 ;  /* 0x0000049e01007387 */ /* 0x0001e80000100800 */
[----:B------:R-:W2:Y:S04]  /*19810*/  LDL R164, [R1+0x97c] ;  /* 0x00097c0001a47983 */ /* 0x000ea80000100800 */
[----:B------:R-:W2:Y:S04]  /*19820*/  LDL R157, [R1+0x974] ;  /* 0x00097400019d7983 */ /* 0x000ea80000100800 */
[----:B------:R-:W2:Y:S04]  /*19830*/  LDL R156, [R1+0x978] ;  /* 0x00097800019c7983 */ /* 0x000ea80000100800 */
[----:B0-----:R-:W2:Y:S01]  /*19840*/  LDL R158, [R1+0x980] ;  /* 0x00098000019e7983 */ /* 0x001ea20000100800 */
[----:B------:R-:W-:-:S02]  /*19850*/  ISETP.GT.AND P0, PT, R22, 0x62, PT ;  /* 0x000000621600780c */ /* 0x000fc40003f04270 */
[----:B------:R-:W-:Y:S01]  /*19860*/  PRMT R4, RZ, 0x7610, R4 ;  /* 0x00007610ff047816 */ /* 0x000fe20000000004 */
[----:B---3--:R-:W-:Y:S02]  /*19870*/  @P1 IMAD.MOV.U32 R152, RZ, RZ, R155 ;  /* 0x000000ffff981224 */ /* 0x008fe400078e009b */
[----:B------:R-:W-:Y:S01]  /*19880*/  @P1 IMAD.MOV.U32 R153, RZ, RZ, R162 ;  /* 0x000000ffff991224 */ /* 0x000fe200078e00a2 */
[----:B------:R-:W-:-:S04]  /*19890*/  PRMT R188, RZ, 0x7610, R188 ;  /* 0x00007610ffbc7816 */ /* 0x000fc800000000bc */
[----:B------:R0:W3:Y:S03]  /*198a0*/  @P1 LDG.E.U16 R4, desc[UR60][R152.64] ;  /* 0x0000003c98041981 */ /* 0x0000e6000c1e1500 */
[----:B0-----:R-:W-:Y:S02]  /*198b0*/  @P0 IMAD.MOV.U32 R152, RZ, RZ, R154 ;  /* 0x000000ffff980224 */ /* 0x001fe400078e009a */
[----:B------:R-:W-:-:S05]  /*198c0*/  @P0 IMAD.MOV.U32 R153, RZ, RZ, R161 ;  /* 0x000000ffff990224 */ /* 0x000fca00078e00a1 */
[----:B------:R0:W3:Y:S01]  /*198d0*/  @P0 LDG.E.U16 R188, desc[UR60][R152.64] ;  /* 0x0000003c98bc0981 */ /* 0x0000e2000c1e1500 */
[----:B------:R-:W-:Y:S02]  /*198e0*/  PRMT R186, RZ, 0x7610, R186 ;  /* 0x00007610ffba7816 */ /* 0x000fe400000000ba */
[----:B------:R-:W-:Y:S01]  /*198f0*/  PRMT R21, RZ, 0x7610, R21 ;  /* 0x00007610ff157816 */ /* 0x000fe20000000015 */
[----:B0-----:R-:W-:Y:S01]  /*19900*/  @P0 IMAD.MOV.U32 R152, RZ, RZ, R159 ;  /* 0x000000ffff980224 */ /* 0x001fe200078e009f */
[----:B------:R-:W-:Y:S01]  /*19910*/  PRMT R5, RZ, 0x7610, R5 ;  /* 0x00007610ff057816 */ /* 0x000fe20000000005 */
[----:B----4-:R-:W-:Y:S04]  /*19920*/  STL [R1+0x181c], R192 ;  /* 0x00181cc001007387 */ /* 0x010fe80000100800 */
        /* <DEDUP_REMOVED lines=11> */
[----:B------:R-:W-:Y:S04]  /*199e0*/  STL [R1+0x8], R167 ;  /* 0x000008a701007387 */ /* 0x000fe80000100800 */
[----:B------:R0:W-:Y:S04]  /*199f0*/  STL [R1], R163 ;  /* 0x000000a301007387 */ /* 0x0001e80000100800 */
[----:B------:R-:W3:Y:S04]  /*19a00*/  LDL R154, [R1+0x968] ;  /* 0x00096800019a7983 */ /* 0x000ee80000100800 */
[----:B0-----:R-:W3:Y:S04]  /*19a10*/  LDL R163, [R1+0x964] ;  /* 0x0009640001a37983 */ /* 0x001ee80000100800 */
[----:B------:R-:W-:Y:S04]  /*19a20*/  STL [R1+0x17e8], R188 ;  /* 0x0017e8bc01007387 */ /* 0x000fe80000100800 */
[----:B------:R-:W3:Y:S04]  /*19a30*/  LDL R162, [R1+0x95c] ;  /* 0x00095c0001a27983 */ /* 0x000ee80000100800 */
[----:B------:R-:W3:Y:S04]  /*19a40*/  LDL R161, [R1+0x960] ;  /* 0x0009600001a17983 */ /* 0x000ee80000100800 */
[----:B------:R-:W3:Y:S04]  /*19a50*/  LDL R160, [R1+0x954] ;  /* 0x0009540001a07983 */ /* 0x000ee80000100800 */
[----:B------:R-:W3:Y:S01]  /*19a60*/  LDL R159, [R1+0x958] ;  /* 0x00095800019f7983 */ /* 0x000ee20000100800 */
[----:B------:R-:W-:-:S13]  /*19a70*/  ISETP.GT.AND P1, PT, R22, 0x63, PT ;  /* 0x000000631600780c */ /* 0x000fda0003f24270 */
[----:B----4-:R-:W-:Y:S02]  /*19a80*/  @P1 IMAD.MOV.U32 R153, RZ, RZ, R155 ;  /* 0x000000ffff991224 */ /* 0x010fe400078e009b */
[----:B------:R-:W-:Y:S01]  /*19a90*/  @P1 IMAD.MOV.U32 R152, RZ, RZ, R3 ;  /* 0x000000ffff981224 */ /* 0x000fe200078e0003 */
[----:B--2---:R-:W-:Y:S04]  /*19aa0*/  STL [R1+0x17ec], R186 ;  /* 0x0017ecba01007387 */ /* 0x004fe80000100800 */
[----:B------:R-:W2:Y:S04]  /*19ab0*/  LDL R158, [R1+0x94c] ;  /* 0x00094c00019e7983 */ /* 0x000ea80000100800 */
[----:B------:R-:W4:Y:S04]  /*19ac0*/  LDL R4, [R1+0x950] ;  /* 0x0009500001047983 */ /* 0x000f280000100800 */
[----:B------:R0:W-:Y:S04]  /*19ad0*/  STL [R1+0x17f0], R21 ;  /* 0x0017f01501007387 */ /* 0x0001e80000100800 */
[----:B------:R-:W4:Y:S04]  /*19ae0*/  LDL R157, [R1+0x944] ;  /* 0x00094400019d7983 */ /* 0x000f280000100800 */
[----:B------:R-:W4:Y:S04]  /*19af0*/  LDL R156, [R1+0x948] ;  /* 0x00094800019c7983 */ /* 0x000f280000100800 */
[----:B------:R-:W-:Y:S04]  /*19b00*/  STL [R1+0x17f4], R5 ;  /* 0x0017f40501007387 */ /* 0x000fe80000100800 */
[----:B------:R-:W4:Y:S04]  /*19b10*/  LDL R155, [R1+0x93c] ;  /* 0x00093c00019b7983 */ /* 0x000f280000100800 */
[----:B------:R-:W4:Y:S01]  /*19b20*/  LDL R3, [R1+0x940] ;  /* 0x0009400001037983 */ /* 0x000f220000100800 */
[----:B------:R-:W-:-:S02]  /*19b30*/  PRMT R19, RZ, 0x7610, R19 ;  /* 0x00007610ff137816 */ /* 0x000fc40000000013 */
[----:B------:R-:W-:-:S04]  /*19b40*/  PRMT R193, RZ, 0x7610, R193 ;  /* 0x00007610ffc17816 */ /* 0x000fc800000000c1 */
[----:B------:R3:W4:Y:S01]  /*19b50*/  @P1 LDG.E.U16 R19, desc[UR60][R152.64] ;  /* 0x0000003c98131981 */ /* 0x000722000c1e1500 */
[----:B------:R-:W-:Y:S02]  /*19b60*/  ISETP.GT.AND P0, PT, R22, 0x64, PT ;  /* 0x000000641600780c */ /* 0x000fe40003f04270 */
[----:B------:R-:W-:Y:S01]  /*19b70*/  PRMT R6, RZ, 0x7610, R6 ;  /* 0x00007610ff067816 */ /* 0x000fe20000000006 */
[----:B---3--:R-:W-:Y:S02]  /*19b80*/  @P1 IMAD.MOV.U32 R152, RZ, RZ, R154 ;  /* 0x000000ffff981224 */ /* 0x008fe400078e009a */
[----:B------:R-:W-:-:S05]  /*19b90*/  @P1 IMAD.MOV.U32 R153, RZ, RZ, R163 ;  /* 0x000000ffff991224 */ /* 0x000fca00078e00a3 */
[----:B------:R1:W3:Y:S01]  /*19ba0*/  @P1 LDG.E.U16 R193, desc[UR60][R152.64] ;  /* 0x0000003c98c11981 */ /* 0x0002e2000c1e1500 */
[----:B------:R-:W-:Y:S01]  /*19bb0*/  PRMT R187, RZ, 0x7610, R187 ;  /* 0x00007610ffbb7816 */ /* 0x000fe200000000bb */
[----:B-1----:R-:W-:Y:S02]  /*19bc0*/  @P1 IMAD.MOV.U32 R152, RZ, RZ, R161 ;  /* 0x000000ffff981224 */ /* 0x002fe400078e00a1 */
[----:B------:R-:W-:-:S05]  /*19bd0*/  @P1 IMAD.MOV.U32 R153, RZ, RZ, R162 ;  /* 0x000000ffff991224 */ /* 0x000fca00078e00a2 */
[----:B------:R1:W3:Y:S01]  /*19be0*/  @P1 LDG.E.U16 R6, desc[UR60][R152.64] ;  /* 0x0000003c98061981 */ /* 0x0002e2000c1e1500 */
[----:B------:R-:W-:Y:S01]  /*19bf0*/  PRMT R189, RZ, 0x7610, R189 ;  /* 0x00007610ffbd7816 */ /* 0x000fe200000000bd */
[----:B-1----:R-:W-:Y:S02]  /*19c00*/  @P1 IMAD.MOV.U32 R152, RZ, RZ, R159 ;  /* 0x000000ffff981224 */ /* 0x002fe400078e009f */
[----:B------:R-:W-:-:S05]  /*19c10*/  @P1 IMAD.MOV.U32 R153, RZ, RZ, R160 ;  /* 0x000000ffff991224 */ /* 0x000fca00078e00a0 */
[----:B------:R2:W3:Y:S01]  /*19c20*/  @P1 LDG.E.U16 R187, desc[UR60][R152.64] ;  /* 0x0000003c98bb1981 */ /* 0x0004e2000c1e1500 */
[----:B------:R-:W-:Y:S02]  /*19c30*/  PRMT R190, RZ, 0x7610, R190 ;  /* 0x00007610ffbe7816 */ /* 0x000fe400000000be */
[----:B------:R-:W-:Y:S01]  /*19c40*/  PRMT R191, RZ, 0x7610, R191 ;  /* 0x00007610ffbf7816 */ /* 0x000fe200000000bf */
[----:B--2---:R-:W-:Y:S02]  /*19c50*/  @P0 IMAD.MOV.U32 R153, RZ, RZ, R158 ;  /* 0x000000ffff990224 */ /* 0x004fe400078e009e */
[----:B----4-:R-:W-:-:S05]  /*19c60*/  @P0 IMAD.MOV.U32 R152, RZ, RZ, R4 ;  /* 0x000000ffff980224 */ /* 0x010fca00078e0004 */
[----:B------:R1:W2:Y:S02]  /*19c70*/  @P0 LDG.E.U16 R189, desc[UR60][R152.64] ;  /* 0x0000003c98bd0981 */ /* 0x0002a4000c1e1500 */
[----:B-1----:R-:W-:Y:S02]  /*19c80*/  @P0 IMAD.MOV.U32 R153, RZ, RZ, R157 ;  /* 0x000000ffff990224 */ /* 0x002fe400078e009d */
[----:B------:R-:W-:-:S05]  /*19c90*/  @P0 IMAD.MOV.U32 R152, RZ, RZ, R156 ;  /* 0x000000ffff980224 */ /* 0x000fca00078e009c */
[----:B------:R1:W4:Y:S02]  /*19ca0*/  @P0 LDG.E.U16 R190, desc[UR60][R152.64] ;  /* 0x0000003c98be0981 */ /* 0x000324000c1e1500 */
[----:B-1----:R-:W-:Y:S02]  /*19cb0*/  @P0 IMAD.MOV.U32 R153, RZ, RZ, R155 ;  /* 0x000000ffff990224 */ /* 0x002fe400078e009b */
[----:B------:R-:W-:-:S05]  /*19cc0*/  @P0 IMAD.MOV.U32 R152, RZ, RZ, R3 ;  /* 0x000000ffff980224 */ /* 0x000fca00078e0003 */
[----:B------:R-:W4:Y:S04]  /*19cd0*/  @P0 LDG.E.U16 R191, desc[UR60][R152.64] ;  /* 0x0000003c98bf0981 */ /* 0x000f28000c1e1500 */
[----:B------:R-:W-:Y:S04]  /*19ce0*/  STL [R1+0x17f8], R19 ;  /* 0x0017f81301007387 */ /* 0x000fe80000100800 */
[----:B------:R-:W4:Y:S04]  /*19cf0*/  LDL R154, [R1+0x934] ;  /* 0x00093400019a7983 */ /* 0x000f280000100800 */
[----:B0-----:R-:W4:Y:S04]  /*19d00*/  LDL R21, [R1+0x938] ;  /* 0x0009380001157983 */ /* 0x001f280000100800 */
[----:B---3--:R-:W-:Y:S04]  /*19d10*/  STL [R1+0x17fc], R193 ;  /* 0x0017fcc101007387 */ /* 0x008fe80000100800 */
[----:B------:R0:W-:Y:S04]  /*19d20*/  STL [R1+0x1800], R6 ;  /* 0x0018000601007387 */ /* 0x0001e80000100800 */
[----:B------:R-:W3:Y:S04]  /*19d30*/  LDL R159, [R1+0x92c] ;  /* 0x00092c00019f7983 */ /* 0x000ee80000100800 */
[----:B0-----:R-:W3:Y:S04]  /*19d40*/  LDL R6, [R1+0x930] ;  /* 0x0009300001067983 */ /* 0x001ee80000100800 */
[----:B------:R-:W-:Y:S04]  /*19d50*/  STL [R1+0x1804], R187 ;  /* 0x001804bb01007387 */ /* 0x000fe80000100800 */
[----:B------:R-:W3:Y:S04]  /*19d60*/  LDL R5, [R1+0x924] ;  /* 0x0009240001057983 */ /* 0x000ee80000100800 */
[----:B------:R-:W3:Y:S04]  /*19d70*/  LDL R4, [R1+0x928] ;  /* 0x0009280001047983 */ /* 0x000ee80000100800 */
[----:B--2---:R-:W-:Y:S04]  /*19d80*/  STL [R1+0x1808], R189 ;  /* 0x001808bd01007387 */ /* 0x004fe80000100800 */
[----:B------:R-:W2:Y:S04]  /*19d90*/  LDL R158, [R1+0x91c] ;  /* 0x00091c00019e7983 */ /* 0x000ea80000100800 */
[----:B------:R-:W2:Y:S04]  /*19da0*/  LDL R19, [R1+0x920] ;  /* 0x0009200001137983 */ /* 0x000ea80000100800 */
[----:B----4-:R-:W-:Y:S04]  /*19db0*/  STL [R1+0x180c], R190 ;  /* 0x00180cbe01007387 */ /* 0x010fe80000100800 */
[----:B------:R-:W4:Y:S04]  /*19dc0*/  LDL R157, [R1+0x914] ;  /* 0x00091400019d7983 */ /* 0x000f280000100800 */
[----:B------:R-:W4:Y:S04]  /*19dd0*/  LDL R3, [R1+0x918] ;  /* 0x0009180001037983 */ /* 0x000f280000100800 */
[----:B------:R-:W-:Y:S04]  /*19de0*/  STL [R1+0x1810], R191 ;  /* 0x001810bf01007387 */ /* 0x000fe80000100800 */
[----:B------:R-:W4:Y:S04]  /*19df0*/  LDL R156, [R1+0x90c] ;  /* 0x00090c00019c7983 */ /* 0x000f280000100800 */
[----:B------:R-:W4:Y:S01]  /*19e00*/  LDL R155, [R1+0x910] ;  /* 0x00091000019b7983 */ /* 0x000f220000100800 */
[----:B------:R-:W-:-:S02]  /*19e10*/  ISETP.GT.AND P1, PT, R22, 0x65, PT ;  /* 0x000000651600780c */ /* 0x000fc40003f24270 */
[----:B------:R-:W-:Y:S01]  /*19e20*/  PRMT R7, RZ, 0x7610, R7 ;  /* 0x00007610ff077816 */ /* 0x000fe20000000007 */
[----:B------:R-:W-:Y:S02]  /*19e30*/  @P0 IMAD.MOV.U32 R152, RZ, RZ, R21 ;  /* 0x000000ffff980224 */ /* 0x000fe400078e0015 */
[----:B------:R-:W-:Y:S01]  /*19e40*/  @P0 IMAD.MOV.U32 R153, RZ, RZ, R154 ;  /* 0x000000ffff990224 */ /* 0x000fe200078e009a */
[----:B------:R-:W-:Y:S02]  /*19e50*/  PRMT R18, RZ, 0x7610, R18 ;  /* 0x00007610ff127816 */ /* 0x000fe40000000012 */
[----:B------:R-:W-:Y:S01]  /*19e60*/  PRMT R9, RZ, 0x7610, R9 ;  /* 0x00007610ff097816 */ /* 0x000fe20000000009 */
[----:B------:R-:W4:Y:S04]  /*19e70*/  LDL R154, [R1+0x904] ;  /* 0x00090400019a7983 */ /* 0x000f280000100800 */
[----:B------:R3:W4:Y:S04]  /*19e80*/  @P0 LDG.E.U16 R7, desc[UR60][R152.64] ;  /* 0x0000003c98070981 */ /* 0x000728000c1e1500 */
[----:B------:R-:W4:Y:S01]  /*19e90*/  LDL R21, [R1+0x908] ;  /* 0x0009080001157983 */ /* 0x000f220000100800 */
[----:B------:R-:W-:-:S02]  /*19ea0*/  ISETP.GT.AND P0, PT, R22, 0x66, PT ;  /* 0x000000661600780c */ /* 0x000fc40003f04270 */
[----:B------:R-:W-:Y:S02]  /*19eb0*/  PRMT R0, RZ, 0x7610, R0 ;  /* 0x00007610ff007816 */ /* 0x000fe40000000000 */
[----:B------:R-:W-:Y:S01]  /*19ec0*/  PRMT R8, RZ, 0x7610, R8 ;  /* 0x00007610ff087816 */ /* 0x000fe20000000008 */
[----:B---3--:R-:W-:Y:S02]  /*19ed0*/  @P1 IMAD.MOV.U32 R153, RZ, RZ, R159 ;  /* 0x000000ffff991224 */ /* 0x008fe400078e009f */
[----:B------:R-:W-:-:S05]  /*19ee0*/  @P1 IMAD.MOV.U32 R152, RZ, RZ, R6 ;  /* 0x000000ffff981224 */ /* 0x000fca00078e0006 */
[----:B------:R0:W3:Y:S02]  /*19ef0*/  @P1 LDG.E.U16 R18, desc[UR60][R152.64] ;  /* 0x0000003c98121981 */ /* 0x0000e4000c1e1500 */
[----:B0-----:R-:W-:Y:S02]  /*19f00*/  @P1 IMAD.MOV.U32 R152, RZ, RZ, R4 ;  /* 0x000000ffff981224 */ /* 0x001fe400078e0004 */
[----:B------:R-:W-:-:S05]  /*19f10*/  @P1 IMAD.MOV.U32 R153, RZ, RZ, R5 ;  /* 0x000000ffff991224 */ /* 0x000fca00078e0005 */
[----:B------:R2:W3:Y:S01]  /*19f20*/  @P1 LDG.E.U16 R9, desc[UR60][R152.64] ;  /* 0x0000003c98091981 */ /* 0x0004e2000c1e1500 */
[----:B------:R-:W-:Y:S01]  /*19f30*/  PRMT R12, RZ, 0x7610, R12 ;  /* 0x00007610ff0c7816 */ /* 0x000fe2000000000c */
[----:B--2---:R-:W-:Y:S02]  /*19f40*/  @P1 IMAD.MOV.U32 R153, RZ, RZ, R158 ;  /* 0x000000ffff991224 */ /* 0x004fe400078e009e */
[----:B------:R-:W-:-:S05]  /*19f50*/  @P1 IMAD.MOV.U32 R152, RZ, RZ, R19 ;  /* 0x000000ffff981224 */ /* 0x000fca00078e0013 */
[----:B------:R4:W2:Y:S02]  /*19f60*/  @P1 LDG.E.U16 R0, desc[UR60][R152.64] ;  /* 0x0000003c98001981 */ /* 0x0008a4000c1e1500 */
[----:B----4-:R-:W-:Y:S02]  /*19f70*/  @P1 IMAD.MOV.U32 R153, RZ, RZ, R157 ;  /* 0x000000ffff991224 */ /* 0x010fe400078e009d */
[----:B------:R-:W-:-:S05]  /*19f80*/  @P1 IMAD.MOV.U32 R152, RZ, RZ, R3 ;  /* 0x000000ffff981224 */ /* 0x000fca00078e0003 */
[----:B------:R0:W4:Y:S02]  /*19f90*/  @P1 LDG.E.U16 R8, desc[UR60][R152.64] ;  /* 0x0000003c98081981 */ /* 0x000124000c1e1500 */
[----:B0-----:R-:W-:Y:S02]  /*19fa0*/  @P0 IMAD.MOV.U32 R153, RZ, RZ, R156 ;  /* 0x000000ffff990224 */ /* 0x001fe400078e009c */
[----:B------:R-:W-:-:S05]  /*19fb0*/  @P0 IMAD.MOV.U32 R152, RZ, RZ, R155 ;  /* 0x000000ffff980224 */ /* 0x000fca00078e009b */
[----:B------:R0:W4:Y:S04]  /*19fc0*/  @P0 LDG.E.U16 R12, desc[UR60][R152.64] ;  /* 0x0000003c980c0981 */ /* 0x000128000c1e1500 */
[----:B------:R1:W-:Y:S04]  /*19fd0*/  STL [R1+0x1814], R7 ;  /* 0x0018140701007387 */ /* 0x0003e80000100800 */
[----:B------:R-:W4:Y:S01]  /*19fe0*/  LDL R6, [R1+0x900] ;  /* 0x0009000001067983 */ /* 0x000f220000100800 */
[----:B------:R-:W-:Y:S01]  /*19ff0*/  PRMT R11, RZ, 0x7610, R11 ;  /* 0x00007610ff0b7816 */ /* 0x000fe2000000000b */
[----:B0-----:R-:W-:-:S02]  /*1a000*/  @P0 IMAD.MOV.U32 R152, RZ, RZ, R21 ;  /* 0x000000ffff980224 */ /* 0x001fc400078e0015 */
[----:B-1----:R-:W4:Y:S01]  /*1a010*/  LDL R7, [R1+0x8fc] ;  /* 0x0008fc0001077983 */ /* 0x002f220000100800 */
[----:B------:R-:W-:-:S05]  /*1a020*/  @P0 IMAD.MOV.U32 R153, RZ, RZ, R154 ;  /* 0x000000ffff990224 */ /* 0x000fca00078e009a */
[----:B------:R0:W4:Y:S04]  /*1a030*/  @P0 LDG.E.U16 R11, desc[UR60][R152.64] ;  /* 0x0000003c980b0981 */ /* 0x000128000c1e1500 */
[----:B---3--:R1:W-:Y:S04]  /*1a040*/  STL [R1+0x1824], R18 ;  /* 0x0018241201007387 */ /* 0x0083e80000100800 */
[----:B------:R-:W3:Y:S04]  /*1a050*/  LDL R5, [R1+0x8f4] ;  /* 0x0008f40001057983 */ /* 0x000ee80000100800 */
[----:B------:R-:W3:Y:S04]  /*1a060*/  LDL R4, [R1+0x8f8] ;  /* 0x0008f80001047983 */ /* 0x000ee80000100800 */
[----:B------:R0:W-:Y:S04]  /*1a070*/  STL [R1+0x1828], R9 ;  /* 0x0018280901007387 */ /* 0x0001e80000100800 */
[----:B------:R-:W3:Y:S04]  /*1a080*/  LDL R19, [R1+0x8ec] ;  /* 0x0008ec0001137983 */ /* 0x000ee80000100800 */
[----:B-1----:R-:W3:Y:S04]  /*1a090*/  LDL R18, [R1+0x8f0] ;  /* 0x0008f00001127983 */ /* 0x002ee80000100800 */
[----:B--2---:R-:W-:Y:S04]  /*1a0a0*/  STL [R1+0x182c], R0 ;  /* 0x00182c0001007387 */ /* 0x004fe80000100800 */
[----:B0-----:R-:W2:Y:S04]  /*1a0b0*/  LDL R9, [R1+0x8e4] ;  /* 0x0008e40001097983 */ /* 0x001ea80000100800 */
[----:B------:R-:W2:Y:S04]  /*1a0c0*/  LDL R3, [R1+0x8e8] ;  /* 0x0008e80001037983 */ /* 0x000ea80000100800 */
[----:B----4-:R0:W-:Y:S04]  /*1a0d0*/  STL [R1+0x1830], R8 ;  /* 0x0018300801007387 */ /* 0x0101e80000100800 */
[----:B------:R1:W-:Y:S04]  /*1a0e0*/  STL [R1+0x17a0], R12 ;  /* 0x0017a00c01007387 */ /* 0x0003e80000100800 */
[----:B------:R-:W4:Y:S04]  /*1a0f0*/  LDL R154, [R1+0x8dc] ;  /* 0x0008dc00019a7983 */ /* 0x000f280000100800 */
[----:B------:R-:W4:Y:S04]  /*1a100*/  LDL R21, [R1+0x8e0] ;  /* 0x0008e00001157983 */ /* 0x000f280000100800 */
[----:B0-----:R-:W4:Y:S04]  /*1a110*/  LDL R8, [R1+0x8d8] ;  /* 0x0008d80001087983 */ /* 0x001f280000100800 */
[----:B-1----:R-:W4:Y:S01]  /*1a120*/  LDL R12, [R1+0x8d4] ;  /* 0x0008d400010c7983 */ /* 0x002f220000100800 */
[----:B------:R-:W-:-:S02]  /*1a130*/  PRMT R10, RZ, 0x7610, R10 ;  /* 0x00007610ff0a7816 */ /* 0x000fc4000000000a */
[----:B------:R-:W-:Y:S01]  /*1a140*/  ISETP.GT.AND P1, PT, R22, 0x67, PT ;  /* 0x000000671600780c */ /* 0x000fe20003f24270 */
[----:B------:R-:W-:Y:S02]  /*1a150*/  @P0 IMAD.MOV.U32 R152, RZ, RZ, R6 ;  /* 0x000000ffff980224 */ /* 0x000fe400078e0006 */
[----:B------:R-:W-:Y:S01]  /*1a160*/  @P0 IMAD.MOV.U32 R153, RZ, RZ, R7 ;  /* 0x000000ffff990224 */ /* 0x000fe200078e0007 */
[----:B------:R-:W-:Y:S01]  /*1a170*/  PRMT R2, RZ, 0x7610, R2 ;  /* 0x00007610ff027816 */ /* 0x000fe20000000002 */
[----:B------:R0:W-:Y:S04]  /*1a180*/  STL [R1+0x17a4], R11 ;  /* 0x0017a40b01007387 */ /* 0x0001e80000100800 */
[----:B------:R3:W4:Y:S04]  /*1a190*/  @P0 LDG.E.U16 R10, desc[UR60][R152.64] ;  /* 0x0000003c980a0981 */ /* 0x000728000c1e1500 */
[----:B------:R-:W4:Y:S04]  /*1a1a0*/  LDL R7, [R1+0x8cc] ;  /* 0x0008cc0001077983 */ /* 0x000f280000100800 */
[----:B------:R-:W4:Y:S01]  /*1a1b0*/  LDL R6, [R1+0x8d0] ;  /* 0x0008d00001067983 */ /* 0x000f220000100800 */
[----:B------:R-:W-:-:S02]  /*1a1c0*/  PRMT R13, RZ, 0x7610, R13 ;  /* 0x00007610ff0d7816 */ /* 0x000fc4000000000d */
[----:B------:R-:W-:Y:S02]  /*1a1d0*/  PRMT R14, RZ, 0x7610, R14 ;  /* 0x00007610ff0e7816 */ /* 0x000fe4000000000e */
[----:B------:R-:W-:Y:S01]  /*1a1e0*/  PRMT R15, RZ, 0x7610, R15 ;  /* 0x00007610ff0f7816 */ /* 0x000fe2000000000f */
[----:B---3--:R-:W-:Y:S02]  /*1a1f0*/  @P0 IMAD.MOV.U32 R153, RZ, RZ, R5 ;  /* 0x000000ffff990224 */ /* 0x008fe400078e0005 */
[----:B------:R-:W-:-:S05]  /*1a200*/  @P0 IMAD.MOV.U32 R152, RZ, RZ, R4 ;  /* 0x000000ffff980224 */ /* 0x000fca00078e0004 */
[----:B------:R1:W3:Y:S02]  /*1a210*/  @P0 LDG.E.U16 R2, desc[UR60][R152.64] ;  /* 0x0000003c98020981 */ /* 0x0002e4000c1e1500 */
[----:B-1----:R-:W-:Y:S02]  /*1a220*/  @P1 IMAD.MOV.U32 R153, RZ, RZ, R19 ;  /* 0x000000ffff991224 */ /* 0x002fe400078e0013 */
[----:B------:R-:W-:-:S05]  /*1a230*/  @P1 IMAD.MOV.U32 R152, RZ, RZ, R18 ;  /* 0x000000ffff981224 */ /* 0x000fca00078e0012 */
[----:B------:R2:W3:Y:S02]  /*1a240*/  @P1 LDG.E.U16 R13, desc[UR60][R152.64] ;  /* 0x0000003c980d1981 */ /* 0x0004e4000c1e1500 */
[----:B--2---:R-:W-:Y:S02]  /*1a250*/  @P1 IMAD.MOV.U32 R153, RZ, RZ, R9 ;  /* 0x000000ffff991224 */ /* 0x004fe400078e0009 */
[----:B------:R-:W-:-:S05]  /*1a260*/  @P1 IMAD.MOV.U32 R152, RZ, RZ, R3 ;  /* 0x000000ffff981224 */ /* 0x000fca00078e0003 */
[----:B------:R4:W2:Y:S02]  /*1a270*/  @P1 LDG.E.U16 R14, desc[UR60][R152.64] ;  /* 0x0000003c980e1981 */ /* 0x0008a4000c1e1500 */
[----:B----4-:R-:W-:Y:S02]  /*1a280*/  @P1 IMAD.MOV.U32 R153, RZ, RZ, R154 ;  /* 0x000000ffff991224 */ /* 0x010fe400078e009a */
[----:B------:R-:W-:-:S05]  /*1a290*/  @P1 IMAD.MOV.U32 R152, RZ, RZ, R21 ;  /* 0x000000ffff981224 */ /* 0x000fca00078e0015 */
[----:B------:R1:W4:Y:S01]  /*1a2a0*/  @P1 LDG.E.U16 R15, desc[UR60][R152.64] ;  /* 0x0000003c980f1981 */ /* 0x000322000c1e1500 */
[----:B------:R-:W-:Y:S02]  /*1a2b0*/  PRMT R16, RZ, 0x7610, R16 ;  /* 0x00007610ff107816 */ /* 0x000fe40000000010 */
[----:B------:R-:W-:Y:S01]  /*1a2c0*/  ISETP.GT.AND P0, PT, R22, 0x68, PT ;  /* 0x000000681600780c */ /* 0x000fe20003f04270 */
[----:B-1----:R-:W-:Y:S02]  /*1a2d0*/  @P1 IMAD.MOV.U32 R152, RZ, RZ, R8 ;  /* 0x000000ffff981224 */ /* 0x002fe400078e0008 */
[----:B------:R-:W-:-:S05]  /*1a2e0*/  @P1 IMAD.MOV.U32 R153, RZ, RZ, R12 ;  /* 0x000000ffff991224 */ /* 0x000fca00078e000c */
[----:B------:R1:W4:Y:S04]  /*1a2f0*/  @P1 LDG.E.U16 R16, desc[UR60][R152.64] ;  /* 0x0000003c98101981 */ /* 0x000328000c1e1500 */
[----:B------:R0:W-:Y:S04]  /*1a300*/  STL [R1+0x17a8], R10 ;  /* 0x0017a80a01007387 */ /* 0x0001e80000100800 */
[----:B------:R-:W4:Y:S04]  /*1a310*/  LDL R5, [R1+0x8c4] ;  /* 0x0008c40001057983 */ /* 0x000f280000100800 */
[----:B------:R-:W4:Y:S01]  /*1a320*/  LDL R4, [R1+0x8c8] ;  /* 0x0008c80001047983 */ /* 0x000f220000100800 */
[----:B------:R-:W-:Y:S01]  /*1a330*/  PRMT R0, RZ, 0x7610, R0 ;  /* 0x00007610ff007816 */ /* 0x000fe20000000000 */
[----:B-1----:R-:W-:-:S02]  /*1a340*/  @P0 IMAD.MOV.U32 R152, RZ, RZ, R6 ;  /* 0x000000ffff980224 */ /* 0x002fc400078e0006 */
[----:B------:R-:W-:-:S05]  /*1a350*/  @P0 IMAD.MOV.U32 R153, RZ, RZ, R7 ;  /* 0x000000ffff990224 */ /* 0x000fca00078e0007 */
[----:B------:R1:W4:Y:S04]  /*1a360*/  @P0 LDG.E.U16 R0, desc[UR60][R152.64] ;  /* 0x0000003c98000981 */ /* 0x000328000c1e1500 */
[----:B---3--:R3:W-:Y:S04]  /*1a370*/  STL [R1+0x17ac], R2 ;  /* 0x0017ac0201007387 */ /* 0x0087e80000100800 */
[----:B------:R-:W3:Y:S04]  /*1a380*/  LDL R19, [R1+0x8bc] ;  /* 0x0008bc0001137983 */ /* 0x000ee80000100800 */
[----:B------:R-:W3:Y:S04]  /*1a390*/  LDL R18, [R1+0x8c0] ;  /* 0x0008c00001127983 */ /* 0x000ee80000100800 */
[----:B------:R-:W-:Y:S04]  /*1a3a0*/  STL [R1+0x1774], R13 ;  /* 0x0017740d01007387 */ /* 0x000fe80000100800 */
[----:B------:R-:W3:Y:S04]  /*1a3b0*/  LDL R9, [R1+0x8b4] ;  /* 0x0008b40001097983 */ /* 0x000ee80000100800 */
[----:B------:R-:W3:Y:S04]  /*1a3c0*/  LDL R3, [R1+0x8b8] ;  /* 0x0008b80001037983 */ /* 0x000ee80000100800 */
[----:B--2---:R-:W-:Y:S04]  /*1a3d0*/  STL [R1+0x1778], R14 ;  /* 0x0017780e01007387 */ /* 0x004fe80000100800 */
[----:B----4-:R-:W-:Y:S04]  /*1a3e0*/  STL [R1+0x17b0], R15 ;  /* 0x0017b00f01007387 */ /* 0x010fe80000100800 */
[----:B------:R-:W2:Y:S04]  /*1a3f0*/  LDL R12, [R1+0x8ac] ;  /* 0x0008ac00010c7983 */ /* 0x000ea80000100800 */
[----:B------:R-:W4:Y:S01]  /*1a400*/  LDL R8, [R1+0x8b0] ;  /* 0x0008b00001087983 */ /* 0x000f220000100800 */
[----:B0-----:R-:W-:-:S03]  /*1a410*/  PRMT R11, RZ, 0x7610, R11 ;  /* 0x00007610ff0b7816 */ /* 0x001fc6000000000b */
[----:B------:R-:W-:Y:S04]  /*1a420*/  STL [R1+0x17b4], R16 ;  /* 0x0017b41001007387 */ /* 0x000fe80000100800 */
[----:B------:R-:W4:Y:S04]  /*1a430*/  LDL R7, [R1+0x8a4] ;  /* 0x0008a40001077983 */ /* 0x000f280000100800 */
[----:B------:R-:W4:Y:S01]  /*1a440*/  LDL R6, [R1+0x8a8] ;  /* 0x0008a80001067983 */ /* 0x000f220000100800 */
[----:B-1----:R-:W-:Y:S02]  /*1a450*/  @P0 IMAD.MOV.U32 R152, RZ, RZ, R4 ;  /* 0x000000ffff980224 */ /* 0x002fe400078e0004 */
[----:B------:R-:W-:Y:S01]  /*1a460*/  @P0 IMAD.MOV.U32 R153, RZ, RZ, R5 ;  /* 0x000000ffff990224 */ /* 0x000fe200078e0005 */
[----:B------:R-:W-:-:S04]  /*1a470*/  PRMT R10, RZ, 0x7610, R10 ;  /* 0x00007610ff0a7816 */ /* 0x000fc8000000000a */
[----:B------:R3:W4:Y:S01]  /*1a480*/  @P0 LDG.E.U16 R11, desc[UR60][R152.64] ;  /* 0x0000003c980b0981 */ /* 0x000722000c1e1500 */
[----:B------:R-:W-:-:S03]  /*1a490*/  ISETP.GT.AND P1, PT, R22, 0x69, PT ;  /* 0x000000691600780c */ /* 0x000fc60003f24270 */
[----:B------:R0:W-:Y:S04]  /*1a4a0*/  STL [R1+0x1848], R0 ;  /* 0x0018480001007387 */ /* 0x0001e80000100800 */
[----:B------:R-:W4:Y:S04]  /*1a4b0*/  LDL R5, [R1+0x89c] ;  /* 0x00089c0001057983 */ /* 0x000f280000100800 */
[----:B------:R-:W4:Y:S01]  /*1a4c0*/  LDL R4, [R1+0x8a0] ;  /* 0x0008a00001047983 */ /* 0x000f220000100800 */
[----:B---3--:R-:W-:Y:S02]  /*1a4d0*/  @P0 IMAD.MOV.U32 R153, RZ, RZ, R19 ;  /* 0x000000ffff990224 */ /* 0x008fe400078e0013 */
[----:B------:R-:W-:-:S05]  /*1a4e0*/  @P0 IMAD.MOV.U32 R152, RZ, RZ, R18 ;  /* 0x000000ffff980224 */ /* 0x000fca00078e0012 */
[----:B------:R1:W3:Y:S01]  /*1a4f0*/  @P0 LDG.E.U16 R10, desc[UR60][R152.64] ;  /* 0x0000003c980a0981 */ /* 0x0002e2000c1e1500 */
[----:B------:R-:W-:Y:S02]  /*1a500*/  PRMT R2, RZ, 0x7610, R2 ;  /* 0x00007610ff027816 */ /* 0x000fe40000000002 */
[----:B------:R-:W-:Y:S01]  /*1a510*/  PRMT R251, RZ, 0x7610, R251 ;  /* 0x00007610fffb7816 */ /* 0x000fe200000000fb */
[----:B-1----:R-:W-:Y:S02]  /*1a520*/  @P0 IMAD.MOV.U32 R153, RZ, RZ, R9 ;  /* 0x000000ffff990224 */ /* 0x002fe400078e0009 */
[----:B------:R-:W-:-:S05]  /*1a530*/  @P0 IMAD.MOV.U32 R152, RZ, RZ, R3 ;  /* 0x000000ffff980224 */ /* 0x000fca00078e0003 */
[----:B------:R2:W3:Y:S02]  /*1a540*/  @P0 LDG.E.U16 R2, desc[UR60][R152.64] ;  /* 0x0000003c98020981 */ /* 0x0004e4000c1e1500 */
[----:B--2---:R-:W-:Y:S02]  /*1a550*/  @P1 IMAD.MOV.U32 R153, RZ, RZ, R12 ;  /* 0x000000ffff991224 */ /* 0x004fe400078e000c */
[----:B----4-:R-:W-:-:S05]  /*1a560*/  @P1 IMAD.MOV.U32 R152, RZ, RZ, R8 ;  /* 0x000000ffff981224 */ /* 0x010fca00078e0008 */
[----:B------:R1:W2:Y:S01]  /*1a570*/  @P1 LDG.E.U16 R251, desc[UR60][R152.64] ;  /* 0x0000003c98fb1981 */ /* 0x0002a2000c1e1500 */
[----:B------:R-:W-:Y:S01]  /*1a580*/  PRMT R249, RZ, 0x7610, R249 ;  /* 0x00007610fff97816 */ /* 0x000fe200000000f9 */
[----:B-1----:R-:W-:Y:S02]  /*1a590*/  @P1 IMAD.MOV.U32 R153, RZ, RZ, R7 ;  /* 0x000000ffff991224 */ /* 0x002fe400078e0007 */
[----:B------:R-:W-:-:S05]  /*1a5a0*/  @P1 IMAD.MOV.U32 R152, RZ, RZ, R6 ;  /* 0x000000ffff981224 */ /* 0x000fca00078e0006 */
[----:B------:R1:W4:Y:S04]  /*1a5b0*/  @P1 LDG.E.U16 R249, desc[UR60][R152.64] ;  /* 0x0000003c98f91981 */ /* 0x000328000c1e1500 */
[----:B------:R1:W-:Y:S04]  /*1a5c0*/  STL [R1+0x184c], R11 ;  /* 0x00184c0b01007387 */ /* 0x0003e80000100800 */
[----:B0-----:R-:W4:Y:S01]  /*1a5d0*/  LDL R0, [R1+0x898] ;  /* 0x0008980001007983 */ /* 0x001f220000100800 */
[----:B------:R-:W-:Y:S01]  /*1a5e0*/  PRMT R247, RZ, 0x7610, R247 ;  /* 0x00007610fff77816 */ /* 0x000fe200000000f7 */
[----:B-1----:R-:W-:-:S02]  /*1a5f0*/  @P1 IMAD.MOV.U32 R153, RZ, RZ, R5 ;  /* 0x000000ffff991224 */ /* 0x002fc400078e0005 */
[----:B------:R-:W4:Y:S01]  /*1a600*/  LDL R11, [R1+0x894] ;  /* 0x00089400010b7983 */ /* 0x000f220000100800 */
[----:B------:R-:W-:-:S05]  /*1a610*/  @P1 IMAD.MOV.U32 R152, RZ, RZ, R4 ;  /* 0x000000ffff981224 */ /* 0x000fca00078e0004 */
[----:B------:R0:W4:Y:S04]  /*1a620*/  @P1 LDG.E.U16 R247, desc[UR60][R152.64] ;  /* 0x0000003c98f71981 */ /* 0x000128000c1e1500 */
[----:B---3--:R1:W-:Y:S04]  /*1a630*/  STL [R1+0x1850], R10 ;  /* 0x0018500a01007387 */ /* 0x0083e80000100800 */
[----:B------:R-:W3:Y:S04]  /*1a640*/  LDL R14, [R1+0x88c] ;  /* 0x00088c00010e7983 */ /* 0x000ee80000100800 */
[----:B------:R-:W3:Y:S04]  /*1a650*/  LDL R13, [R1+0x890] ;  /* 0x00089000010d7983 */ /* 0x000ee80000100800 */
[----:B------:R-:W3:Y:S04]  /*1a660*/  LDL R9, [R1+0x884] ;  /* 0x0008840001097983 */ /* 0x000ee80000100800 */
[----:B------:R-:W3:Y:S04]  /*1a670*/  LDL R3, [R1+0x888] ;  /* 0x0008880001037983 */ /* 0x000ee80000100800 */
[----:B------:R0:W-:Y:S04]  /*1a680*/  STL [R1+0x1854], R2 ;  /* 0x0018540201007387 */ /* 0x0001e80000100800 */
[----:B-1----:R-:W3:Y:S04]  /*1a690*/  LDL R10, [R1+0x87c] ;  /* 0x00087c00010a7983 */ /* 0x002ee80000100800 */
[----:B0-----:R-:W3:Y:S04]  /*1a6a0*/  LDL R2, [R1+0x880] ;  /* 0x0008800001027983 */ /* 0x001ee80000100800 */
[----:B--2---:R-:W-:Y:S04]  /*1a6b0*/  STL [R1+0x1834], R251 ;  /* 0x001834fb01007387 */ /* 0x004fe80000100800 */
[----:B------:R-:W2:Y:S04]  /*1a6c0*/  LDL R8, [R1+0x874] ;  /* 0x0008740001087983 */ /* 0x000ea80000100800 */
[----:B------:R-:W2:Y:S01]  /*1a6d0*/  LDL R6, [R1+0x878] ;  /* 0x0008780001067983 */ /* 0x000ea20000100800 */
[----:B------:R-:W-:-:S02]  /*1a6e0*/  ISETP.GT.AND P0, PT, R22, 0x6a, PT ;  /* 0x0000006a1600780c */ /* 0x000fc40003f04270 */
[----:B------:R-:W-:Y:S01]  /*1a6f0*/  PRMT R245, RZ, 0x7610, R245 ;  /* 0x00007610fff57816 */ /* 0x000fe200000000f5 */
[----:B----4-:R-:W-:Y:S04]  /*1a700*/  STL [R1+0x1838], R249 ;  /* 0x001838f901007387 */ /* 0x010fe80000100800 */
[----:B------:R-:W4:Y:S04]  /*1a710*/  LDL R7, [R1+0x86c] ;  /* 0x00086c0001077983 */ /* 0x000f280000100800 */
[----:B------:R-:W4:Y:S04]  /*1a720*/  LDL R4, [R1+0x870] ;  /* 0x0008700001047983 */ /* 0x000f280000100800 */
[----:B------:R-:W4:Y:S04]  /*1a730*/  LDL R12, [R1+0x864] ;  /* 0x00086400010c7983 */ /* 0x000f280000100800 */
[----:B------:R-:W4:Y:S01]  /*1a740*/  LDL R5, [R1+0x868] ;  /* 0x0008680001057983 */ /* 0x000f220000100800 */
[----:B------:R-:W-:Y:S01]  /*1a750*/  @P1 IMAD.MOV.U32 R152, RZ, RZ, R0 ;  /* 0x000000ffff981224 */ /* 0x000fe200078e0000 */
[----:B------:R-:W-:Y:S01]  /*1a760*/  PRMT R243, RZ, 0x7610, R243 ;  /* 0x00007610fff37816 */ /* 0x000fe200000000f3 */
[----:B------:R-:W-:-:S05]  /*1a770*/  @P1 IMAD.MOV.U32 R153, RZ, RZ, R11 ;  /* 0x000000ffff991224 */ /* 0x000fca00078e000b */
[----:B------:R3:W4:Y:S04]  /*1a780*/  @P1 LDG.E.U16 R245, desc[UR60][R152.64] ;  /* 0x0000003c98f51981 */ /* 0x000728000c1e1500 */
[----:B------:R-:W-:Y:S04]  /*1a790*/  STL [R1+0x183c], R247 ;  /* 0x00183cf701007387 */ /* 0x000fe80000100800 */
[----:B------:R-:W4:Y:S04]  /*1a7a0*/  LDL R11, [R1+0x85c] ;  /* 0x00085c00010b7983 */ /* 0x000f280000100800 */
[----:B------:R-:W4:Y:S01]  /*1a7b0*/  LDL R0, [R1+0x860] ;  /* 0x0008600001007983 */ /* 0x000f220000100800 */
[----:B------:R-:W-:Y:S01]  /*1a7c0*/  PRMT R241, RZ, 0x7610, R241 ;  /* 0x00007610fff17816 */ /* 0x000fe200000000f1 */
[----:B---3--:R-:W-:-:S02]  /*1a7d0*/  @P0 IMAD.MOV.U32 R153, RZ, RZ, R14 ;  /* 0x000000ffff990224 */ /* 0x008fc400078e000e */
[----:B------:R-:W-:Y:S01]  /*1a7e0*/  @P0 IMAD.MOV.U32 R152, RZ, RZ, R13 ;  /* 0x000000ffff980224 */ /* 0x000fe200078e000d */
[----:B------:R-:W-:Y:S02]  /*1a7f0*/  PRMT R239, RZ, 0x7610, R239 ;  /* 0x00007610ffef7816 */ /* 0x000fe400000000ef */
[----:B------:R-:W-:Y:S02]  /*1a800*/  ISETP.GT.AND P1, PT, R22, 0x6b, PT ;  /* 0x0000006b1600780c */ /* 0x000fe40003f24270 */
[----:B------:R-:W-:Y:S02]  /*1a810*/  PRMT R237, RZ, 0x7610, R237 ;  /* 0x00007610ffed7816 */ /* 0x000fe400000000ed */
[----:B------:R-:W-:Y:S01]  /*1a820*/  PRMT R235, RZ, 0x7610, R235 ;  /* 0x00007610ffeb7816 */ /* 0x000fe200000000eb */
[----:B------:R0:W3:Y:S01]  /*1a830*/  @P0 LDG.E.U16 R243, desc[UR60][R152.64] ;  /* 0x0000003c98f30981 */ /* 0x0000e2000c1e1500 */
[----:B------:R-:W-:-:S03]  /*1a840*/  PRMT R233, RZ, 0x7610, R233 ;  /* 0x00007610ffe97816 */ /* 0x000fc600000000e9 */
[----:B------:R-:W3:Y:S04]  /*1a850*/  LDL R14, [R1+0x82c] ;  /* 0x00082c00010e7983 */ /* 0x000ee80000100800 */
[----:B------:R-:W3:Y:S01]  /*1a860*/  LDL R13, [R1+0x830] ;  /* 0x00083000010d7983 */ /* 0x000ee20000100800 */
[----:B0-----:R-:W-:Y:S02]  /*1a870*/  @P0 IMAD.MOV.U32 R152, RZ, RZ, R3 ;  /* 0x000000ffff980224 */ /* 0x001fe400078e0003 */
[----:B------:R-:W-:Y:S01]  /*1a880*/  @P0 IMAD.MOV.U32 R153, RZ, RZ, R9 ;  /* 0x000000ffff990224 */ /* 0x000fe200078e0009 */
[----:B------:R-:W3:Y:S04]  /*1a890*/  LDL R3, [R1+0x858] ;  /* 0x0008580001037983 */ /* 0x000ee80000100800 */
[----:B------:R-:W3:Y:S04]  /*1a8a0*/  LDL R9, [R1+0x854] ;  /* 0x0008540001097983 */ /* 0x000ee80000100800 */
[----:B------:R0:W3:Y:S02]  /*1a8b0*/  @P0 LDG.E.U16 R241, desc[UR60][R152.64] ;  /* 0x0000003c98f10981 */ /* 0x0000e4000c1e1500 */
[----:B0-----:R-:W-:-:S02]  /*1a8c0*/  @P0 IMAD.MOV.U32 R152, RZ, RZ, R2 ;  /* 0x000000ffff980224 */ /* 0x001fc400078e0002 */
[----:B------:R-:W-:Y:S01]  /*1a8d0*/  @P0 IMAD.MOV.U32 R153, RZ, RZ, R10 ;  /* 0x000000ffff990224 */ /* 0x000fe200078e000a */
[----:B------:R-:W3:Y:S04]  /*1a8e0*/  LDL R2, [R1+0x850] ;  /* 0x0008500001027983 */ /* 0x000ee80000100800 */
[----:B------:R-:W3:Y:S04]  /*1a8f0*/  LDL R10, [R1+0x84c] ;  /* 0x00084c00010a7983 */ /* 0x000ee80000100800 */
[----:B------:R2:W3:Y:S02]  /*1a900*/  @P0 LDG.E.U16 R239, desc[UR60][R152.64] ;  /* 0x0000003c98ef0981 */ /* 0x0004e4000c1e1500 */
[----:B--2---:R-:W-:-:S02]  /*1a910*/  @P0 IMAD.MOV.U32 R153, RZ, RZ, R8 ;  /* 0x000000ffff990224 */ /* 0x004fc400078e0008 */
[----:B------:R-:W-:Y:S01]  /*1a920*/  @P0 IMAD.MOV.U32 R152, RZ, RZ, R6 ;  /* 0x000000ffff980224 */ /* 0x000fe200078e0006 */
[----:B------:R-:W2:Y:S04]  /*1a930*/  LDL R8, [R1+0x844] ;  /* 0x0008440001087983 */ /* 0x000ea80000100800 */
[----:B------:R-:W2:Y:S04]  /*1a940*/  LDL R6, [R1+0x848] ;  /* 0x0008480001067983 */ /* 0x000ea80000100800 */
[----:B------:R4:W2:Y:S02]  /*1a950*/  @P0 LDG.E.U16 R237, desc[UR60][R152.64] ;  /* 0x0000003c98ed0981 */ /* 0x0008a4000c1e1500 */
[----:B----4-:R-:W-:-:S02]  /*1a960*/  @P1 IMAD.MOV.U32 R153, RZ, RZ, R7 ;  /* 0x000000ffff991224 */ /* 0x010fc400078e0007 */
[----:B------:R-:W-:Y:S01]  /*1a970*/  @P1 IMAD.MOV.U32 R152, RZ, RZ, R4 ;  /* 0x000000ffff981224 */ /* 0x000fe200078e0004 */
[----:B------:R-:W4:Y:S04]  /*1a980*/  LDL R7, [R1+0x83c] ;  /* 0x00083c0001077983 */ /* 0x000f280000100800 */
[----:B------:R-:W4:Y:S04]  /*1a990*/  LDL R4, [R1+0x840] ;  /* 0x0008400001047983 */ /* 0x000f280000100800 */
[----:B------:R0:W4:Y:S02]  /*1a9a0*/  @P1 LDG.E.U16 R235, desc[UR60][R152.64] ;  /* 0x0000003c98eb1981 */ /* 0x000124000c1e1500 */
[----:B0-----:R-:W-:-:S02]  /*1a9b0*/  @P1 IMAD.MOV.U32 R152, RZ, RZ, R5 ;  /* 0x000000ffff981224 */ /* 0x001fc400078e0005 */
[----:B------:R-:W-:Y:S01]  /*1a9c0*/  @P1 IMAD.MOV.U32 R153, RZ, RZ, R12 ;  /* 0x000000ffff991224 */ /* 0x000fe200078e000c */
[----:B------:R-:W4:Y:S04]  /*1a9d0*/  LDL R5, [R1+0x838] ;  /* 0x0008380001057983 */ /* 0x000f280000100800 */
[----:B------:R-:W4:Y:S04]  /*1a9e0*/  LDL R12, [R1+0x834] ;  /* 0x00083400010c7983 */ /* 0x000f280000100800 */
[----:B------:R0:W4:Y:S01]  /*1a9f0*/  @P1 LDG.E.U16 R233, desc[UR60][R152.64] ;  /* 0x0000003c98e91981 */ /* 0x000122000c1e1500 */
[----:B------:R-:W-:-:S02]  /*1aa00*/  PRMT R231, RZ, 0x7610, R231 ;  /* 0x00007610ffe77816 */ /* 0x000fc400000000e7 */
[----:B------:R-:W-:Y:S02]  /*1aa10*/  ISETP.GT.AND P0, PT, R22, 0x6c, PT ;  /* 0x0000006c1600780c */ /* 0x000fe40003f04270 */
[----:B------:R-:W-:Y:S01]  /*1aa20*/  PRMT R229, RZ, 0x7610, R229 ;  /* 0x00007610ffe57816 */ /* 0x000fe200000000e5 */
[----:B0-----:R-:W-:Y:S02]  /*1aa30*/  @P1 IMAD.MOV.U32 R152, RZ, RZ, R0 ;  /* 0x000000ffff981224 */ /* 0x001fe400078e0000 */
[----:B------:R-:W-:Y:S01]  /*1aa40*/  @P1 IMAD.MOV.U32 R153, RZ, RZ, R11 ;  /* 0x000000ffff991224 */ /* 0x000fe200078e000b */
[----:B------:R-:W4:Y:S04]  /*1aa50*/  LDL R0, [R1+0x828] ;  /* 0x0008280001007983 */ /* 0x000f280000100800 */
[----:B------:R-:W4:Y:S04]  /*1aa60*/  LDL R11, [R1+0x824] ;  /* 0x00082400010b7983 */ /* 0x000f280000100800 */
[----:B------:R3:W4:Y:S01]  /*1aa70*/  @P1 LDG.E.U16 R231, desc[UR60][R152.64] ;  /* 0x0000003c98e71981 */ /* 0x000722000c1e1500 */
[----:B------:R-:W-:Y:S01]  /*1aa80*/  PRMT R227, RZ, 0x7610, R227 ;  /* 0x00007610ffe37816 */ /* 0x000fe200000000e3 */
[----:B---3--:R-:W-:-:S02]  /*1aa90*/  @P1 IMAD.MOV.U32 R152, RZ, RZ, R3 ;  /* 0x000000ffff981224 */ /* 0x008fc400078e0003 */
        /* <DEDUP_REMOVED lines=12> */
[----:B------:R-:W2:Y:S01]  /*1ab60*/  LDL R6, [R1+0x810] ;  /* 0x0008100001067983 */ /* 0x000ea20000100800 */
[----:B------:R-:W-:Y:S02]  /*1ab70*/  PRMT R225, RZ, 0x7610, R225 ;  /* 0x00007610ffe17816 */ /* 0x000fe400000000e1 */
[----:B------:R-:W-:Y:S02]  /*1ab80*/  PRMT R223, RZ, 0x7610, R223 ;  /* 0x00007610ffdf7816 */ /* 0x000fe400000000df */
[----:B------:R-:W-:-:S02]  /*1ab90*/  ISETP.GT.AND P1, PT, R22, 0x6d, PT ;  /* 0x0000006d1600780c */ /* 0x000fc40003f24270 */
[----:B------:R4:W2:Y:S01]  /*1aba0*/  @P0 LDG.E.U16 R225, desc[UR60][R152.64] ;  /* 0x0000003c98e10981 */ /* 0x0008a2000c1e1500 */
[----:B------:R-:W-:Y:S01]  /*1abb0*/  PRMT R221, RZ, 0x7610, R221 ;  /* 0x00007610ffdd7816 */ /* 0x000fe200000000dd */
[----:B----4-:R-:W-:Y:S02]  /*1abc0*/  @P0 IMAD.MOV.U32 R152, RZ, RZ, R4 ;  /* 0x000000ffff980224 */ /* 0x010fe400078e0004 */
[----:B------:R-:W-:Y:S01]  /*1abd0*/  @P0 IMAD.MOV.U32 R153, RZ, RZ, R7 ;  /* 0x000000ffff990224 */ /* 0x000fe200078e0007 */
[----:B------:R-:W-:Y:S02]  /*1abe0*/  PRMT R219, RZ, 0x7610, R219 ;  /* 0x00007610ffdb7816 */ /* 0x000fe400000000db */
[----:B------:R-:W-:Y:S02]  /*1abf0*/  PRMT R217, RZ, 0x7610, R217 ;  /* 0x00007610ffd97816 */ /* 0x000fe400000000d9 */
[----:B------:R-:W-:Y:S02]  /*1ac00*/  PRMT R215, RZ, 0x7610, R215 ;  /* 0x00007610ffd77816 */ /* 0x000fe400000000d7 */
[----:B------:R-:W-:Y:S01]  /*1ac10*/  PRMT R213, RZ, 0x7610, R213 ;  /* 0x00007610ffd57816 */ /* 0x000fe200000000d5 */
[----:B------:R0:W4:Y:S01]  /*1ac20*/  @P0 LDG.E.U16 R223, desc[UR60][R152.64] ;  /* 0x0000003c98df0981 */ /* 0x000122000c1e1500 */
[----:B------:R-:W-:-:S03]  /*1ac30*/  PRMT R211, RZ, 0x7610, R211 ;  /* 0x00007610ffd37816 */ /* 0x000fc600000000d3 */
[----:B------:R-:W4:Y:S04]  /*1ac40*/  LDL R7, [R1+0x804] ;  /* 0x0008040001077983 */ /* 0x000f280000100800 */
[----:B------:R-:W4:Y:S01]  /*1ac50*/  LDL R4, [R1+0x808] ;  /* 0x0008080001047983 */ /* 0x000f220000100800 */
[----:B0-----:R-:W-:Y:S02]  /*1ac60*/  @P0 IMAD.MOV.U32 R152, RZ, RZ, R5 ;  /* 0x000000ffff980224 */ /* 0x001fe400078e0005 */
[----:B------:R-:W-:Y:S01]  /*1ac70*/  @P0 IMAD.MOV.U32 R153, RZ, RZ, R12 ;  /* 0x000000ffff990224 */ /* 0x000fe200078e000c */
[----:B------:R-:W4:Y:S04]  /*1ac80*/  LDL R5, [R1+0x800] ;  /* 0x0008000001057983 */ /* 0x000f280000100800 */
[----:B------:R-:W4:Y:S04]  /*1ac90*/  LDL R12, [R1+0x7fc] ;  /* 0x0007fc00010c7983 */ /* 0x000f280000100800 */
[----:B------:R0:W4:Y:S02]  /*1aca0*/  @P0 LDG.E.U16 R221, desc[UR60][R152.64] ;  /* 0x0000003c98dd0981 */ /* 0x000124000c1e1500 */
[----:B0-----:R-:W-:-:S02]  /*1acb0*/  @P1 IMAD.MOV.U32 R152, RZ, RZ, R13 ;  /* 0x000000ffff981224 */ /* 0x001fc400078e000d */
[----:B------:R-:W-:-:S05]  /*1acc0*/  @P1 IMAD.MOV.U32 R153, RZ, RZ, R14 ;  /* 0x000000ffff991224 */ /* 0x000fca00078e000e */
[----:B------:R0:W4:Y:S01]  /*1acd0*/  @P1 LDG.E.U16 R219, desc[UR60][R152.64] ;  /* 0x0000003c98db1981 */ /* 0x000122000c1e1500 */
[----:B------:R-:W-:Y:S01]  /*1ace0*/  ISETP.GT.AND P0, PT, R22, 0x6e, PT ;  /* 0x0000006e1600780c */ /* 0x000fe20003f04270 */
[----:B0-----:R-:W-:Y:S02]  /*1acf0*/  @P1 IMAD.MOV.U32 R152, RZ, RZ, R0 ;  /* 0x000000ffff981224 */ /* 0x001fe400078e0000 */
[----:B------:R-:W-:Y:S01]  /*1ad00*/  @P1 IMAD.MOV.U32 R153, RZ, RZ, R11 ;  /* 0x000000ffff991224 */ /* 0x000fe200078e000b */
[----:B------:R-:W4:Y:S04]  /*1ad10*/  LDL R0, [R1+0x7f8] ;  /* 0x0007f80001007983 */ /* 0x000f280000100800 */
[----:B------:R-:W4:Y:S04]  /*1ad20*/  LDL R11, [R1+0x7f4] ;  /* 0x0007f400010b7983 */ /* 0x000f280000100800 */
[----:B------:R3:W4:Y:S02]  /*1ad30*/  @P1 LDG.E.U16 R217, desc[UR60][R152.64] ;  /* 0x0000003c98d91981 */ /* 0x000724000c1e1500 */
        /* <DEDUP_REMOVED lines=14> */
[----:B------:R4:W2:Y:S01]  /*1ae20*/  @P0 LDG.E.U16 R211, desc[UR60][R152.64] ;  /* 0x0000003c98d30981 */ /* 0x0008a2000c1e1500 */
[----:B------:R-:W-:-:S02]  /*1ae30*/  PRMT R209, RZ, 0x7610, R209 ;  /* 0x00007610ffd17816 */ /* 0x000fc400000000d1 */
[----:B------:R-:W-:Y:S02]  /*1ae40*/  PRMT R207, RZ, 0x7610, R207 ;  /* 0x00007610ffcf7816 */ /* 0x000fe400000000cf */
[----:B------:R-:W-:Y:S01]  /*1ae50*/  ISETP.GT.AND P1, PT, R22, 0x6f, PT ;  /* 0x0000006f1600780c */ /* 0x000fe20003f24270 */
[----:B----4-:R-:W-:Y:S02]  /*1ae60*/  @P0 IMAD.MOV.U32 R153, RZ, RZ, R7 ;  /* 0x000000ffff990224 */ /* 0x010fe400078e0007 */
[----:B------:R-:W-:-:S05]  /*1ae70*/  @P0 IMAD.MOV.U32 R152, RZ, RZ, R4 ;  /* 0x000000ffff980224 */ /* 0x000fca00078e0004 */
[----:B------:R0:W4:Y:S02]  /*1ae80*/  @P0 LDG.E.U16 R209, desc[UR60][R152.64] ;  /* 0x0000003c98d10981 */ /* 0x000124000c1e1500 */
[----:B0-----:R-:W-:Y:S02]  /*1ae90*/  @P0 IMAD.MOV.U32 R152, RZ, RZ, R5 ;  /* 0x000000ffff980224 */ /* 0x001fe400078e0005 */
[----:B------:R-:W-:-:S05]  /*1aea0*/  @P0 IMAD.MOV.U32 R153, RZ, RZ, R12 ;  /* 0x000000ffff990224 */ /* 0x000fca00078e000c */
[----:B------:R0:W4:Y:S01]  /*1aeb0*/  @P0 LDG.E.U16 R207, desc[UR60][R152.64] ;  /* 0x0000003c98cf0981 */ /* 0x000122000c1e1500 */
[----:B------:R-:W-:Y:S02]  /*1aec0*/  PRMT R205, RZ, 0x7610, R205 ;  /* 0x00007610ffcd7816 */ /* 0x000fe400000000cd */
[----:B------:R-:W-:Y:S01]  /*1aed0*/  PRMT R203, RZ, 0x7610, R203 ;  /* 0x00007610ffcb7816 */ /* 0x000fe200000000cb */
[----:B0-----:R-:W-:Y:S02]  /*1aee0*/  @P0 IMAD.MOV.U32 R153, RZ, RZ, R11 ;  /* 0x000000ffff990224 */ /* 0x001fe400078e000b */
[----:B------:R-:W-:-:S05]  /*1aef0*/  @P0 IMAD.MOV.U32 R152, RZ, RZ, R0 ;  /* 0x000000ffff980224 */ /* 0x000fca00078e0000 */
[----:B------:R3:W4:Y:S02]  /*1af00*/  @P0 LDG.E.U16 R205, desc[UR60][R152.64] ;  /* 0x0000003c98cd0981 */ /* 0x000724000c1e1500 */
[----:B---3--:R-:W-:Y:S02]  /*1af10*/  @P1 IMAD.MOV.U32 R152, RZ, RZ, R3 ;  /* 0x000000ffff981224 */ /* 0x008fe400078e0003 */
[----:B------:R-:W-:-:S05]  /*1af20*/  @P1 IMAD.MOV.U32 R153, RZ, RZ, R9 ;  /* 0x000000ffff991224 */ /* 0x000fca00078e0009 */
[----:B------:R0:W3:Y:S02]  /*1af30*/  @P1 LDG.E.U16 R203, desc[UR60][R152.64] ;  /* 0x0000003c98cb1981 */ /* 0x0000e4000c1e1500 */
[----:B0-----:R-:W-:Y:S02]  /*1af40*/  @P1 IMAD.MOV.U32 R153, RZ, RZ, R10 ;  /* 0x000000ffff991224 */ /* 0x001fe400078e000a */
[----:B------:R-:W-:Y:S01]  /*1af50*/  @P1 IMAD.MOV.U32 R152, RZ, RZ, R2 ;  /* 0x000000ffff981224 */ /* 0x000fe200078e0002 */
[----:B--2---:R-:W-:Y:S04]  /*1af60*/  STL [R1+0x17b8], R211 ;  /* 0x0017b8d301007387 */ /* 0x004fe80000100800 */
[----:B------:R-:W2:Y:S04]  /*1af70*/  LDL R7, [R1+0x7d4] ;  /* 0x0007d40001077983 */ /* 0x000ea80000100800 */
[----:B------:R-:W4:Y:S04]  /*1af80*/  LDL R4, [R1+0x7d8] ;  /* 0x0007d80001047983 */ /* 0x000f280000100800 */
[----:B------:R-:W3:Y:S04]  /*1af90*/  LDL R14, [R1+0x7cc] ;  /* 0x0007cc00010e7983 */ /* 0x000ee80000100800 */
        /* <DEDUP_REMOVED lines=8> */
[----:B------:R-:W3:Y:S01]  /*1b020*/  LDL R2, [R1+0x7b0] ;  /* 0x0007b00001027983 */ /* 0x000ee20000100800 */
[----:B------:R-:W-:-:S02]  /*1b030*/  PRMT R201, RZ, 0x7610, R201 ;  /* 0x00007610ffc97816 */ /* 0x000fc400000000c9 */
[----:B------:R-:W-:Y:S02]  /*1b040*/  PRMT R199, RZ, 0x7610, R199 ;  /* 0x00007610ffc77816 */ /* 0x000fe400000000c7 */
[----:B------:R-:W-:Y:S02]  /*1b050*/  ISETP.GT.AND P0, PT, R22, 0x70, PT ;  /* 0x000000701600780c */ /* 0x000fe40003f04270 */
[----:B------:R-:W-:Y:S02]  /*1b060*/  PRMT R197, RZ, 0x7610, R197 ;  /* 0x00007610ffc57816 */ /* 0x000fe400000000c5 */
[----:B------:R-:W-:Y:S02]  /*1b070*/  PRMT R185, RZ, 0x7610, R185 ;  /* 0x00007610ffb97816 */ /* 0x000fe400000000b9 */
[----:B------:R-:W-:Y:S01]  /*1b080*/  PRMT R23, RZ, 0x7610, R23 ;  /* 0x00007610ff177816 */ /* 0x000fe20000000017 */
[----:B------:R0:W3:Y:S01]  /*1b090*/  @P1 LDG.E.U16 R201, desc[UR60][R152.64] ;  /* 0x0000003c98c91981 */ /* 0x0000e2000c1e1500 */
[----:B------:R-:W-:-:S02]  /*1b0a0*/  PRMT R184, RZ, 0x7610, R184 ;  /* 0x00007610ffb87816 */ /* 0x000fc400000000b8 */
[----:B------:R-:W-:Y:S02]  /*1b0b0*/  PRMT R196, RZ, 0x7610, R196 ;  /* 0x00007610ffc47816 */ /* 0x000fe400000000c4 */
[----:B------:R-:W-:Y:S02]  /*1b0c0*/  PRMT R198, RZ, 0x7610, R198 ;  /* 0x00007610ffc67816 */ /* 0x000fe400000000c6 */
[----:B------:R-:W-:Y:S02]  /*1b0d0*/  PRMT R200, RZ, 0x7610, R200 ;  /* 0x00007610ffc87816 */ /* 0x000fe400000000c8 */
[----:B------:R-:W-:Y:S02]  /*1b0e0*/  PRMT R202, RZ, 0x7610, R202 ;  /* 0x00007610ffca7816 */ /* 0x000fe400000000ca */
[----:B------:R-:W-:Y:S02]  /*1b0f0*/  PRMT R204, RZ, 0x7610, R204 ;  /* 0x00007610ffcc7816 */ /* 0x000fe400000000cc */
[----:B------:R-:W-:-:S02]  /*1b100*/  PRMT R206, RZ, 0x7610, R206 ;  /* 0x00007610ffce7816 */ /* 0x000fc400000000ce */
[----:B------:R-:W-:Y:S02]  /*1b110*/  PRMT R208, RZ, 0x7610, R208 ;  /* 0x00007610ffd07816 */ /* 0x000fe400000000d0 */
[----:B------:R-:W-:Y:S01]  /*1b120*/  PRMT R210, RZ, 0x7610, R210 ;  /* 0x00007610ffd27816 */ /* 0x000fe200000000d2 */
[----:B0-----:R-:W-:Y:S02]  /*1b130*/  @P1 IMAD.MOV.U32 R152, RZ, RZ, R6 ;  /* 0x000000ffff981224 */ /* 0x001fe400078e0006 */
[----:B------:R-:W-:Y:S01]  /*1b140*/  @P1 IMAD.MOV.U32 R153, RZ, RZ, R8 ;  /* 0x000000ffff991224 */ /* 0x000fe200078e0008 */
[----:B------:R-:W3:Y:S04]  /*1b150*/  LDL R6, [R1+0x7a8] ;  /* 0x0007a80001067983 */ /* 0x000ee80000100800 */
[----:B------:R-:W3:Y:S04]  /*1b160*/  LDL R8, [R1+0x7a4] ;  /* 0x0007a40001087983 */ /* 0x000ee80000100800 */
[----:B------:R2:W3:Y:S01]  /*1b170*/  @P1 LDG.E.U16 R199, desc[UR60][R152.64] ;  /* 0x0000003c98c71981 */ /* 0x0004e2000c1e1500 */
[----:B------:R-:W-:-:S02]  /*1b180*/  PRMT R212, RZ, 0x7610, R212 ;  /* 0x00007610ffd47816 */ /* 0x000fc400000000d4 */
[----:B------:R-:W-:Y:S02]  /*1b190*/  PRMT R214, RZ, 0x7610, R214 ;  /* 0x00007610ffd67816 */ /* 0x000fe400000000d6 */
[----:B------:R-:W-:Y:S02]  /*1b1a0*/  PRMT R216, RZ, 0x7610, R216 ;  /* 0x00007610ffd87816 */ /* 0x000fe400000000d8 */
[----:B------:R-:W-:Y:S02]  /*1b1b0*/  PRMT R218, RZ, 0x7610, R218 ;  /* 0x00007610ffda7816 */ /* 0x000fe400000000da */
[----:B------:R-:W-:Y:S01]  /*1b1c0*/  PRMT R220, RZ, 0x7610, R220 ;  /* 0x00007610ffdc7816 */ /* 0x000fe200000000dc */
[----:B------:R-:W3:Y:S04]  /*1b1d0*/  LDL R15, [R1+0x700] ;  /* 0x00070000010f7983 */ /* 0x000ee80000100800 */
[----:B------:R-:W3:Y:S01]  /*1b1e0*/  LDL R16, [R1+0x6fc] ;  /* 0x0006fc0001107983 */ /* 0x000ee20000100800 */
[----:B--2---:R-:W-:-:S02]  /*1b1f0*/  @P1 IMAD.MOV.U32 R153, RZ, RZ, R7 ;  /* 0x000000ffff991224 */ /* 0x004fc400078e0007 */
[----:B----4-:R-:W-:Y:S01]  /*1b200*/  @P1 IMAD.MOV.U32 R152, RZ, RZ, R4 ;  /* 0x000000ffff981224 */ /* 0x010fe200078e0004 */
[----:B------:R-:W2:Y:S04]  /*1b210*/  LDL R7, [R1+0x79c] ;  /* 0x00079c0001077983 */ /* 0x000ea80000100800 */
[----:B------:R-:W4:Y:S04]  /*1b220*/  LDL R4, [R1+0x7a0] ;  /* 0x0007a00001047983 */ /* 0x000f280000100800 */
[----:B------:R3:W4:Y:S02]  /*1b230*/  @P1 LDG.E.U16 R197, desc[UR60][R152.64] ;  /* 0x0000003c98c51981 */ /* 0x000724000c1e1500 */
[----:B---3--:R-:W-:-:S02]  /*1b240*/  @P0 IMAD.MOV.U32 R152, RZ, RZ, R13 ;  /* 0x000000ffff980224 */ /* 0x008fc400078e000d */
[----:B------:R-:W-:Y:S02]  /*1b250*/  @P0 IMAD.MOV.U32 R153, RZ, RZ, R14 ;  /* 0x000000ffff990224 */ /* 0x000fe400078e000e */
[----:B------:R-:W-:Y:S02]  /*1b260*/  @P0 IMAD.MOV.U32 R155, RZ, RZ, R11 ;  /* 0x000000ffff9b0224 */ /* 0x000fe400078e000b */
[----:B------:R-:W-:Y:S01]  /*1b270*/  @P0 IMAD.MOV.U32 R154, RZ, RZ, R0 ;  /* 0x000000ffff9a0224 */ /* 0x000fe200078e0000 */
[----:B------:R-:W3:Y:S04]  /*1b280*/  LDL R11, [R1+0x78c] ;  /* 0x00078c00010b7983 */ /* 0x000ee80000100800 */
[----:B------:R0:W3:Y:S01]  /*1b290*/  @P0 LDG.E.U16 R185, desc[UR60][R152.64] ;  /* 0x0000003c98b90981 */ /* 0x0000e2000c1e1500 */
[----:B------:R-:W-:-:S03]  /*1b2a0*/  ISETP.GT.AND P1, PT, R22, 0x71, PT ;  /* 0x000000711600780c */ /* 0x000fc60003f24270 */
[----:B------:R-:W3:Y:S04]  /*1b2b0*/  LDL R0, [R1+0x790] ;  /* 0x0007900001007983 */ /* 0x000ee80000100800 */
[----:B------:R-:W3:Y:S04]  /*1b2c0*/  LDL R14, [R1+0x15b8] ;  /* 0x0015b800010e7983 */ /* 0x000ee80000100800 */
[----:B------:R-:W3:Y:S01]  /*1b2d0*/  LDL R13, [R1+0x15c0] ;  /* 0x0015c000010d7983 */ /* 0x000ee20000100800 */
[----:B0-----:R-:W-:Y:S02]  /*1b2e0*/  @P0 IMAD.MOV.U32 R152, RZ, RZ, R5 ;  /* 0x000000ffff980224 */ /* 0x001fe400078e0005 */
[----:B------:R-:W-:Y:S01]  /*1b2f0*/  @P0 IMAD.MOV.U32 R153, RZ, RZ, R12 ;  /* 0x000000ffff990224 */ /* 0x000fe200078e000c */
[----:B------:R-:W3:Y:S04]  /*1b300*/  LDL R5, [R1+0x798] ;  /* 0x0007980001057983 */ /* 0x000ee80000100800 */
[----:B------:R-:W3:Y:S04]  /*1b310*/  LDL R12, [R1+0x794] ;  /* 0x00079400010c7983 */ /* 0x000ee80000100800 */
[----:B------:R0:W3:Y:S02]  /*1b320*/  @P0 LDG.E.U16 R23, desc[UR60][R152.64] ;  /* 0x0000003c98170981 */ /* 0x0000e4000c1e1500 */
[----:B0-----:R-:W-:-:S06]  /*1b330*/  PRMT R152, RZ, 0x7610, R152 ;  /* 0x00007610ff987816 */ /* 0x001fcc0000000098 */
[----:B------:R0:W3:Y:S01]  /*1b340*/  @P0 LDG.E.U16 R152, desc[UR60][R154.64] ;  /* 0x0000003c9a980981 */ /* 0x0000e2000c1e1500 */
[----:B------:R-:W-:-:S03]  /*1b350*/  @P1 IMAD.MOV.U32 R157, RZ, RZ, R10 ;  /* 0x000000ffff9d1224 */ /* 0x000fc600078e000a */
[----:B------:R-:W3:Y:S01]  /*1b360*/  LDL R10, [R1+0x780] ;  /* 0x00078000010a7983 */ /* 0x000ee20000100800 */
[----:B0-----:R-:W-:Y:S02]  /*1b370*/  @P0 IMAD.MOV.U32 R154, RZ, RZ, R3 ;  /* 0x000000ffff9a0224 */ /* 0x001fe400078e0003 */
[----:B------:R-:W-:Y:S01]  /*1b380*/  @P0 IMAD.MOV.U32 R155, RZ, RZ, R9 ;  /* 0x000000ffff9b0224 */ /* 0x000fe200078e0009 */
[----:B------:R-:W3:Y:S04]  /*1b390*/  LDL R3, [R1+0x788] ;  /* 0x0007880001037983 */ /* 0x000ee80000100800 */
[----:B------:R-:W3:Y:S01]  /*1b3a0*/  LDL R9, [R1+0x784] ;  /* 0x0007840001097983 */ /* 0x000ee20000100800 */
[----:B------:R-:W-:-:S03]  /*1b3b0*/  @P1 IMAD.MOV.U32 R156, RZ, RZ, R2 ;  /* 0x000000ffff9c1224 */ /* 0x000fc600078e0002 */
[----:B------:R-:W3:Y:S01]  /*1b3c0*/  LDL R2, [R1+0x15b4] ;  /* 0x0015b40001027983 */ /* 0x000ee20000100800 */
[----:B------:R-:W-:-:S06]  /*1b3d0*/  PRMT R153, RZ, 0x7610, R153 ;  /* 0x00007610ff997816 */ /* 0x000fcc0000000099 */
[----:B------:R0:W3:Y:S02]  /*1b3e0*/  @P0 LDG.E.U16 R153, desc[UR60][R154.64] ;  /* 0x0000003c9a990981 */ /* 0x0000e4000c1e1500 */
[----:B0-----:R-:W-:-:S06]  /*1b3f0*/  PRMT R154, RZ, 0x7610, R154 ;  /* 0x00007610ff9a7816 */ /* 0x001fcc000000009a */
[----:B------:R0:W3:Y:S01]  /*1b400*/  @P1 LDG.E.U16 R154, desc[UR60][R156.64] ;  /* 0x0000003c9c9a1981 */ /* 0x0000e2000c1e1500 */
[----:B------:R-:W-:Y:S01]  /*1b410*/  PRMT R155, RZ, 0x7610, R155 ;  /* 0x00007610ff9b7816 */ /* 0x000fe2000000009b */
[----:B0-----:R-:W-:Y:S02]  /*1b420*/  @P1 IMAD.MOV.U32 R156, RZ, RZ, R6 ;  /* 0x000000ffff9c1224 */ /* 0x001fe400078e0006 */
[----:B------:R-:W-:Y:S01]  /*1b430*/  @P1 IMAD.MOV.U32 R157, RZ, RZ, R8 ;  /* 0x000000ffff9d1224 */ /* 0x000fe200078e0008 */
[----:B------:R-:W3:Y:S04]  /*1b440*/  LDL R6, [R1+0x15bc] ;  /* 0x0015bc0001067983 */ /* 0x000ee80000100800 */
[----:B------:R-:W3:Y:S04]  /*1b450*/  LDL R8, [R1+0x77c] ;  /* 0x00077c0001087983 */ /* 0x000ee80000100800 */
[----:B------:R0:W3:Y:S01]  /*1b460*/  @P1 LDG.E.U16 R155, desc[UR60][R156.64] ;  /* 0x0000003c9c9b1981 */ /* 0x0000e2000c1e1500 */
[----:B------:R-:W-:-:S02]  /*1b470*/  ISETP.GT.AND P0, PT, R22, 0x72, PT ;  /* 0x000000721600780c */ /* 0x000fc40003f04270 */
[----:B0-----:R-:W-:Y:S02]  /*1b480*/  PRMT R156, RZ, 0x7610, R156 ;  /* 0x00007610ff9c7816 */ /* 0x001fe4000000009c */
[----:B------:R-:W-:Y:S01]  /*1b490*/  PRMT R157, RZ, 0x7610, R157 ;  /* 0x00007610ff9d7816 */ /* 0x000fe2000000009d */
[----:B--2---:R-:W-:Y:S02]  /*1b4a0*/  @P1 IMAD.MOV.U32 R159, RZ, RZ, R7 ;  /* 0x000000ffff9f1224 */ /* 0x004fe400078e0007 */
[----:B----4-:R-:W-:Y:S01]  /*1b4b0*/  @P1 IMAD.MOV.U32 R158, RZ, RZ, R4 ;  /* 0x000000ffff9e1224 */ /* 0x010fe200078e0004 */
[----:B------:R-:W2:Y:S04]  /*1b4c0*/  LDL R7, [R1+0x778] ;  /* 0x0007780001077983 */ /* 0x000ea80000100800 */
[----:B------:R-:W4:Y:S04]  /*1b4d0*/  LDL R4, [R1+0x15c8] ;  /* 0x0015c80001047983 */ /* 0x000f280000100800 */
[----:B------:R0:W4:Y:S01]  /*1b4e0*/  @P1 LDG.E.U16 R156, desc[UR60][R158.64] ;  /* 0x0000003c9e9c1981 */ /* 0x000122000c1e1500 */
[----:B---3--:R-:W-:-:S03]  /*1b4f0*/  @P0 IMAD.MOV.U32 R161, RZ, RZ, R11 ;  /* 0x000000ffffa10224 */ /* 0x008fc600078e000b */
[----:B------:R-:W3:Y:S01]  /*1b500*/  LDL R11, [R1+0x15d0] ;  /* 0x0015d000010b7983 */ /* 0x000ee20000100800 */
[----:B0-----:R-:W-:Y:S02]  /*1b510*/  @P1 IMAD.MOV.U32 R158, RZ, RZ, R5 ;  /* 0x000000ffff9e1224 */ /* 0x001fe400078e0005 */
[----:B------:R-:W-:Y:S01]  /*1b520*/  @P1 IMAD.MOV.U32 R159, RZ, RZ, R12 ;  /* 0x000000ffff9f1224 */ /* 0x000fe200078e000c */
[----:B------:R-:W3:Y:S04]  /*1b530*/  LDL R5, [R1+0x15d4] ;  /* 0x0015d40001057983 */ /* 0x000ee80000100800 */
[----:B------:R-:W3:Y:S04]  /*1b540*/  LDL R12, [R1+0x15c4] ;  /* 0x0015c400010c7983 */ /* 0x000ee80000100800 */
[----:B------:R0:W3:Y:S01]  /*1b550*/  @P1 LDG.E.U16 R157, desc[UR60][R158.64] ;  /* 0x0000003c9e9d1981 */ /* 0x0000e2000c1e1500 */
[----:B------:R-:W-:-:S03]  /*1b560*/  @P0 IMAD.MOV.U32 R160, RZ, RZ, R0 ;  /* 0x000000ffffa00224 */ /* 0x000fc600078e0000 */
[----:B------:R-:W3:Y:S01]  /*1b570*/  LDL R0, [R1+0x15dc] ;  /* 0x0015dc0001007983 */ /* 0x000ee20000100800 */
        /* <DEDUP_REMOVED lines=10> */
[----:B------:R-:W-:Y:S02]  /*1b620*/  PRMT R159, RZ, 0x7610, R159 ;  /* 0x00007610ff9f7816 */ /* 0x000fe4000000009f */
[----:B------:R-:W-:-:S04]  /*1b630*/  ISETP.GT.AND P1, PT, R22, 0x73, PT ;  /* 0x000000731600780c */ /* 0x000fc80003f24270 */
[----:B------:R0:W3:Y:S02]  /*1b640*/  @P0 LDG.E.U16 R159, desc[UR60][R160.64] ;  /* 0x0000003ca09f0981 */ /* 0x0000e4000c1e1500 */
[----:B0-----:R-:W-:Y:S02]  /*1b650*/  PRMT R160, RZ, 0x7610, R160 ;  /* 0x00007610ffa07816 */ /* 0x001fe400000000a0 */
[----:B------:R-:W-:-:S04]  /*1b660*/  PRMT R161, RZ, 0x7610, R161 ;  /* 0x00007610ffa17816 */ /* 0x000fc800000000a1 */
[----:B------:R0:W3:Y:S01]  /*1b670*/  @P0 LDG.E.U16 R160, desc[UR60][R162.64] ;  /* 0x0000003ca2a00981 */ /* 0x0000e2000c1e1500 */
[----:B------:R-:W-:Y:S02]  /*1b680*/  @P1 IMAD.MOV.U32 R164, RZ, RZ, R13 ;  /* 0x000000ffffa41224 */ /* 0x000fe400078e000d */
[----:B------:R-:W-:Y:S01]  /*1b690*/  @P1 IMAD.MOV.U32 R165, RZ, RZ, R14 ;  /* 0x000000ffffa51224 */ /* 0x000fe200078e000e */
[----:B------:R-:W3:Y:S04]  /*1b6a0*/  LDL R13, [R1+0x1618] ;  /* 0x00161800010d7983 */ /* 0x000ee80000100800 */
[----:B------:R-:W3:Y:S01]  /*1b6b0*/  LDL R14, [R1+0x1610] ;  /* 0x00161000010e7983 */ /* 0x000ee20000100800 */
[----:B0-----:R-:W-:Y:S02]  /*1b6c0*/  @P0 IMAD.MOV.U32 R162, RZ, RZ, R6 ;  /* 0x000000ffffa20224 */ /* 0x001fe400078e0006 */
[----:B------:R-:W-:Y:S01]  /*1b6d0*/  @P0 IMAD.MOV.U32 R163, RZ, RZ, R8 ;  /* 0x000000ffffa30224 */ /* 0x000fe200078e0008 */
[----:B------:R-:W3:Y:S04]  /*1b6e0*/  LDL R6, [R1+0x15f4] ;  /* 0x0015f40001067983 */ /* 0x000ee80000100800 */
[----:B------:R-:W3:Y:S04]  /*1b6f0*/  LDL R8, [R1+0x15e4] ;  /* 0x0015e40001087983 */ /* 0x000ee80000100800 */
[----:B------:R0:W3:Y:S02]  /*1b700*/  @P0 LDG.E.U16 R161, desc[UR60][R162.64] ;  /* 0x0000003ca2a10981 */ /* 0x0000e4000c1e1500 */
[----:B0-----:R-:W-:-:S02]  /*1b710*/  PRMT R162, RZ, 0x7610, R162 ;  /* 0x00007610ffa27816 */ /* 0x001fc400000000a2 */
[----:B------:R-:W-:-:S04]  /*1b720*/  PRMT R163, RZ, 0x7610, R163 ;  /* 0x00007610ffa37816 */ /* 0x000fc800000000a3 */
[----:B------:R2:W3:Y:S01]  /*1b730*/  @P1 LDG.E.U16 R162, desc[UR60][R164.64] ;  /* 0x0000003ca4a21981 */ /* 0x0004e2000c1e1500 */
[----:B------:R-:W-:Y:S01]  /*1b740*/  ISETP.GT.AND P0, PT, R22, 0x74, PT ;  /* 0x000000741600780c */ /* 0x000fe20003f04270 */
[----:B--2---:R-:W-:Y:S02]  /*1b750*/  @P1 IMAD.MOV.U32 R165, RZ, RZ, R7 ;  /* 0x000000ffffa51224 */ /* 0x004fe400078e0007 */
[----:B----4-:R-:W-:Y:S01]  /*1b760*/  @P1 IMAD.MOV.U32 R164, RZ, RZ, R4 ;  /* 0x000000ffffa41224 */ /* 0x010fe200078e0004 */
[----:B------:R-:W2:Y:S04]  /*1b770*/  LDL R7, [R1+0x15f0] ;  /* 0x0015f00001077983 */ /* 0x000ea80000100800 */
[----:B------:R-:W4:Y:S04]  /*1b780*/  LDL R4, [R1+0x15fc] ;  /* 0x0015fc0001047983 */ /* 0x000f280000100800 */
[----:B------:R0:W4:Y:S02]  /*1b790*/  @P1 LDG.E.U16 R163, desc[UR60][R164.64] ;  /* 0x0000003ca4a31981 */ /* 0x000124000c1e1500 */
[----:B0-----:R-:W-:-:S02]  /*1b7a0*/  PRMT R164, RZ, 0x7610, R164 ;  /* 0x00007610ffa47816 */ /* 0x001fc400000000a4 */
[----:B------:R-:W-:Y:S01]  /*1b7b0*/  PRMT R165, RZ, 0x7610, R165 ;  /* 0x00007610ffa57816 */ /* 0x000fe200000000a5 */
[----:B---3--:R-:W-:Y:S02]  /*1b7c0*/  @P1 IMAD.MOV.U32 R166, RZ, RZ, R5 ;  /* 0x000000ffffa61224 */ /* 0x008fe400078e0005 */
[----:B------:R-:W-:Y:S01]  /*1b7d0*/  @P1 IMAD.MOV.U32 R167, RZ, RZ, R12 ;  /* 0x000000ffffa71224 */ /* 0x000fe200078e000c */
[----:B------:R-:W3:Y:S04]  /*1b7e0*/  LDL R5, [R1+0x1600] ;  /* 0x0016000001057983 */ /* 0x000ee80000100800 */
[----:B------:R-:W3:Y:S04]  /*1b7f0*/  LDL R12, [R1+0x15f8] ;  /* 0x0015f800010c7983 */ /* 0x000ee80000100800 */
[----:B------:R0:W3:Y:S02]  /*1b800*/  @P1 LDG.E.U16 R164, desc[UR60][R166.64] ;  /* 0x0000003ca6a41981 */ /* 0x0000e4000c1e1500 */
[----:B0-----:R-:W-:-:S02]  /*1b810*/  @P1 IMAD.MOV.U32 R167, RZ, RZ, R11 ;  /* 0x000000ffffa71224 */ /* 0x001fc400078e000b */
[----:B------:R-:W3:Y:S01]  /*1b820*/  LDL R11, [R1+0x15ec] ;  /* 0x0015ec00010b7983 */ /* 0x000ee20000100800 */
[----:B------:R-:W-:-:S03]  /*1b830*/  @P1 IMAD.MOV.U32 R166, RZ, RZ, R0 ;  /* 0x000000ffffa61224 */ /* 0x000fc600078e0000 */
[----:B------:R-:W3:Y:S04]  /*1b840*/  LDL R0, [R1+0x1608] ;  /* 0x0016080001007983 */ /* 0x000ee80000100800 */
[----:B------:R0:W3:Y:S01]  /*1b850*/  @P1 LDG.E.U16 R165, desc[UR60][R166.64] ;  /* 0x0000003ca6a51981 */ /* 0x0000e2000c1e1500 */
[----:B------:R-:W-:Y:S02]  /*1b860*/  @P0 IMAD.MOV.U32 R168, RZ, RZ, R3 ;  /* 0x000000ffffa80224 */ /* 0x000fe400078e0003 */
[----:B------:R-:W-:Y:S01]  /*1b870*/  @P0 IMAD.MOV.U32 R169, RZ, RZ, R9 ;  /* 0x000000ffffa90224 */ /* 0x000fe200078e0009 */
[----:B0-----:R-:W-:Y:S01]  /*1b880*/  PRMT R166, RZ, 0x7610, R166 ;  /* 0x00007610ffa67816 */ /* 0x001fe200000000a6 */
[----:B------:R-:W3:Y:S04]  /*1b890*/  LDL R9, [R1+0x1604] ;  /* 0x0016040001097983 */ /* 0x000ee80000100800 */
[----:B------:R-:W3:Y:S04]  /*1b8a0*/  LDL R3, [R1+0x1614] ;  /* 0x0016140001037983 */ /* 0x000ee80000100800 */
[----:B------:R0:W3:Y:S02]  /*1b8b0*/  @P0 LDG.E.U16 R166, desc[UR60][R168.64] ;  /* 0x0000003ca8a60981 */ /* 0x0000e4000c1e1500 */
[----:B0-----:R-:W-:-:S02]  /*1b8c0*/  @P0 IMAD.MOV.U32 R169, RZ, RZ, R10 ;  /* 0x000000ffffa90224 */ /* 0x001fc400078e000a */
[----:B------:R-:W3:Y:S01]  /*1b8d0*/  LDL R10, [R1+0x1620] ;  /* 0x00162000010a7983 */ /* 0x000ee20000100800 */
[----:B------:R-:W-:-:S03]  /*1b8e0*/  @P0 IMAD.MOV.U32 R168, RZ, RZ, R2 ;  /* 0x000000ffffa80224 */ /* 0x000fc600078e0002 */
[----:B------:R-:W3:Y:S01]  /*1b8f0*/  LDL R2, [R1+0x161c] ;  /* 0x00161c0001027983 */ /* 0x000ee20000100800 */
[----:B------:R-:W-:Y:S02]  /*1b900*/  PRMT R167, RZ, 0x7610, R167 ;  /* 0x00007610ffa77816 */ /* 0x000fe400000000a7 */
[----:B------:R-:W-:-:S04]  /*1b910*/  ISETP.GT.AND P1, PT, R22, 0x75, PT ;  /* 0x000000751600780c */ /* 0x000fc80003f24270 */
[----:B------:R0:W3:Y:S01]  /*1b920*/  @P0 LDG.E.U16 R167, desc[UR60][R168.64] ;  /* 0x0000003ca8a70981 */ /* 0x0000e2000c1e1500 */
[----:B------:R-:W-:Y:S01]  /*1b930*/  @P0 IMAD.MOV.U32 R170, RZ, RZ, R6 ;  /* 0x000000ffffaa0224 */ /* 0x000fe200078e0006 */
[----:B0-----:R-:W-:Y:S01]  /*1b940*/  PRMT R168, RZ, 0x7610, R168 ;  /* 0x00007610ffa87816 */ /* 0x001fe200000000a8 */
[----:B------:R-:W-:Y:S01]  /*1b950*/  @P0 IMAD.MOV.U32 R171, RZ, RZ, R8 ;  /* 0x000000ffffab0224 */ /* 0x000fe200078e0008 */
[----:B------:R-:W-:Y:S01]  /*1b960*/  PRMT R169, RZ, 0x7610, R169 ;  /* 0x00007610ffa97816 */ /* 0x000fe200000000a9 */
[----:B------:R-:W3:Y:S04]  /*1b970*/  LDL R8, [R1+0x1658] ;  /* 0x0016580001087983 */ /* 0x000ee80000100800 */
[----:B------:R2:W3:Y:S04]  /*1b980*/  @P0 LDG.E.U16 R168, desc[UR60][R170.64] ;  /* 0x0000003caaa80981 */ /* 0x0004e8000c1e1500 */
[----:B------:R-:W3:Y:S01]  /*1b990*/  LDL R6, [R1+0x1660] ;  /* 0x0016600001067983 */ /* 0x000ee20000100800 */
[----:B--2---:R-:W-:-:S02]  /*1b9a0*/  @P0 IMAD.MOV.U32 R171, RZ, RZ, R7 ;  /* 0x000000ffffab0224 */ /* 0x004fc400078e0007 */
[----:B----4-:R-:W-:Y:S01]  /*1b9b0*/  @P0 IMAD.MOV.U32 R170, RZ, RZ, R4 ;  /* 0x000000ffffaa0224 */ /* 0x010fe200078e0004 */
[----:B------:R-:W2:Y:S04]  /*1b9c0*/  LDL R7, [R1+0x164c] ;  /* 0x00164c0001077983 */ /* 0x000ea80000100800 */
[----:B------:R-:W4:Y:S04]  /*1b9d0*/  LDL R4, [R1+0x1668] ;  /* 0x0016680001047983 */ /* 0x000f280000100800 */
[----:B------:R0:W4:Y:S02]  /*1b9e0*/  @P0 LDG.E.U16 R169, desc[UR60][R170.64] ;  /* 0x0000003caaa90981 */ /* 0x000124000c1e1500 */
[----:B0-----:R-:W-:-:S02]  /*1b9f0*/  PRMT R170, RZ, 0x7610, R170 ;  /* 0x00007610ffaa7816 */ /* 0x001fc400000000aa */
[----:B------:R-:W-:Y:S01]  /*1ba00*/  ISETP.GT.AND P0, PT, R22, 0x76, PT ;  /* 0x000000761600780c */ /* 0x000fe20003f04270 */
        /* <DEDUP_REMOVED lines=8> */
[----:B------:R-:W3:Y:S01]  /*1ba90*/  LDL R0, [R1+0x167c] ;  /* 0x00167c0001007983 */ /* 0x000ee20000100800 */
[----:B------:R-:W-:-:S06]  /*1baa0*/  PRMT R171, RZ, 0x7610, R171 ;  /* 0x00007610ffab7816 */ /* 0x000fcc00000000ab */
[----:B------:R0:W3:Y:S01]  /*1bab0*/  @P1 LDG.E.U16 R171, desc[UR60][R172.64] ;  /* 0x0000003cacab1981 */ /* 0x0000e2000c1e1500 */
[----:B------:R-:W-:Y:S02]  /*1bac0*/  @P1 IMAD.MOV.U32 R175, RZ, RZ, R9 ;  /* 0x000000ffffaf1224 */ /* 0x000fe400078e0009 */
[----:B------:R-:W-:Y:S01]  /*1bad0*/  @P1 IMAD.MOV.U32 R174, RZ, RZ, R3 ;  /* 0x000000ffffae1224 */ /* 0x000fe200078e0003 */
[----:B------:R-:W3:Y:S04]  /*1bae0*/  LDL R9, [R1+0x160c] ;  /* 0x00160c0001097983 */ /* 0x000ee80000100800 */
[----:B------:R-:W3:Y:S01]  /*1baf0*/  LDL R3, [R1+0x1628] ;  /* 0x0016280001037983 */ /* 0x000ee20000100800 */
[----:B0-----:R-:W-:-:S06]  /*1bb00*/  PRMT R172, RZ, 0x7610, R172 ;  /* 0x00007610ffac7816 */ /* 0x001fcc00000000ac */
[----:B------:R0:W3:Y:S01]  /*1bb10*/  @P1 LDG.E.U16 R172, desc[UR60][R174.64] ;  /* 0x0000003caeac1981 */ /* 0x0000e2000c1e1500 */
[----:B------:R-:W-:-:S03]  /*1bb20*/  @P0 IMAD.MOV.U32 R176, RZ, RZ, R10 ;  /* 0x000000ffffb00224 */ /* 0x000fc600078e000a */
[----:B------:R-:W3:Y:S01]  /*1bb30*/  LDL R10, [R1+0x1624] ;  /* 0x00162400010a7983 */ /* 0x000ee20000100800 */
[----:B0-----:R-:W-:-:S03]  /*1bb40*/  @P1 IMAD.MOV.U32 R174, RZ, RZ, R2 ;  /* 0x000000ffffae1224 */ /* 0x001fc600078e0002 */
[----:B------:R-:W3:Y:S01]  /*1bb50*/  LDL R2, [R1+0x1634] ;  /* 0x0016340001027983 */ /* 0x000ee20000100800 */
[----:B------:R-:W-:Y:S01]  /*1bb60*/  PRMT R173, RZ, 0x7610, R173 ;  /* 0x00007610ffad7816 */ /* 0x000fe200000000ad */
[----:B------:R-:W-:Y:S02]  /*1bb70*/  @P1 IMAD.MOV.U32 R175, RZ, RZ, R14 ;  /* 0x000000ffffaf1224 */ /* 0x000fe400078e000e */
[----:B------:R-:W-:Y:S01]  /*1bb80*/  @P0 IMAD.MOV.U32 R177, RZ, RZ, R13 ;  /* 0x000000ffffb10224 */ /* 0x000fe200078e000d */
[----:B------:R-:W3:Y:S04]  /*1bb90*/  LDL R14, [R1+0x6f4] ;  /* 0x0006f400010e7983 */ /* 0x000ee80000100800 */
[----:B------:R0:W3:Y:S01]  /*1bba0*/  @P1 LDG.E.U16 R173, desc[UR60][R174.64] ;  /* 0x0000003caead1981 */ /* 0x0000e2000c1e1500 */
[----:B------:R-:W-:-:S03]  /*1bbb0*/  ISETP.GT.AND P1, PT, R22, 0x78, PT ;  /* 0x000000781600780c */ /* 0x000fc60003f24270 */
[----:B------:R-:W3:Y:S01]  /*1bbc0*/  LDL R13, [R1+0x6ec] ;  /* 0x0006ec00010d7983 */ /* 0x000ee20000100800 */
[----:B0-----:R-:W-:Y:S02]  /*1bbd0*/  PRMT R174, RZ, 0x7610, R174 ;  /* 0x00007610ffae7816 */ /* 0x001fe400000000ae */
[----:B------:R-:W-:-:S04]  /*1bbe0*/  PRMT R175, RZ, 0x7610, R175 ;  /* 0x00007610ffaf7816 */ /* 0x000fc800000000af */
[----:B------:R0:W3:Y:S03]  /*1bbf0*/  @P0 LDG.E.U16 R174, desc[UR60][R176.64] ;  /* 0x0000003cb0ae0981 */ /* 0x0000e6000c1e1500 */
[----:B0-----:R-:W-:Y:S02]  /*1bc00*/  @P1 IMAD.MOV.U32 R176, RZ, RZ, R6 ;  /* 0x000000ffffb01224 */ /* 0x001fe400078e0006 */
[----:B------:R-:W-:Y:S01]  /*1bc10*/  @P1 IMAD.MOV.U32 R177, RZ, RZ, R8 ;  /* 0x000000ffffb11224 */ /* 0x000fe200078e0008 */
[----:B------:R-:W3:Y:S04]  /*1bc20*/  LDL R6, [R1+0x163c] ;  /* 0x00163c0001067983 */ /* 0x000ee80000100800 */
[----:B------:R-:W3:Y:S04]  /*1bc30*/  LDL R8, [R1+0x1630] ;  /* 0x0016300001087983 */ /* 0x000ee80000100800 */
[----:B------:R0:W3:Y:S02]  /*1bc40*/  @P1 LDG.E.U16 R175, desc[UR60][R176.64] ;  /* 0x0000003cb0af1981 */ /* 0x0000e4000c1e1500 */
[----:B0-----:R-:W-:-:S02]  /*1bc50*/  PRMT R176, RZ, 0x7610, R176 ;  /* 0x00007610ffb07816 */ /* 0x001fc400000000b0 */
[----:B------:R-:W-:Y:S01]  /*1bc60*/  PRMT R177, RZ, 0x7610, R177 ;  /* 0x00007610ffb17816 */ /* 0x000fe200000000b1 */
[----:B--2---:R-:W-:Y:S02]  /*1bc70*/  @P1 IMAD.MOV.U32 R179, RZ, RZ, R7 ;  /* 0x000000ffffb31224 */ /* 0x004fe400078e0007 */
[----:B----4-:R-:W-:Y:S01]  /*1bc80*/  @P1 IMAD.MOV.U32 R178, RZ, RZ, R4 ;  /* 0x000000ffffb21224 */ /* 0x010fe200078e0004 */
[----:B------:R-:W2:Y:S04]  /*1bc90*/  LDL R7, [R1+0x1638] ;  /* 0x0016380001077983 */ /* 0x000ea80000100800 */
[----:B------:R-:W4:Y:S04]  /*1bca0*/  LDL R4, [R1+0x1640] ;  /* 0x0016400001047983 */ /* 0x000f280000100800 */
[----:B------:R3:W4:Y:S02]  /*1bcb0*/  @P1 LDG.E.U16 R176, desc[UR60][R178.64] ;  /* 0x0000003cb2b01981 */ /* 0x000724000c1e1500 */
[----:B---3--:R-:W-:-:S02]  /*1bcc0*/  @P1 IMAD.MOV.U32 R178, RZ, RZ, R5 ;  /* 0x000000ffffb21224 */ /* 0x008fc400078e0005 */
[----:B------:R-:W-:Y:S01]  /*1bcd0*/  @P1 IMAD.MOV.U32 R179, RZ, RZ, R12 ;  /* 0x000000ffffb31224 */ /* 0x000fe200078e000c */
[----:B------:R-:W3:Y:S04]  /*1bce0*/  LDL R5, [R1+0x1648] ;  /* 0x0016480001057983 */ /* 0x000ee80000100800 */
[----:B------:R-:W3:Y:S04]  /*1bcf0*/  LDL R12, [R1+0x1678] ;  /* 0x00167800010c7983 */ /* 0x000ee80000100800 */
[----:B------:R0:W3:Y:S01]  /*1bd00*/  @P1 LDG.E.U16 R177, desc[UR60][R178.64] ;  /* 0x0000003cb2b11981 */ /* 0x0000e2000c1e1500 */
[----:B------:R-:W-:-:S03]  /*1bd10*/  @P1 IMAD.MOV.U32 R181, RZ, RZ, R11 ;  /* 0x000000ffffb51224 */ /* 0x000fc600078e000b */
[----:B------:R-:W3:Y:S01]  /*1bd20*/  LDL R11, [R1+0x162c] ;  /* 0x00162c00010b7983 */ /* 0x000ee20000100800 */
[----:B0-----:R-:W-:Y:S01]  /*1bd30*/  PRMT R178, RZ, 0x7610, R178 ;  /* 0x00007610ffb27816 */ /* 0x001fe200000000b2 */
[----:B------:R-:W-:Y:S02]  /*1bd40*/  @P1 IMAD.MOV.U32 R180, RZ, RZ, R0 ;  /* 0x000000ffffb41224 */ /* 0x000fe400078e0000 */
[----:B------:R-:W3:Y:S04]  /*1bd50*/  LDL R0, [R1+0x1680] ;  /* 0x0016800001007983 */ /* 0x000ee80000100800 */
[----:B------:R0:W3:Y:S02]  /*1bd60*/  @P1 LDG.E.U16 R178, desc[UR60][R180.64] ;  /* 0x0000003cb4b21981 */ /* 0x0000e4000c1e1500 */
[----:B0-----:R-:W-:-:S02]  /*1bd70*/  @P0 IMAD.MOV.U32 R181, RZ, RZ, R9 ;  /* 0x000000ffffb50224 */ /* 0x001fc400078e0009 */
[----:B------:R-:W-:Y:S01]  /*1bd80*/  @P0 IMAD.MOV.U32 R180, RZ, RZ, R3 ;  /* 0x000000ffffb40224 */ /* 0x000fe200078e0003 */
[----:B------:R-:W3:Y:S04]  /*1bd90*/  LDL R9, [R1+0x774] ;  /* 0x0007740001097983 */ /* 0x000ee80000100800 */
[----:B------:R-:W3:Y:S01]  /*1bda0*/  LDL R3, [R1+0x166c] ;  /* 0x00166c0001037983 */ /* 0x000ee20000100800 */
[----:B------:R-:W-:-:S03]  /*1bdb0*/  @P0 IMAD.MOV.U32 R183, RZ, RZ, R10 ;  /* 0x000000ffffb70224 */ /* 0x000fc600078e000a */
        /* <DEDUP_REMOVED lines=8> */
[----:B------:R0:W3:Y:S02]  /*1be40*/  @P0 LDG.E.U16 R180, desc[UR60][R182.64] ;  /* 0x0000003cb6b40981 */ /* 0x0000e4000c1e1500 */
        /* <DEDUP_REMOVED lines=12> */
[----:B------:R3:W4:Y:S02]  /*1bf10*/  @P1 LDG.E.U16 R182, desc[UR60][R194.64] ;  /* 0x0000003cc2b61981 */ /* 0x000724000c1e1500 */
[----:B---3--:R-:W-:-:S02]  /*1bf20*/  @P1 IMAD.MOV.U32 R194, RZ, RZ, R5 ;  /* 0x000000ffffc21224 */ /* 0x008fc400078e0005 */
[----:B------:R-:W3:Y:S01]  /*1bf30*/  LDL R5, [R1+0x165c] ;  /* 0x00165c0001057983 */ /* 0x000ee20000100800 */
[----:B------:R-:W-:-:S03]  /*1bf40*/  @P1 IMAD.MOV.U32 R195, RZ, RZ, R11 ;  /* 0x000000ffffc31224 */ /* 0x000fc600078e000b */
        /* <DEDUP_REMOVED lines=21> */
[----:B------:R2:W3:Y:S01]  /*1c0a0*/  @P0 LDG.E.U16 R200, desc[UR60][R194.64] ;  /* 0x0000003cc2c80981 */ /* 0x0004e2000c1e1500 */
[----:B------:R-:W-:Y:S01]  /*1c0b0*/  ISETP.GT.AND P0, PT, R22, 0x7a, PT ;  /* 0x0000007a1600780c */ /* 0x000fe20003f04270 */
[----:B--2---:R-:W-:-:S02]  /*1c0c0*/  @P1 IMAD.MOV.U32 R195, RZ, RZ, R7 ;  /* 0x000000ffffc31224 */ /* 0x004fc400078e0007 */
[----:B------:R-:W2:Y:S01]  /*1c0d0*/  LDL R7, [R1+0x744] ;  /* 0x0007440001077983 */ /* 0x000ea20000100800 */
[----:B----4-:R-:W-:-:S03]  /*1c0e0*/  @P1 IMAD.MOV.U32 R194, RZ, RZ, R4 ;  /* 0x000000ffffc21224 */ /* 0x010fc600078e0004 */
[----:B------:R-:W4:Y:S04]  /*1c0f0*/  LDL R4, [R1+0x740] ;  /* 0x0007400001047983 */ /* 0x000f280000100800 */
[----:B------:R3:W4:Y:S02]  /*1c100*/  @P1 LDG.E.U16 R202, desc[UR60][R194.64] ;  /* 0x0000003cc2ca1981 */ /* 0x000724000c1e1500 */
[----:B---3--:R-:W-:Y:S02]  /*1c110*/  @P1 IMAD.MOV.U32 R194, RZ, RZ, R5 ;  /* 0x000000ffffc21224 */ /* 0x008fe400078e0005 */
[----:B------:R-:W3:Y:S01]  /*1c120*/  LDL R5, [R1+0x738] ;  /* 0x0007380001057983 */ /* 0x000ee20000100800 */
[----:B------:R-:W-:-:S03]  /*1c130*/  @P1 IMAD.MOV.U32 R195, RZ, RZ, R11 ;  /* 0x000000ffffc31224 */ /* 0x000fc600078e000b */
        /* <DEDUP_REMOVED lines=13> */
[----:B------:R-:W3:Y:S01]  /*1c210*/  LDL R2, [R1+0x720] ;  /* 0x0007200001027983 */ /* 0x000ee20000100800 */
[----:B------:R-:W-:Y:S01]  /*1c220*/  ISETP.GT.AND P1, PT, R22, 0x7b, PT ;  /* 0x0000007b1600780c */ /* 0x000fe20003f24270 */
[----:B------:R-:W-:Y:S02]  /*1c230*/  @P0 IMAD.MOV.U32 R195, RZ, RZ, R8 ;  /* 0x000000ffffc30224 */ /* 0x000fe400078e0008 */
[----:B------:R-:W3:Y:S04]  /*1c240*/  LDL R8, [R1+0x71c] ;  /* 0x00071c0001087983 */ /* 0x000ee80000100800 */
[----:B------:R0:W3:Y:S02]  /*1c250*/  @P0 LDG.E.U16 R210, desc[UR60][R194.64] ;  /* 0x0000003cc2d20981 */ /* 0x0000e4000c1e1500 */
[----:B0-----:R-:W-:-:S02]  /*1c260*/  @P0 IMAD.MOV.U32 R194, RZ, RZ, R6 ;  /* 0x000000ffffc20224 */ /* 0x001fc400078e0006 */
[----:B------:R-:W3:Y:S01]  /*1c270*/  LDL R6, [R1+0x718] ;  /* 0x0007180001067983 */ /* 0x000ee20000100800 */
[----:B--2---:R-:W-:-:S03]  /*1c280*/  @P0 IMAD.MOV.U32 R195, RZ, RZ, R7 ;  /* 0x000000ffffc30224 */ /* 0x004fc600078e0007 */
[----:B------:R-:W2:Y:S04]  /*1c290*/  LDL R7, [R1+0x714] ;  /* 0x0007140001077983 */ /* 0x000ea80000100800 */
[----:B------:R4:W2:Y:S02]  /*1c2a0*/  @P0 LDG.E.U16 R212, desc[UR60][R194.64] ;  /* 0x0000003cc2d40981 */ /* 0x0008a4000c1e1500 */
[----:B----4-:R-:W-:Y:S02]  /*1c2b0*/  @P1 IMAD.MOV.U32 R194, RZ, RZ, R4 ;  /* 0x000000ffffc21224 */ /* 0x010fe400078e0004 */
[----:B------:R-:W-:Y:S01]  /*1c2c0*/  @P1 IMAD.MOV.U32 R195, RZ, RZ, R12 ;  /* 0x000000ffffc31224 */ /* 0x000fe200078e000c */
[----:B------:R-:W4:Y:S01]  /*1c2d0*/  LDL R4, [R1+0x710] ;  /* 0x0007100001047983 */ /* 0x000f220000100800 */
[----:B------:R-:W-:-:S03]  /*1c2e0*/  ISETP.GT.AND P0, PT, R22, 0x7c, PT ;  /* 0x0000007c1600780c */ /* 0x000fc60003f04270 */
[----:B------:R-:W4:Y:S04]  /*1c2f0*/  LDL R12, [R1+0x6f0] ;  /* 0x0006f000010c7983 */ /* 0x000f280000100800 */
[----:B------:R3:W4:Y:S02]  /*1c300*/  @P1 LDG.E.U16 R214, desc[UR60][R194.64] ;  /* 0x0000003cc2d61981 */ /* 0x000724000c1e1500 */
[----:B---3--:R-:W-:Y:S02]  /*1c310*/  @P1 IMAD.MOV.U32 R194, RZ, RZ, R5 ;  /* 0x000000ffffc21224 */ /* 0x008fe400078e0005 */
[----:B------:R-:W3:Y:S01]  /*1c320*/  LDL R5, [R1+0x70c] ;  /* 0x00070c0001057983 */ /* 0x000ee20000100800 */
[----:B------:R-:W-:Y:S01]  /*1c330*/  @P1 IMAD.MOV.U32 R195, RZ, RZ, R11 ;  /* 0x000000ffffc31224 */ /* 0x000fe200078e000b */
[----:B------:R-:W-:-:S02]  /*1c340*/  PRMT R222, RZ, 0x7610, R222 ;  /* 0x00007610ffde7816 */ /* 0x000fc400000000de */
        /* <DEDUP_REMOVED lines=9> */
[----:B------:R-:W-:Y:S01]  /*1c3e0*/  PRMT R224, RZ, 0x7610, R224 ;  /* 0x00007610ffe07816 */ /* 0x000fe200000000e0 */
[----:B------:R-:W3:Y:S04]  /*1c3f0*/  LDL R10, [R1+0x6e8] ;  /* 0x0006e800010a7983 */ /* 0x000ee80000100800 */
[----:B------:R0:W3:Y:S04]  /*1c400*/  @P1 LDG.E.U16 R220, desc[UR60][R194.64] ;  /* 0x0000003cc2dc1981 */ /* 0x0000e8000c1e1500 */
[----:B------:R-:W3:Y:S01]  /*1c410*/  LDL R9, [R1+0x6dc] ;  /* 0x0006dc0001097983 */ /* 0x000ee20000100800 */
[----:B0-----:R-:W-:-:S03]  /*1c420*/  @P0 IMAD.MOV.U32 R194, RZ, RZ, R2 ;  /* 0x000000ffffc20224 */ /* 0x001fc600078e0002 */
[----:B------:R-:W3:Y:S01]  /*1c430*/  LDL R2, [R1+0x6f8] ;  /* 0x0006f80001027983 */ /* 0x000ee20000100800 */
[----:B------:R-:W-:Y:S02]  /*1c440*/  PRMT R226, RZ, 0x7610, R226 ;  /* 0x00007610ffe27816 */ /* 0x000fe400000000e2 */
[----:B------:R-:W-:Y:S01]  /*1c450*/  ISETP.GT.AND P1, PT, R22, 0x7d, PT ;  /* 0x0000007d1600780c */ /* 0x000fe20003f24270 */
[----:B------:R-:W-:Y:S02]  /*1c460*/  @P0 IMAD.MOV.U32 R195, RZ, RZ, R8 ;  /* 0x000000ffffc30224 */ /* 0x000fe400078e0008 */
[----:B------:R-:W3:Y:S04]  /*1c470*/  LDL R8, [R1+0x6e0] ;  /* 0x0006e00001087983 */ /* 0x000ee80000100800 */
[----:B------:R0:W3:Y:S02]  /*1c480*/  @P0 LDG.E.U16 R222, desc[UR60][R194.64] ;  /* 0x0000003cc2de0981 */ /* 0x0000e4000c1e1500 */
[----:B0-----:R-:W-:-:S02]  /*1c490*/  @P0 IMAD.MOV.U32 R194, RZ, RZ, R6 ;  /* 0x000000ffffc20224 */ /* 0x001fc400078e0006 */
[----:B------:R-:W3:Y:S01]  /*1c4a0*/  LDL R6, [R1+0x6d8] ;  /* 0x0006d80001067983 */ /* 0x000ee20000100800 */
[----:B------:R-:W-:Y:S02]  /*1c4b0*/  PRMT R228, RZ, 0x7610, R228 ;  /* 0x00007610ffe47816 */ /* 0x000fe400000000e4 */
[----:B------:R-:W-:Y:S01]  /*1c4c0*/  PRMT R230, RZ, 0x7610, R230 ;  /* 0x00007610ffe67816 */ /* 0x000fe200000000e6 */
[----:B--2---:R-:W-:Y:S02]  /*1c4d0*/  @P0 IMAD.MOV.U32 R195, RZ, RZ, R7 ;  /* 0x000000ffffc30224 */ /* 0x004fe400078e0007 */
[----:B------:R-:W2:Y:S04]  /*1c4e0*/  LDL R7, [R1+0x6d4] ;  /* 0x0006d40001077983 */ /* 0x000ea80000100800 */
[----:B------:R4:W2:Y:S02]  /*1c4f0*/  @P0 LDG.E.U16 R224, desc[UR60][R194.64] ;  /* 0x0000003cc2e00981 */ /* 0x0008a4000c1e1500 */
[----:B----4-:R-:W-:-:S02]  /*1c500*/  @P0 IMAD.MOV.U32 R194, RZ, RZ, R4 ;  /* 0x000000ffffc20224 */ /* 0x010fc400078e0004 */
[----:B------:R-:W4:Y:S01]  /*1c510*/  LDL R4, [R1+0x6d0] ;  /* 0x0006d00001047983 */ /* 0x000f220000100800 */
[----:B---3--:R-:W-:-:S03]  /*1c520*/  @P0 IMAD.MOV.U32 R195, RZ, RZ, R5 ;  /* 0x000000ffffc30224 */ /* 0x008fc600078e0005 */
        /* <DEDUP_REMOVED lines=8> */
[----:B------:R-:W-:-:S05]  /*1c5b0*/  @P1 IMAD.MOV.U32 R195, RZ, RZ, R16 ;  /* 0x000000ffffc31224 */ /* 0x000fca00078e0010 */
[----:B------:R0:W3:Y:S02]  /*1c5c0*/  @P1 LDG.E.U16 R230, desc[UR60][R194.64] ;  /* 0x0000003cc2e61981 */ /* 0x0000e4000c1e1500 */
[----:B0-----:R-:W-:Y:S02]  /*1c5d0*/  @P1 IMAD.MOV.U32 R194, RZ, RZ, R2 ;  /* 0x000000ffffc21224 */ /* 0x001fe400078e0002 */
[----:B------:R-:W3:Y:S01]  /*1c5e0*/  LDL R2, [R1+0x6c0] ;  /* 0x0006c00001027983 */ /* 0x000ee20000100800 */
[----:B------:R-:W-:Y:S01]  /*1c5f0*/  PRMT R232, RZ, 0x7610, R232 ;  /* 0x00007610ffe87816 */ /* 0x000fe200000000e8 */
[----:B------:R-:W-:Y:S01]  /*1c600*/  @P1 IMAD.MOV.U32 R195, RZ, RZ, R14 ;  /* 0x000000ffffc31224 */ /* 0x000fe200078e000e */
[----:B------:R-:W-:Y:S02]  /*1c610*/  PRMT R234, RZ, 0x7610, R234 ;  /* 0x00007610ffea7816 */ /* 0x000fe400000000ea */
[----:B------:R-:W-:Y:S02]  /*1c620*/  ISETP.GT.AND P0, PT, R22, 0x7e, PT ;  /* 0x0000007e1600780c */ /* 0x000fe40003f04270 */
[----:B------:R-:W-:-:S02]  /*1c630*/  PRMT R236, RZ, 0x7610, R236 ;  /* 0x00007610ffec7816 */ /* 0x000fc400000000ec */
[----:B------:R-:W-:Y:S01]  /*1c640*/  PRMT R238, RZ, 0x7610, R238 ;  /* 0x00007610ffee7816 */ /* 0x000fe200000000ee */
[----:B------:R0:W3:Y:S01]  /*1c650*/  @P1 LDG.E.U16 R232, desc[UR60][R194.64] ;  /* 0x0000003cc2e81981 */ /* 0x0000e2000c1e1500 */
[----:B------:R-:W-:Y:S02]  /*1c660*/  PRMT R240, RZ, 0x7610, R240 ;  /* 0x00007610fff07816 */ /* 0x000fe400000000f0 */
[----:B------:R-:W-:Y:S02]  /*1c670*/  PRMT R242, RZ, 0x7610, R242 ;  /* 0x00007610fff27816 */ /* 0x000fe400000000f2 */
[----:B------:R-:W-:Y:S01]  /*1c680*/  PRMT R244, RZ, 0x7610, R244 ;  /* 0x00007610fff47816 */ /* 0x000fe200000000f4 */
[----:B------:R-:W3:Y:S01]  /*1c690*/  LDL R14, [R1+0x6b4] ;  /* 0x0006b400010e7983 */ /* 0x000ee20000100800 */
[----:B0-----:R-:W-:Y:S02]  /*1c6a0*/  @P1 IMAD.MOV.U32 R194, RZ, RZ, R12 ;  /* 0x000000ffffc21224 */ /* 0x001fe400078e000c */
[----:B------:R-:W-:-:S05]  /*1c6b0*/  @P1 IMAD.MOV.U32 R195, RZ, RZ, R13 ;  /* 0x000000ffffc31224 */ /* 0x000fca00078e000d */
[----:B------:R0:W3:Y:S02]  /*1c6c0*/  @P1 LDG.E.U16 R234, desc[UR60][R194.64] ;  /* 0x0000003cc2ea1981 */ /* 0x0000e4000c1e1500 */
[----:B0-----:R-:W-:Y:S02]  /*1c6d0*/  @P1 IMAD.MOV.U32 R194, RZ, RZ, R10 ;  /* 0x000000ffffc21224 */ /* 0x001fe400078e000a */
[----:B------:R-:W-:Y:S01]  /*1c6e0*/  @P1 IMAD.MOV.U32 R195, RZ, RZ, R11 ;  /* 0x000000ffffc31224 */ /* 0x000fe200078e000b */
[----:B------:R-:W3:Y:S04]  /*1c6f0*/  LDL R10, [R1+0x6a4] ;  /* 0x0006a400010a7983 */ /* 0x000ee80000100800 */
[----:B------:R-:W3:Y:S04]  /*1c700*/  LDL R11, [R1+0x6b8] ;  /* 0x0006b800010b7983 */ /* 0x000ee80000100800 */
[----:B------:R0:W3:Y:S02]  /*1c710*/  @P1 LDG.E.U16 R236, desc[UR60][R194.64] ;  /* 0x0000003cc2ec1981 */ /* 0x0000e4000c1e1500 */
[----:B0-----:R-:W-:-:S02]  /*1c720*/  @P0 IMAD.MOV.U32 R194, RZ, RZ, R8 ;  /* 0x000000ffffc20224 */ /* 0x001fc400078e0008 */
[----:B------:R-:W-:-:S05]  /*1c730*/  @P0 IMAD.MOV.U32 R195, RZ, RZ, R9 ;  /* 0x000000ffffc30224 */ /* 0x000fca00078e0009 */
[----:B------:R0:W3:Y:S01]  /*1c740*/  @P0 LDG.E.U16 R238, desc[UR60][R194.64] ;  /* 0x0000003cc2ee0981 */ /* 0x0000e2000c1e1500 */
[----:B------:R-:W-:Y:S01]  /*1c750*/  ISETP.GT.AND P1, PT, R22, 0x7f, PT ;  /* 0x0000007f1600780c */ /* 0x000fe20003f24270 */
[----:B0-----:R-:W-:Y:S02]  /*1c760*/  @P0 IMAD.MOV.U32 R194, RZ, RZ, R6 ;  /* 0x000000ffffc20224 */ /* 0x001fe400078e0006 */
[----:B--2---:R-:W-:-:S05]  /*1c770*/  @P0 IMAD.MOV.U32 R195, RZ, RZ, R7 ;  /* 0x000000ffffc30224 */ /* 0x004fca00078e0007 */
[----:B------:R4:W2:Y:S02]  /*1c780*/  @P0 LDG.E.U16 R240, desc[UR60][R194.64] ;  /* 0x0000003cc2f00981 */ /* 0x0008a4000c1e1500 */
[----:B----4-:R-:W-:Y:S02]  /*1c790*/  @P0 IMAD.MOV.U32 R194, RZ, RZ, R4 ;  /* 0x000000ffffc20224 */ /* 0x010fe400078e0004 */
[----:B---3--:R-:W-:-:S05]  /*1c7a0*/  @P0 IMAD.MOV.U32 R195, RZ, RZ, R5 ;  /* 0x000000ffffc30224 */ /* 0x008fca00078e0005 */
[----:B------:R0:W3:Y:S02]  /*1c7b0*/  @P0 LDG.E.U16 R242, desc[UR60][R194.64] ;  /* 0x0000003cc2f20981 */ /* 0x0000e4000c1e1500 */
[----:B0-----:R-:W-:Y:S02]  /*1c7c0*/  @P0 IMAD.MOV.U32 R194, RZ, RZ, R0 ;  /* 0x000000ffffc20224 */ /* 0x001fe400078e0000 */
[----:B------:R-:W4:Y:S01]  /*1c7d0*/  LDL R0, [R1+0x6ac] ;  /* 0x0006ac0001007983 */ /* 0x000f220000100800 */
[----:B------:R-:W-:-:S05]  /*1c7e0*/  @P0 IMAD.MOV.U32 R195, RZ, RZ, R3 ;  /* 0x000000ffffc30224 */ /* 0x000fca00078e0003 */
[----:B------:R0:W3:Y:S02]  /*1c7f0*/  @P0 LDG.E.U16 R244, desc[UR60][R194.64] ;  /* 0x0000003cc2f40981 */ /* 0x0000e4000c1e1500 */
[----:B0-----:R-:W-:Y:S02]  /*1c800*/  @P1 IMAD.MOV.U32 R194, RZ, RZ, R2 ;  /* 0x000000ffffc21224 */ /* 0x001fe400078e0002 */
[----:B------:R-:W2:Y:S04]  /*1c810*/  LDL R2, [R1+0x6a8] ;  /* 0x0006a80001027983 */ /* 0x000ea80000100800 */
[----:B------:R-:W3:Y:S04]  /*1c820*/  LDL.LU R13, [R1+0x580] ;  /* 0x00058000010d7983 */ /* 0x000ee80000300800 */
        /* <DEDUP_REMOVED lines=18> */
[----:B------:R-:W3:Y:S01]  /*1c950*/  LDL.LU R3, [R1+0x33c] ;  /* 0x00033c0001037983 */ /* 0x000ee20000300800 */
[----:B------:R-:W-:-:S03]  /*1c960*/  @P1 IMAD.MOV.U32 R195, RZ, RZ, R17 ;  /* 0x000000ffffc31224 */ /* 0x000fc600078e0011 */
[----:B------:R0:W-:Y:S04]  /*1c970*/  STL [R1+0x16e4], R17 ;  /* 0x0016e41101007387 */ /* 0x0001e80000100800 */
[----:B0-----:R-:W2:Y:S01]  /*1c980*/  LDL.LU R17, [R1+0x6b0] ;  /* 0x0006b00001117983 */ /* 0x001ea20000300800 */
[----:B------:R-:W-:Y:S02]  /*1c990*/  PRMT R246, RZ, 0x7610, R246 ;  /* 0x00007610fff67816 */ /* 0x000fe400000000f6 */
        /* <DEDUP_REMOVED lines=8> */
[----:B------:R-:W0:Y:S02]  /*1ca20*/  S2R R0, SR_TID.X ;  /* 0x0000000000007919 */ /* 0x000e240000002100 */
[----:B0-----:R-:W-:-:S04]  /*1ca30*/  LOP3.LUT R0, R0, 0x7f, RZ, 0xc0, !PT ;  /* 0x0000007f00007812 */ /* 0x001fc800078ec0ff */
[----:B------:R-:W-:Y:S01]  /*1ca40*/  ISETP.GE.AND P0, PT, R0, R22, PT ;  /* 0x000000160000720c */ /* 0x000fe20003f06270 */
[----:B--2---:R-:W-:-:S05]  /*1ca50*/  @P1 IMAD.MOV.U32 R194, RZ, RZ, R17 ;  /* 0x000000ffffc21224 */ /* 0x004fca00078e0011 */
[----:B------:R0:W2:Y:S02]  /*1ca60*/  @P1 LDG.E.U16 R250, desc[UR60][R194.64] ;  /* 0x0000003cc2fa1981 */ /* 0x0000a4000c1e1500 */
[----:B0-----:R-:W-:Y:S02]  /*1ca70*/  @P1 IMAD.MOV.U32 R194, RZ, RZ, R2 ;  /* 0x000000ffffc21224 */ /* 0x001fe400078e0002 */
[----:B------:R-:W-:Y:S01]  /*1ca80*/  @P1 IMAD.MOV.U32 R195, RZ, RZ, R10 ;  /* 0x000000ffffc31224 */ /* 0x000fe200078e000a */
[----:B------:R-:W4:Y:S04]  /*1ca90*/  LDL.LU R2, [R1+0x2d4] ;  /* 0x0002d40001027983 */ /* 0x000f280000300800 */
[----:B------:R-:W2:Y:S04]  /*1caa0*/  LDL.LU R10, [R1+0x2cc] ;  /* 0x0002cc00010a7983 */ /* 0x000ea80000300800 */
[----:B------:R-:W2:Y:S04]  /*1cab0*/  LDL.LU R11, [R1+0x2c4] ;  /* 0x0002c400010b7983 */ /* 0x000ea80000300800 */
[----:B------:R-:W2:Y:S04]  /*1cac0*/  LDL.LU R0, [R1+0x2bc] ;  /* 0x0002bc0001007983 */ /* 0x000ea80000300800 */
[----:B------:R-:W2:Y:S01]  /*1cad0*/  @P1 LDG.E.U16 R252, desc[UR60][R194.64] ;  /* 0x0000003cc2fc1981 */ /* 0x000ea2000c1e1500 */
[----:B------:R-:W-:Y:S06]  /*1cae0*/  BAR.SYNC.DEFER_BLOCKING 0x0 ;  /* 0x0000000000007b1d */ /* 0x000fec0000010000 */
[----:B---3--:R0:W-:Y:S04]  /*1caf0*/  STS.U16 [R20+0x19000], R3 ;  /* 0x0190000314007388 */ /* 0x0081e80000000400 */
[----:B0-----:R-:W3:Y:S04]  /*1cb00*/  LDL.LU R3, [R1+0x254] ;  /* 0x0002540001037983 */ /* 0x001ee80000300800 */
[----:B------:R-:W3:Y:S04]  /*1cb10*/  LDL.LU R211, [R1+0x24c] ;  /* 0x00024c0001d37983 */ /* 0x000ee80000300800 */
[----:B------:R-:W3:Y:S04]  /*1cb20*/  LDL.LU R247, [R1+0x244] ;  /* 0x0002440001f77983 */ /* 0x000ee80000300800 */
[----:B------:R-:W3:Y:S04]  /*1cb30*/  LDL.LU R249, [R1+0x23c] ;  /* 0x00023c0001f97983 */ /* 0x000ee80000300800 */
[----:B------:R-:W3:Y:S04]  /*1cb40*/  LDL.LU R251, [R1+0x1e8] ;  /* 0x0001e80001fb7983 */ /* 0x000ee80000300800 */
[----:B------:R-:W3:Y:S04]  /*1cb50*/  LDL.LU R16, [R1+0x1e0] ;  /* 0x0001e00001107983 */ /* 0x000ee80000300800 */
[----:B------:R-:W3:Y:S04]  /*1cb60*/  LDL.LU R15, [R1+0x1d8] ;  /* 0x0001d800010f7983 */ /* 0x000ee80000300800 */
[----:B------:R0:W-:Y:S04]  /*1cb70*/  STS.U16 [R20], R13 ;  /* 0x0000000d14007388 */ /* 0x0001e80000000400 */
[----:B------:R-:W3:Y:S04]  /*1cb80*/  LDL.LU R14, [R1+0x1d4] ;  /* 0x0001d400010e7983 */ /* 0x000ee80000300800 */
[----:B------:R1:W-:Y:S04]  /*1cb90*/  STS.U16 [R20+0x8000], R12 ;  /* 0x0080000c14007388 */ /* 0x0003e80000000400 */
[----:B------:R1:W-:Y:S04]  /*1cba0*/  STS.U16 [R20+0x10000], R8 ;  /* 0x0100000814007388 */ /* 0x0003e80000000400 */
[----:B------:R1:W-:Y:S04]  /*1cbb0*/  STS.U16 [R20+0x18000], R9 ;  /* 0x0180000914007388 */ /* 0x0003e80000000400 */
[----:B------:R1:W-:Y:S04]  /*1cbc0*/  STS.U16 [R20+0x400], R18 ;  /* 0x0004001214007388 */ /* 0x0003e80000000400 */
[----:B------:R1:W-:Y:S04]  /*1cbd0*/  STS.U16 [R20+0x8400], R7 ;  /* 0x0084000714007388 */ /* 0x0003e80000000400 */
[----:B0-----:R-:W3:Y:S04]  /*1cbe0*/  LDL.LU R13, [R1+0x178] ;  /* 0x00017800010d7983 */ /* 0x001ee80000300800 */
[----:B-1----:R-:W3:Y:S04]  /*1cbf0*/  LDL.LU R12, [R1+0x174] ;  /* 0x00017400010c7983 */ /* 0x002ee80000300800 */
[----:B------:R-:W3:Y:S04]  /*1cc00*/  LDL.LU R8, [R1+0x170] ;  /* 0x0001700001087983 */ /* 0x000ee80000300800 */
[----:B------:R-:W3:Y:S04]  /*1cc10*/  LDL.LU R9, [R1+0x16c] ;  /* 0x00016c0001097983 */ /* 0x000ee80000300800 */
[----:B------:R-:W3:Y:S04]  /*1cc20*/  LDL.LU R18, [R1+0x118] ;  /* 0x0001180001127983 */ /* 0x000ee80000300800 */
[----:B------:R0:W-:Y:S04]  /*1cc30*/  STS.U16 [R20+0x10400], R191 ;  /* 0x010400bf14007388 */ /* 0x0001e80000000400 */
        /* <DEDUP_REMOVED lines=25> */
[----:B0-----:R-:W3:Y:S04]  /*1cdd0*/  LDL.LU R192, [R1+0x8] ;  /* 0x0000080001c07983 */ /* 0x001ee80000300800 */
[----:B----4-:R0:W-:Y:S04]  /*1cde0*/  STS.U16 [R20+0x1400], R2 ;  /* 0x0014000214007388 */ /* 0x0101e80000000400 */
[----:B--2---:R1:W-:Y:S04]  /*1cdf0*/  STS.U16 [R20+0x9400], R10 ;  /* 0x0094000a14007388 */ /* 0x0043e80000000400 */
[----:B------:R2:W-:Y:S04]  /*1ce00*/  STS.U16 [R20+0x11400], R11 ;  /* 0x0114000b14007388 */ /* 0x0005e80000000400 */
[----:B------:R4:W-:Y:S04]  /*1ce10*/  STS.U16 [R20+0x19400], R0 ;  /* 0x0194000014007388 */ /* 0x0009e80000000400 */
[----:B0-----:R-:W3:Y:S04]  /*1ce20*/  LDL.LU R2, [R1+0x1854] ;  /* 0x0018540001027983 */ /* 0x001ee80000300800 */
[----:B-1----:R-:W3:Y:S04]  /*1ce30*/  LDL.LU R10, [R1+0x1850] ;  /* 0x00185000010a7983 */ /* 0x002ee80000300800 */
[----:B--2---:R-:W2:Y:S04]  /*1ce40*/  LDL.LU R11, [R1+0x184c] ;  /* 0x00184c00010b7983 */ /* 0x004ea80000300800 */
[----:B----4-:R-:W4:Y:S04]  /*1ce50*/  LDL.LU R0, [R1+0x1848] ;  /* 0x0018480001007983 */ /* 0x010f280000300800 */
[----:B---3--:R0:W-:Y:S04]  /*1ce60*/  STS.U16 [R20+0x1800], R3 ;  /* 0x0018000314007388 */ /* 0x0081e80000000400 */
[----:B0-----:R-:W3:Y:S04]  /*1ce70*/  LDL.LU R3, [R1+0x1844] ;  /* 0x0018440001037983 */ /* 0x001ee80000300800 */
[----:B------:R-:W-:Y:S04]  /*1ce80*/  STS.U16 [R20+0xa000], R12 ;  /* 0x00a0000c14007388 */ /* 0x000fe80000000400 */
        /* <DEDUP_REMOVED lines=17> */
[----:B----4-:R-:W-:Y:S04]  /*1cfa0*/  STS.U16 [R20+0x3400], R0 ;  /* 0x0034000014007388 */ /* 0x010fe80000000400 */
[----:B---3--:R0:W-:Y:S04]  /*1cfb0*/  STS.U16 [R20+0x1b000], R3 ;  /* 0x01b0000314007388 */ /* 0x0081e80000000400 */
[----:B0-----:R-:W3:Y:S04]  /*1cfc0*/  LDL.LU R3, [R1+0x1840] ;  /* 0x0018400001037983 */ /* 0x001ee80000300800 */
[----:B------:R-:W4:Y:S04]  /*1cfd0*/  LDL.LU R12, [R1+0x570] ;  /* 0x00057000010c7983 */ /* 0x000f280000300800 */
[----:B------:R-:W3:Y:S04]  /*1cfe0*/  LDL.LU R8, [R1+0x56c] ;  /* 0x00056c0001087983 */ /* 0x000ee80000300800 */
[----:B------:R-:W4:Y:S04]  /*1cff0*/  LDL.LU R0, [R1+0x568] ;  /* 0x0005680001007983 */ /* 0x000f280000300800 */
        /* <DEDUP_REMOVED lines=16> */
[----:B------:R0:W-:Y:S04]  /*1d100*/  STS.U16 [R20+0x11800], R247 ;  /* 0x011800f714007388 */ /* 0x0001e80000000400 */
[----:B------:R-:W-:Y:S04]  /*1d110*/  STL [R1+0x16bc], R20 ;  /* 0x0016bc1401007387 */ /* 0x000fe80000100800 */
[----:B------:R1:W-:Y:S04]  /*1d120*/  STS.U16 [R20+0x19800], R249 ;  /* 0x019800f914007388 */ /* 0x0003e80000000400 */
[----:B------:R-:W-:Y:S04]  /*1d130*/  STS.U16 [R20+0x9800], R211 ;  /* 0x009800d314007388 */ /* 0x000fe80000000400 */
[----:B------:R1:W-:Y:S04]  /*1d140*/  STS.U16 [R20+0x1c00], R251 ;  /* 0x001c00fb14007388 */ /* 0x0003e80000000400 */
[----:B------:R-:W-:Y:S04]  /*1d150*/  STS.U16 [R20+0x9c00], R16 ;  /* 0x009c001014007388 */ /* 0x000fe80000000400 */
[----:B------:R-:W-:Y:S04]  /*1d160*/  STS.U16 [R20+0x11c00], R15 ;  /* 0x011c000f14007388 */ /* 0x000fe80000000400 */
[----:B------:R-:W-:Y:S04]  /*1d170*/  STS.U16 [R20+0x19c00], R14 ;  /* 0x019c000e14007388 */ /* 0x000fe80000000400 */
[----:B0-----:R-:W4:Y:S04]  /*1d180*/  LDL.LU R247, [R1+0x320] ;  /* 0x0003200001f77983 */ /* 0x001f280000300800 */
[----:B------:R-:W-:Y:S04]  /*1d190*/  STS.U16 [R20+0x2000], R13 ;  /* 0x0020000d14007388 */ /* 0x000fe80000000400 */
[----:B--2---:R-:W-:Y:S04]  /*1d1a0*/  STS.U16 [R20+0xb400], R11 ;  /* 0x00b4000b14007388 */ /* 0x004fe80000000400 */
        /* <DEDUP_REMOVED lines=10> */
[----:B-1----:R-:W2:Y:S04]  /*1d250*/  LDL.LU R249, [R1+0x2b4] ;  /* 0x0002b40001f97983 */ /* 0x002ea80000300800 */
[----:B------:R-:W2:Y:S04]  /*1d260*/  LDL.LU R251, [R1+0x2ac] ;  /* 0x0002ac0001fb7983 */ /* 0x000ea80000300800 */
[----:B---3--:R0:W-:Y:S04]  /*1d270*/  STS.U16 [R3+0x8080], R8 ;  /* 0x0080800803007388 */ /* 0x0081e80000000400 */
[----:B----4-:R1:W-:Y:S04]  /*1d280*/  STS.U16 [R3+0x10080], R0 ;  /* 0x0100800003007388 */ /* 0x0103e80000000400 */
[----:B------:R3:W-:Y:S04]  /*1d290*/  STS.U16 [R3+0x18080], R9 ;  /* 0x0180800903007388 */ /* 0x0007e80000000400 */
[----:B------:R4:W-:Y:S04]  /*1d2a0*/  STS.U16 [R3+0x480], R18 ;  /* 0x0004801203007388 */ /* 0x0009e80000000400 */
[----:B0-----:R-:W2:Y:S04]  /*1d2b0*/  LDL.LU R8, [R1+0x2a4] ;  /* 0x0002a40001087983 */ /* 0x001ea80000300800 */
[----:B-1----:R-:W2:Y:S04]  /*1d2c0*/  LDL.LU R0, [R1+0x2a0] ;  /* 0x0002a00001007983 */ /* 0x002ea80000300800 */
[----:B---3--:R-:W3:Y:S04]  /*1d2d0*/  LDL.LU R9, [R1+0x238] ;  /* 0x0002380001097983 */ /* 0x008ee80000300800 */
[----:B----4-:R-:W4:Y:S04]  /*1d2e0*/  LDL.LU R18, [R1+0x234] ;  /* 0x0002340001127983 */ /* 0x010f280000300800 */
[----:B------:R0:W-:Y:S04]  /*1d2f0*/  STS.U16 [R3+0x9080], R4 ;  /* 0x0090800403007388 */ /* 0x0001e80000000400 */
[----:B------:R1:W-:Y:S04]  /*1d300*/  STS.U16 [R3+0x11080], R192 ;  /* 0x011080c003007388 */ /* 0x0003e80000000400 */
[----:B0-----:R-:W4:Y:S04]  /*1d310*/  LDL.LU R4, [R1+0x230] ;  /* 0x0002300001047983 */ /* 0x001f280000300800 */
[----:B-1----:R-:W4:Y:S04]  /*1d320*/  LDL.LU R192, [R1+0x22c] ;  /* 0x00022c0001c07983 */ /* 0x002f280000300800 */
        /* <DEDUP_REMOVED lines=9> */
[----:B------:R-:W4:Y:S04]  /*1d3c0*/  LDL.LU R11, [R1+0x108] ;  /* 0x00010800010b7983 */ /* 0x000f280000300800 */
[----:B------:R1:W-:Y:S04]  /*1d3d0*/  STS.U16 [R3+0x8480], R7 ;  /* 0x0084800703007388 */ /* 0x0003e80000000400 */
[----:B------:R1:W-:Y:S04]  /*1d3e0*/  STS.U16 [R3+0x10480], R191 ;  /* 0x010480bf03007388 */ /* 0x0003e80000000400 */
[----:B------:R1:W-:Y:S04]  /*1d3f0*/  STS.U16 [R3+0x18480], R190 ;  /* 0x018480be03007388 */ /* 0x0003e80000000400 */
[----:B------:R1:W-:Y:S04]  /*1d400*/  STS.U16 [R3+0x880], R189 ;  /* 0x000880bd03007388 */ /* 0x0003e80000000400 */
[----:B------:R1:W-:Y:S04]  /*1d410*/  STS.U16 [R3+0x8880], R187 ;  /* 0x008880bb03007388 */ /* 0x0003e80000000400 */
[----:B0-----:R-:W4:Y:S04]  /*1d420*/  LDL.LU R12, [R1+0x104] ;  /* 0x00010400010c7983 */ /* 0x001f280000300800 */
[----:B-1----:R-:W4:Y:S04]  /*1d430*/  LDL.LU R7, [R1+0x100] ;  /* 0x0001000001077983 */ /* 0x002f280000300800 */
        /* <DEDUP_REMOVED lines=18> */
[----:B--2---:R2:W-:Y:S04]  /*1d560*/  STS.U16 [R3+0x1480], R249 ;  /* 0x001480f903007388 */ /* 0x0045e80000000400 */
[----:B------:R2:W-:Y:S04]  /*1d570*/  STS.U16 [R3+0x9480], R251 ;  /* 0x009480fb03007388 */ /* 0x0005e80000000400 */
[----:B0-----:R-:W4:Y:S04]  /*1d580*/  LDL.LU R188, [R1] ;  /* 0x0000000001bc7983 */ /* 0x001f280000300800 */
[----:B-1----:R-:W4:Y:S04]  /*1d590*/  LDL.LU R247, [R1+0x183c] ;  /* 0x00183c0001f77983 */ /* 0x002f280000300800 */
[----:B--2---:R-:W2:Y:S04]  /*1d5a0*/  LDL.LU R249, [R1+0x1838] ;  /* 0x0018380001f97983 */ /* 0x004ea80000300800 */
[----:B------:R-:W2:Y:S04]  /*1d5b0*/  LDL.LU R251, [R1+0x1834] ;  /* 0x0018340001fb7983 */ /* 0x000ea80000300800 */
[----:B------:R0:W-:Y:S04]  /*1d5c0*/  STS.U16 [R3+0x11480], R8 ;  /* 0x0114800803007388 */ /* 0x0001e80000000400 */
[----:B------:R1:W-:Y:S04]  /*1d5d0*/  STS.U16 [R3+0x19480], R0 ;  /* 0x0194800003007388 */ /* 0x0003e80000000400 */
[----:B---3--:R3:W-:Y:S04]  /*1d5e0*/  STS.U16 [R3+0x1880], R9 ;  /* 0x0018800903007388 */ /* 0x0087e80000000400 */
[----:B----4-:R4:W-:Y:S04]  /*1d5f0*/  STS.U16 [R3+0x9880], R18 ;  /* 0x0098801203007388 */ /* 0x0109e80000000400 */
[----:B0-----:R-:W2:Y:S04]  /*1d600*/  LDL.LU R8, [R1+0x1830] ;  /* 0x0018300001087983 */ /* 0x001ea80000300800 */
[----:B-1----:R-:W2:Y:S04]  /*1d610*/  LDL.LU R0, [R1+0x182c] ;  /* 0x00182c0001007983 */ /* 0x002ea80000300800 */
[----:B---3--:R-:W3:Y:S04]  /*1d620*/  LDL.LU R9, [R1+0x1828] ;  /* 0x0018280001097983 */ /* 0x008ee80000300800 */
[----:B----4-:R-:W4:Y:S04]  /*1d630*/  LDL.LU R18, [R1+0x1824] ;  /* 0x0018240001127983 */ /* 0x010f280000300800 */
[----:B------:R0:W-:Y:S04]  /*1d640*/  STS.U16 [R3+0x11880], R4 ;  /* 0x0118800403007388 */ /* 0x0001e80000000400 */
[----:B------:R1:W-:Y:S04]  /*1d650*/  STS.U16 [R3+0x19880], R192 ;  /* 0x019880c003007388 */ /* 0x0003e80000000400 */
[----:B0-----:R-:W2:Y:S04]  /*1d660*/  LDL.LU R4, [R1+0x1820] ;  /* 0x0018200001047983 */ /* 0x001ea80000300800 */
[----:B-1----:R-:W3:Y:S04]  /*1d670*/  LDL.LU R192, [R1+0x181c] ;  /* 0x00181c0001c07983 */ /* 0x002ee80000300800 */
[----:B------:R0:W-:Y:S04]  /*1d680*/  STS.U16 [R3+0x12080], R2 ;  /* 0x0120800203007388 */ /* 0x0001e80000000400 */
[----:B------:R1:W-:Y:S04]  /*1d690*/  STS.U16 [R3+0x1a080], R10 ;  /* 0x01a0800a03007388 */ /* 0x0003e80000000400 */
[----:B------:R1:W-:Y:S04]  /*1d6a0*/  STS.U16 [R3+0x2480], R11 ;  /* 0x0024800b03007388 */ /* 0x0003e80000000400 */
[----:B------:R1:W-:Y:S04]  /*1d6b0*/  STS.U16 [R3+0xa480], R12 ;  /* 0x00a4800c03007388 */ /* 0x0003e80000000400 */
[----:B0-----:R-:W4:Y:S04]  /*1d6c0*/  LDL.LU R2, [R1+0x55c] ;  /* 0x00055c0001027983 */ /* 0x001f280000300800 */
[----:B-1----:R-:W4:Y:S04]  /*1d6d0*/  LDL.LU R10, [R1+0x554] ;  /* 0x00055400010a7983 */ /* 0x002f280000300800 */
[----:B------:R-:W4:Y:S04]  /*1d6e0*/  LDL.LU R11, [R1+0x54c] ;  /* 0x00054c00010b7983 */ /* 0x000f280000300800 */
[----:B------:R0:W-:Y:S04]  /*1d6f0*/  STS.U16 [R3+0x12480], R7 ;  /* 0x0124800703007388 */ /* 0x0001e80000000400 */
[----:B------:R1:W-:Y:S04]  /*1d700*/  STS.U16 [R3+0x1a480], R191 ;  /* 0x01a480bf03007388 */ /* 0x0003e80000000400 */
[----:B------:R1:W-:Y:S04]  /*1d710*/  STS.U16 [R3+0x2880], R190 ;  /* 0x002880be03007388 */ /* 0x0003e80000000400 */
[----:B------:R1:W-:Y:S04]  /*1d720*/  STS.U16 [R3+0xa880], R189 ;  /* 0x00a880bd03007388 */ /* 0x0003e80000000400 */
[----:B------:R-:W4:Y:S04]  /*1d730*/  LDL.LU R12, [R1+0x544] ;  /* 0x00054400010c7983 */ /* 0x000f280000300800 */
[----:B------:R1:W-:Y:S04]  /*1d740*/  STS.U16 [R3+0x12880], R187 ;  /* 0x012880bb03007388 */ /* 0x0003e80000000400 */
[----:B0-----:R-:W4:Y:S04]  /*1d750*/  LDL.LU R7, [R1+0x4dc] ;  /* 0x0004dc0001077983 */ /* 0x001f280000300800 */
[----:B-1----:R-:W4:Y:S04]  /*1d760*/  LDL.LU R191, [R1+0x4d4] ;  /* 0x0004d40001bf7983 */ /* 0x002f280000300800 */
        /* <DEDUP_REMOVED lines=16> */
[----:B0-----:R-:W4:Y:S04]  /*1d870*/  LDL.LU R188, [R1+0x3a4] ;  /* 0x0003a40001bc7983 */ /* 0x001f280000300800 */
[----:B--2---:R-:W-:Y:S04]  /*1d880*/  STS.U16 [R3+0x1b080], R4 ;  /* 0x01b0800403007388 */ /* 0x004fe80000000400 */
[----:B---3--:R0:W-:Y:S04]  /*1d890*/  STS.U16 [R3+0x13080], R192 ;  /* 0x013080c003007388 */ /* 0x0081e80000000400 */
[----:B0-----:R-:W2:Y:S04]  /*1d8a0*/  LDL.LU R192, [R1+0x31c] ;  /* 0x00031c0001c07983 */ /* 0x001ea80000300800 */
[----:B------:R-:W4:Y:S04]  /*1d8b0*/  LDL.LU R4, [R1+0x1818] ;  /* 0x0018180001047983 */ /* 0x000f280000300800 */
        /* <DEDUP_REMOVED lines=18> */
[----:B------:R-:W-:Y:S04]  /*1d9e0*/  STL [R1+0x16c0], R3 ;  /* 0x0016c00301007387 */ /* 0x000fe80000100800 */
[----:B----4-:R0:W-:Y:S04]  /*1d9f0*/  STS.U16 [R4+0x500], R7 ;  /* 0x0005000704007388 */ /* 0x0101e80000000400 */
[----:B------:R1:W-:Y:S04]  /*1da00*/  STS.U16 [R4+0x8500], R191 ;  /* 0x008500bf04007388 */ /* 0x0003e80000000400 */
[----:B------:R3:W-:Y:S04]  /*1da10*/  STS.U16 [R4+0x10500], R190 ;  /* 0x010500be04007388 */ /* 0x0007e80000000400 */
[----:B------:R4:W-:Y:S04]  /*1da20*/  STS.U16 [R4+0x18500], R189 ;  /* 0x018500bd04007388 */ /* 0x0009e80000000400 */
[----:B------:R2:W-:Y:S04]  /*1da30*/  STS.U16 [R4+0x900], R187 ;  /* 0x000900bb04007388 */ /* 0x0005e80000000400 */
[----:B------:R2:W-:Y:S04]  /*1da40*/  STS.U16 [R4+0x8900], R6 ;  /* 0x0089000604007388 */ /* 0x0005e80000000400 */
[----:B0-----:R-:W2:Y:S04]  /*1da50*/  LDL.LU R7, [R1+0x318] ;  /* 0x0003180001077983 */ /* 0x001ea80000300800 */
[----:B-1----:R-:W2:Y:S04]  /*1da60*/  LDL.LU R191, [R1+0x314] ;  /* 0x0003140001bf7983 */ /* 0x002ea80000300800 */
[----:B---3--:R-:W3:Y:S04]  /*1da70*/  LDL.LU R190, [R1+0x310] ;  /* 0x0003100001be7983 */ /* 0x008ee80000300800 */
[----:B----4-:R-:W4:Y:S04]  /*1da80*/  LDL.LU R189, [R1+0x29c] ;  /* 0x00029c0001bd7983 */ /* 0x010f280000300800 */
[----:B--2---:R-:W2:Y:S04]  /*1da90*/  LDL.LU R187, [R1+0x298] ;  /* 0x0002980001bb7983 */ /* 0x004ea80000300800 */
[----:B------:R0:W-:Y:S04]  /*1daa0*/  STS.U16 [R4+0x10900], R193 ;  /* 0x010900c104007388 */ /* 0x0001e80000000400 */
[----:B------:R-:W2:Y:S04]  /*1dab0*/  LDL.LU R6, [R1+0x294] ;  /* 0x0002940001067983 */ /* 0x000ea80000300800 */
[----:B------:R1:W-:Y:S04]  /*1dac0*/  STS.U16 [R4+0x18900], R19 ;  /* 0x0189001304007388 */ /* 0x0003e80000000400 */
[----:B------:R1:W-:Y:S04]  /*1dad0*/  STS.U16 [R4+0xd00], R5 ;  /* 0x000d000504007388 */ /* 0x0003e80000000400 */
[----:B------:R1:W-:Y:S04]  /*1dae0*/  STS.U16 [R4+0x8d00], R21 ;  /* 0x008d001504007388 */ /* 0x0003e80000000400 */
[----:B------:R1:W-:Y:S04]  /*1daf0*/  STS.U16 [R4+0x10d00], R186 ;  /* 0x010d00ba04007388 */ /* 0x0003e80000000400 */
[----:B------:R1:W-:Y:S04]  /*1db00*/  STS.U16 [R4+0x18d00], R188 ;  /* 0x018d00bc04007388 */ /* 0x0003e80000000400 */
[----:B0-----:R-:W2:Y:S04]  /*1db10*/  LDL.LU R193, [R1+0x290] ;  /* 0x0002900001c17983 */ /* 0x001ea80000300800 */
[----:B-1----:R-:W2:Y:S04]  /*1db20*/  LDL.LU R19, [R1+0x228] ;  /* 0x0002280001137983 */ /* 0x002ea80000300800 */
[----:B------:R-:W2:Y:S04]  /*1db30*/  LDL.LU R5, [R1+0x224] ;  /* 0x0002240001057983 */ /* 0x000ea80000300800 */
        /* <DEDUP_REMOVED lines=16> */
[----:B------:R0:W-:Y:S04]  /*1dc40*/  STS.U16 [R4+0x100], R2 ;  /* 0x0001000204007388 */ /* 0x0001e80000000400 */
[----:B------:R-:W2:Y:S04]  /*1dc50*/  LDL.LU R13, [R1+0x90] ;  /* 0x00009000010d7983 */ /* 0x000ea80000300800 */
        /* <DEDUP_REMOVED lines=9> */
[----:B------:R0:W-:Y:S04]  /*1dcf0*/  STS.U16 [R4+0x9100], R7 ;  /* 0x0091000704007388 */ /* 0x0001e80000000400 */
[----:B------:R1:W-:Y:S04]  /*1dd00*/  STS.U16 [R4+0x11100], R191 ;  /* 0x011100bf04007388 */ /* 0x0003e80000000400 */
[----:B---3--:R3:W-:Y:S04]  /*1dd10*/  STS.U16 [R4+0x19100], R190 ;  /* 0x019100be04007388 */ /* 0x0087e80000000400 */
[----:B----4-:R4:W-:Y:S04]  /*1dd20*/  STS.U16 [R4+0x1500], R189 ;  /* 0x001500bd04007388 */ /* 0x0109e80000000400 */
[----:B--2---:R2:W-:Y:S04]  /*1dd30*/  STS.U16 [R4+0x9500], R187 ;  /* 0x009500bb04007388 */ /* 0x0045e80000000400 */
[----:B------:R2:W-:Y:S04]  /*1dd40*/  STS.U16 [R4+0x11500], R6 ;  /* 0x0115000604007388 */ /* 0x0005e80000000400 */
[----:B0-----:R-:W2:Y:S04]  /*1dd50*/  LDL.LU R7, [R1+0x1814] ;  /* 0x0018140001077983 */ /* 0x001ea80000300800 */
[----:B-1----:R-:W2:Y:S04]  /*1dd60*/  LDL.LU R191, [R1+0x1810] ;  /* 0x0018100001bf7983 */ /* 0x002ea80000300800 */
[----:B---3--:R-:W3:Y:S04]  /*1dd70*/  LDL.LU R190, [R1+0x180c] ;  /* 0x00180c0001be7983 */ /* 0x008ee80000300800 */
[----:B----4-:R-:W4:Y:S04]  /*1dd80*/  LDL.LU R189, [R1+0x1808] ;  /* 0x0018080001bd7983 */ /* 0x010f280000300800 */
[----:B--2---:R-:W2:Y:S04]  /*1dd90*/  LDL.LU R187, [R1+0x1804] ;  /* 0x0018040001bb7983 */ /* 0x004ea80000300800 */
[----:B------:R-:W3:Y:S04]  /*1dda0*/  LDL.LU R6, [R1+0x1800] ;  /* 0x0018000001067983 */ /* 0x000ee80000300800 */
[----:B------:R0:W-:Y:S04]  /*1ddb0*/  STS.U16 [R4+0x19500], R193 ;  /* 0x019500c104007388 */ /* 0x0001e80000000400 */
[----:B------:R1:W-:Y:S04]  /*1ddc0*/  STS.U16 [R4+0x1900], R19 ;  /* 0x0019001304007388 */ /* 0x0003e80000000400 */
[----:B------:R1:W-:Y:S04]  /*1ddd0*/  STS.U16 [R4+0x9900], R5 ;  /* 0x0099000504007388 */ /* 0x0003e80000000400 */
[----:B------:R1:W-:Y:S04]  /*1dde0*/  STS.U16 [R4+0x11900], R21 ;  /* 0x0119001504007388 */ /* 0x0003e80000000400 */
[----:B------:R1:W-:Y:S04]  /*1ddf0*/  STS.U16 [R4+0x19900], R186 ;  /* 0x019900ba04007388 */ /* 0x0003e80000000400 */
[----:B------:R1:W-:Y:S04]  /*1de00*/  STS.U16 [R4+0x1d00], R188 ;  /* 0x001d00bc04007388 */ /* 0x0003e80000000400 */
[----:B0-----:R-:W4:Y:S04]  /*1de10*/  LDL.LU R193, [R1+0x17fc] ;  /* 0x0017fc0001c17983 */ /* 0x001f280000300800 */
[----:B-1----:R-:W2:Y:S04]  /*1de20*/  LDL.LU R19, [R1+0x17f8] ;  /* 0x0017f80001137983 */ /* 0x002ea80000300800 */
[----:B------:R-:W3:Y:S04]  /*1de30*/  LDL.LU R5, [R1+0x17f4] ;  /* 0x0017f40001057983 */ /* 0x000ee80000300800 */
[----:B------:R-:W4:Y:S04]  /*1de40*/  LDL.LU R21, [R1+0x17f0] ;  /* 0x0017f00001157983 */ /* 0x000f280000300800 */
[----:B------:R-:W2:Y:S04]  /*1de50*/  LDL.LU R186, [R1+0x17ec] ;  /* 0x0017ec0001ba7983 */ /* 0x000ea80000300800 */
[----:B------:R-:W3:Y:S04]  /*1de60*/  LDL.LU R188, [R1+0x17e8] ;  /* 0x0017e80001bc7983 */ /* 0x000ee80000300800 */
[----:B------:R0:W-:Y:S04]  /*1de70*/  STS.U16 [R4+0x12100], R247 ;  /* 0x012100f704007388 */ /* 0x0001e80000000400 */
        /* <DEDUP_REMOVED lines=24> */
[----:B------:R-:W-:Y:S04]  /*1e000*/  STS.U16 [R4+0x1ad00], R192 ;  /* 0x01ad00c004007388 */ /* 0x000fe80000000400 */
[----:B0-----:R-:W3:Y:S04]  /*1e010*/  LDL.LU R12, [R1+0x3a0] ;  /* 0x0003a000010c7983 */ /* 0x001ee80000300800 */
[----:B----4-:R0:W-:Y:S04]  /*1e020*/  STS.U16 [R4+0x13100], R21 ;  /* 0x0131001504007388 */ /* 0x0101e80000000400 */
[----:B--2---:R1:W-:Y:S04]  /*1e030*/  STS.U16 [R4+0xb100], R186 ;  /* 0x00b100ba04007388 */ /* 0x0043e80000000400 */
[----:B---3--:R2:W-:Y:S04]  /*1e040*/  STS.U16 [R4+0x3100], R188 ;  /* 0x003100bc04007388 */ /* 0x0085e80000000400 */
[----:B------:R3:W-:Y:S04]  /*1e050*/  STS.U16 [R4+0x1b100], R5 ;  /* 0x01b1000504007388 */ /* 0x0007e80000000400 */
[----:B0-----:R-:W4:Y:S04]  /*1e060*/  LDL.LU R21, [R1+0x39c] ;  /* 0x00039c0001157983 */ /* 0x001f280000300800 */
[----:B-1----:R-:W4:Y:S04]  /*1e070*/  LDL.LU R186, [R1+0x398] ;  /* 0x0003980001ba7983 */ /* 0x002f280000300800 */
[----:B--2---:R-:W2:Y:S04]  /*1e080*/  LDL.LU R188, [R1+0x394] ;  /* 0x0003940001bc7983 */ /* 0x004ea80000300800 */
[----:B------:R-:W4:Y:S04]  /*1e090*/  LDL.LU R192, [R1+0x30c] ;  /* 0x00030c0001c07983 */ /* 0x000f280000300800 */
[----:B---3--:R-:W3:Y:S04]  /*1e0a0*/  LDL.LU R5, [R1+0x17e4] ;  /* 0x0017e40001057983 */ /* 0x008ee80000300800 */
        /* <DEDUP_REMOVED lines=18> */
[----:B---3--:R-:W-:Y:S04]  /*1e1d0*/  STS.U16 [R5+0x180], R247 ;  /* 0x000180f705007388 */ /* 0x008fe80000000400 */
[----:B------:R-:W-:Y:S04]  /*1e1e0*/  STS.U16 [R5+0x8180], R249 ;  /* 0x008180f905007388 */ /* 0x000fe80000000400 */
[----:B------:R-:W-:Y:S04]  /*1e1f0*/  STS.U16 [R5+0x10180], R251 ;  /* 0x010180fb05007388 */ /* 0x000fe80000000400 */
[----:B------:R-:W-:Y:S04]  /*1e200*/  STS.U16 [R5+0x18180], R20 ;  /* 0x0181801405007388 */ /* 0x000fe80000000400 */
[----:B------:R-:W-:Y:S04]  /*1e210*/  STS.U16 [R5+0x580], R211 ;  /* 0x000580d305007388 */ /* 0x000fe80000000400 */
[----:B------:R-:W-:Y:S04]  /*1e220*/  STS.U16 [R5+0x8580], R16 ;  /* 0x0085801005007388 */ /* 0x000fe80000000400 */
[----:B------:R-:W-:Y:S04]  /*1e230*/  STS.U16 [R5+0x10580], R15 ;  /* 0x0105800f05007388 */ /* 0x000fe80000000400 */
[----:B------:R-:W-:Y:S04]  /*1e240*/  STS.U16 [R5+0x18580], R14 ;  /* 0x0185800e05007388 */ /* 0x000fe80000000400 */
[----:B--2---:R0:W-:Y:S04]  /*1e250*/  STS.U16 [R5+0x18d80], R188 ;  /* 0x018d80bc05007388 */ /* 0x0041e80000000400 */
[----:B----4-:R1:W-:Y:S04]  /*1e260*/  STS.U16 [R5+0x1180], R192 ;  /* 0x001180c005007388 */ /* 0x0103e80000000400 */
[----:B0-----:R-:W2:Y:S04]  /*1e270*/  LDL.LU R188, [R1+0x308] ;  /* 0x0003080001bc7983 */ /* 0x001ea80000300800 */
[----:B-1----:R-:W3:Y:S04]  /*1e280*/  LDL.LU R192, [R1+0x304] ;  /* 0x0003040001c07983 */ /* 0x002ee80000300800 */
        /* <DEDUP_REMOVED lines=34> */
[----:B------:R0:W-:Y:S04]  /*1e4b0*/  STS.U16 [R5+0x10d80], R186 ;  /* 0x010d80ba05007388 */ /* 0x0001e80000000400 */
[----:B0-----:R-:W4:Y:S04]  /*1e4c0*/  LDL.LU R186, [R1+0x1c] ;  /* 0x00001c0001ba7983 */ /* 0x001f280000300800 */
[----:B------:R-:W-:Y:S04]  /*1e4d0*/  STS.U16 [R5+0x3180], R19 ;  /* 0x0031801305007388 */ /* 0x000fe80000000400 */
[----:B------:R-:W-:Y:S04]  /*1e4e0*/  STS.U16 [R5+0xb180], R193 ;  /* 0x00b180c105007388 */ /* 0x000fe80000000400 */
[----:B------:R-:W-:Y:S04]  /*1e4f0*/  STS.U16 [R5+0x13180], R6 ;  /* 0x0131800605007388 */ /* 0x000fe80000000400 */
[----:B------:R-:W-:Y:S04]  /*1e500*/  STS.U16 [R5+0x1b180], R187 ;  /* 0x01b180bb05007388 */ /* 0x000fe80000000400 */
[----:B--2---:R0:W-:Y:S04]  /*1e510*/  STS.U16 [R5+0x9180], R188 ;  /* 0x009180bc05007388 */ /* 0x0041e80000000400 */
[----:B---3--:R1:W-:Y:S04]  /*1e520*/  STS.U16 [R5+0x11180], R192 ;  /* 0x011180c005007388 */ /* 0x0083e80000000400 */
[----:B0-----:R-:W2:Y:S04]  /*1e530*/  LDL.LU R188, [R1+0x17e0] ;  /* 0x0017e00001bc7983 */ /* 0x001ea80000300800 */
[----:B-1----:R-:W3:Y:S04]  /*1e540*/  LDL.LU R192, [R1+0x17dc] ;  /* 0x0017dc0001c07983 */ /* 0x002ee80000300800 */
[----:B----4-:R0:W-:Y:S04]  /*1e550*/  STS.U16 [R5+0x1a180], R251 ;  /* 0x01a180fb05007388 */ /* 0x0101e80000000400 */
[----:B------:R1:W-:Y:S04]  /*1e560*/  STS.U16 [R5+0x2580], R20 ;  /* 0x0025801405007388 */ /* 0x0003e80000000400 */
[----:B------:R4:W-:Y:S04]  /*1e570*/  STS.U16 [R5+0xa580], R211 ;  /* 0x00a580d305007388 */ /* 0x0009e80000000400 */
[----:B------:R4:W-:Y:S04]  /*1e580*/  STS.U16 [R5+0x12580], R16 ;  /* 0x0125801005007388 */ /* 0x0009e80000000400 */
[----:B------:R4:W-:Y:S04]  /*1e590*/  STS.U16 [R5+0x1a580], R15 ;  /* 0x01a5800f05007388 */ /* 0x0009e80000000400 */
[----:B------:R4:W-:Y:S04]  /*1e5a0*/  STS.U16 [R5+0x2980], R14 ;  /* 0x0029800e05007388 */ /* 0x0009e80000000400 */
[----:B0-----:R-:W2:Y:S04]  /*1e5b0*/  LDL.LU R251, [R1+0x530] ;  /* 0x0005300001fb7983 */ /* 0x001ea80000300800 */
[----:B-1----:R-:W3:Y:S04]  /*1e5c0*/  LDL.LU R20, [R1+0x52c] ;  /* 0x00052c0001147983 */ /* 0x002ee80000300800 */
[----:B----4-:R-:W4:Y:S04]  /*1e5d0*/  LDL.LU R211, [R1+0x528] ;  /* 0x0005280001d37983 */ /* 0x010f280000300800 */
[----:B------:R-:W2:Y:S04]  /*1e5e0*/  LDL.LU R16, [R1+0x524] ;  /* 0x0005240001107983 */ /* 0x000ea80000300800 */
        /* <DEDUP_REMOVED lines=15> */
[----:B------:R-:W4:Y:S04]  /*1e6e0*/  LDL.LU R19, [R1+0x390] ;  /* 0x0003900001137983 */ /* 0x000f280000300800 */
[----:B0-----:R-:W4:Y:S04]  /*1e6f0*/  LDL.LU R186, [R1+0x38c] ;  /* 0x00038c0001ba7983 */ /* 0x001f280000300800 */
[----:B------:R-:W4:Y:S04]  /*1e700*/  LDL.LU R193, [R1+0x17d8] ;  /* 0x0017d80001c17983 */ /* 0x000f280000300800 */
[----:B------:R-:W2:Y:S04]  /*1e710*/  LDL.LU R6, [R1+0x17d4] ;  /* 0x0017d40001067983 */ /* 0x000ea80000300800 */
[----:B------:R-:W4:Y:S04]  /*1e720*/  LDL.LU R187, [R1+0x384] ;  /* 0x0003840001bb7983 */ /* 0x000f280000300800 */
[----:B------:R0:W-:Y:S04]  /*1e730*/  STS.U16 [R5+0x1580], R212 ;  /* 0x001580d405007388 */ /* 0x0001e80000000400 */
[----:B------:R-:W-:Y:S04]  /*1e740*/  STL [R1+0x16c8], R5 ;  /* 0x0016c80501007387 */ /* 0x000fe80000100800 */
        /* <DEDUP_REMOVED lines=24> */
[----:B------:R-:W-:Y:S04]  /*1e8d0*/  STS.U16 [R5+0x19180], R4 ;  /* 0x0191800405007388 */ /* 0x000fe80000000400 */
[----:B------:R1:W-:Y:S04]  /*1e8e0*/  STS.U16 [R5+0xa180], R247 ;  /* 0x00a180f705007388 */ /* 0x0003e80000000400 */
        /* <DEDUP_REMOVED lines=13> */
[----:B0-----:R-:W4:Y:S04]  /*1e9c0*/  LDL.LU R245, [R1+0x1fc] ;  /* 0x0001fc0001f57983 */ /* 0x001f280000300800 */
[----:B-1----:R-:W4:Y:S04]  /*1e9d0*/  LDL.LU R247, [R1+0x198] ;  /* 0x0001980001f77983 */ /* 0x002f280000300800 */
[----:B--2---:R0:W-:Y:S04]  /*1e9e0*/  STS.U16 [R6+0x18200], R16 ;  /* 0x0182001006007388 */ /* 0x0041e80000000400 */
[----:B------:R1:W-:Y:S04]  /*1e9f0*/  STS.U16 [R6+0x200], R251 ;  /* 0x000200fb06007388 */ /* 0x0003e80000000400 */
[----:B---3--:R2:W-:Y:S04]  /*1ea00*/  STS.U16 [R6+0x8200], R20 ;  /* 0x0082001406007388 */ /* 0x0085e80000000400 */
[----:B----4-:R3:W-:Y:S04]  /*1ea10*/  STS.U16 [R6+0x10200], R211 ;  /* 0x010200d306007388 */ /* 0x0107e80000000400 */
[----:B------:R4:W-:Y:S04]  /*1ea20*/  STS.U16 [R6+0x600], R15 ;  /* 0x0006000f06007388 */ /* 0x0009e80000000400 */
[----:B------:R4:W-:Y:S04]  /*1ea30*/  STS.U16 [R6+0x8600], R14 ;  /* 0x0086000e06007388 */ /* 0x0009e80000000400 */
[----:B0-----:R-:W4:Y:S04]  /*1ea40*/  LDL.LU R16, [R1+0x194] ;  /* 0x0001940001107983 */ /* 0x001f280000300800 */
[----:B------:R-:W4:Y:S04]  /*1ea50*/  LDL.LU R249, [R1+0x190] ;  /* 0x0001900001f97983 */ /* 0x000f280000300800 */
[----:B-1----:R-:W4:Y:S04]  /*1ea60*/  LDL.LU R251, [R1+0x18c] ;  /* 0x00018c0001fb7983 */ /* 0x002f280000300800 */
[----:B--2---:R-:W2:Y:S04]  /*1ea70*/  LDL.LU R20, [R1+0x138] ;  /* 0x0001380001147983 */ /* 0x004ea80000300800 */
[----:B---3--:R-:W3:Y:S04]  /*1ea80*/  LDL.LU R211, [R1+0x134] ;  /* 0x0001340001d37983 */ /* 0x008ee80000300800 */
[----:B----4-:R-:W4:Y:S04]  /*1ea90*/  LDL.LU R15, [R1+0x130] ;  /* 0x00013000010f7983 */ /* 0x010f280000300800 */
[----:B------:R0:W-:Y:S04]  /*1eaa0*/  STS.U16 [R6+0x10600], R13 ;  /* 0x0106000d06007388 */ /* 0x0001e80000000400 */
[----:B------:R-:W2:Y:S04]  /*1eab0*/  LDL.LU R14, [R1+0x12c] ;  /* 0x00012c00010e7983 */ /* 0x000ea80000300800 */
        /* <DEDUP_REMOVED lines=14> */
[----:B0-----:R-:W3:Y:S04]  /*1eba0*/  LDL.LU R19, [R1+0x70] ;  /* 0x0000700001137983 */ /* 0x001ee80000300800 */
[----:B-1----:R-:W3:Y:S04]  /*1ebb0*/  LDL.LU R186, [R1+0x6c] ;  /* 0x00006c0001ba7983 */ /* 0x002ee80000300800 */
[----:B------:R-:W3:Y:S04]  /*1ebc0*/  LDL.LU R187, [R1+0x18] ;  /* 0x0000180001bb7983 */ /* 0x000ee80000300800 */
[----:B------:R-:W-:Y:S04]  /*1ebd0*/  STS.U16 [R6+0x12e00], R192 ;  /* 0x012e00c006007388 */ /* 0x000fe80000000400 */
[----:B------:R-:W-:Y:S04]  /*1ebe0*/  STS.U16 [R6+0xae00], R193 ;  /* 0x00ae00c106007388 */ /* 0x000fe80000000400 */
[----:B------:R-:W-:Y:S04]  /*1ebf0*/  STS.U16 [R6+0x3200], R189 ;  /* 0x003200bd06007388 */ /* 0x000fe80000000400 */
[----:B------:R-:W-:Y:S04]  /*1ec00*/  STS.U16 [R6+0xb200], R190 ;  /* 0x00b200be06007388 */ /* 0x000fe80000000400 */
[----:B------:R-:W-:Y:S04]  /*1ec10*/  STS.U16 [R6+0x13200], R191 ;  /* 0x013200bf06007388 */ /* 0x000fe80000000400 */
[----:B------:R-:W-:Y:S04]  /*1ec20*/  STS.U16 [R6+0x1b200], R7 ;  /* 0x01b2000706007388 */ /* 0x000fe80000000400 */
[----:B------:R0:W-:Y:S04]  /*1ec30*/  STS.U16 [R6+0x9e00], R16 ;  /* 0x009e001006007388 */ /* 0x0001e80000000400 */
[----:B----4-:R1:W-:Y:S04]  /*1ec40*/  STS.U16 [R6+0x12200], R15 ;  /* 0x0122000f06007388 */ /* 0x0103e80000000400 */
[----:B--2---:R2:W-:Y:S04]  /*1ec50*/  STS.U16 [R6+0x1a200], R14 ;  /* 0x01a2000e06007388 */ /* 0x0045e80000000400 */
[----:B0-----:R-:W4:Y:S04]  /*1ec60*/  LDL.LU R16, [R1+0x14] ;  /* 0x0000140001107983 */ /* 0x001f280000300800 */
[----:B-1----:R-:W4:Y:S04]  /*1ec70*/  LDL.LU R15, [R1+0x520] ;  /* 0x00052000010f7983 */ /* 0x002f280000300800 */
[----:B---3--:R0:W-:Y:S04]  /*1ec80*/  STS.U16 [R6+0x2600], R13 ;  /* 0x0026000d06007388 */ /* 0x0081e80000000400 */
[----:B--2---:R-:W2:Y:S04]  /*1ec90*/  LDL.LU R14, [R1+0x51c] ;  /* 0x00051c00010e7983 */ /* 0x004ea80000300800 */
        /* <DEDUP_REMOVED lines=17> */
[----:B------:R-:W3:Y:S04]  /*1edb0*/  LDL.LU R192, [R1+0x404] ;  /* 0x0004040001c07983 */ /* 0x000ee80000300800 */
[----:B------:R-:W3:Y:S04]  /*1edc0*/  LDL.LU R193, [R1+0x37c] ;  /* 0x00037c0001c17983 */ /* 0x000ee80000300800 */
[----:B------:R-:W3:Y:S04]  /*1edd0*/  LDL.LU R189, [R1+0x17d0] ;  /* 0x0017d00001bd7983 */ /* 0x000ee80000300800 */
[----:B------:R-:W3:Y:S04]  /*1ede0*/  LDL.LU R190, [R1+0x17cc] ;  /* 0x0017cc0001be7983 */ /* 0x000ee80000300800 */
[----:B------:R-:W3:Y:S04]  /*1edf0*/  LDL.LU R191, [R1+0x17c8] ;  /* 0x0017c80001bf7983 */ /* 0x000ee80000300800 */
[----:B------:R-:W2:Y:S04]  /*1ee00*/  LDL.LU R7, [R1+0x17c4] ;  /* 0x0017c40001077983 */ /* 0x000ea80000300800 */
[----:B------:R0:W-:Y:S04]  /*1ee10*/  STS.U16 [R6+0x1200], R210 ;  /* 0x001200d206007388 */ /* 0x0001e80000000400 */
[----:B------:R-:W-:Y:S04]  /*1ee20*/  STL [R1+0x16cc], R6 ;  /* 0x0016cc0601007387 */ /* 0x000fe80000100800 */
        /* <DEDUP_REMOVED lines=28> */
[----:B------:R-:W-:Y:S04]  /*1eff0*/  STS.U16 [R6+0x18e00], R212 ;  /* 0x018e00d406007388 */ /* 0x000fe80000000400 */
[----:B0-----:R-:W3:Y:S04]  /*1f000*/  LDL.LU R247, [R1+0x1f4] ;  /* 0x0001f40001f77983 */ /* 0x001ee80000300800 */
[----:B-1----:R-:W3:Y:S04]  /*1f010*/  LDL.LU R249, [R1+0x1f0] ;  /* 0x0001f00001f97983 */ /* 0x002ee80000300800 */
[----:B------:R-:W3:Y:S04]  /*1f020*/  LDL.LU R251, [R1+0x1ec] ;  /* 0x0001ec0001fb7983 */ /* 0x000ee80000300800 */
[----:B------:R-:W-:Y:S04]  /*1f030*/  STS.U16 [R6+0x3600], R227 ;  /* 0x003600e306007388 */ /* 0x000fe80000000400 */
[----:B------:R-:W3:Y:S04]  /*1f040*/  LDL.LU R20, [R1+0x188] ;  /* 0x0001880001147983 */ /* 0x000ee80000300800 */
        /* <DEDUP_REMOVED lines=11> */
[----:B----4-:R-:W4:Y:S04]  /*1f100*/  LDL.LU R211, [R1+0x184] ;  /* 0x0001840001d37983 */ /* 0x010f280000300800 */
[----:B------:R0:W-:Y:S04]  /*1f110*/  STS.U16 [R6+0x1ae00], R16 ;  /* 0x01ae001006007388 */ /* 0x0001e80000000400 */
[----:B0-----:R-:W4:Y:S04]  /*1f120*/  LDL.LU R16, [R1+0x180] ;  /* 0x0001800001107983 */ /* 0x001f280000300800 */
[----:B--2---:R0:W-:Y:S04]  /*1f130*/  STS.U16 [R7+0x280], R15 ;  /* 0x0002800f07007388 */ /* 0x0041e80000000400 */
[----:B------:R1:W-:Y:S04]  /*1f140*/  STS.U16 [R7+0x8280], R14 ;  /* 0x0082800e07007388 */ /* 0x0003e80000000400 */
[----:B------:R2:W-:Y:S04]  /*1f150*/  STS.U16 [R7+0x10280], R13 ;  /* 0x0102800d07007388 */ /* 0x0005e80000000400 */
[----:B------:R2:W-:Y:S04]  /*1f160*/  STS.U16 [R7+0x18280], R2 ;  /* 0x0182800207007388 */ /* 0x0005e80000000400 */
[----:B---3--:R3:W-:Y:S04]  /*1f170*/  STS.U16 [R7+0x680], R10 ;  /* 0x0006800a07007388 */ /* 0x0087e80000000400 */
[----:B------:R3:W-:Y:S04]  /*1f180*/  STS.U16 [R7+0x8680], R11 ;  /* 0x0086800b07007388 */ /* 0x0007e80000000400 */
[----:B0-----:R-:W4:Y:S04]  /*1f190*/  LDL.LU R15, [R1+0x17c] ;  /* 0x00017c00010f7983 */ /* 0x001f280000300800 */
[----:B-1----:R-:W4:Y:S04]  /*1f1a0*/  LDL.LU R14, [R1+0x128] ;  /* 0x00012800010e7983 */ /* 0x002f280000300800 */
[----:B--2---:R-:W2:Y:S04]  /*1f1b0*/  LDL.LU R13, [R1+0x124] ;  /* 0x00012400010d7983 */ /* 0x004ea80000300800 */
[----:B------:R-:W4:Y:S04]  /*1f1c0*/  LDL.LU R2, [R1+0x120] ;  /* 0x0001200001027983 */ /* 0x000f280000300800 */
[----:B---3--:R-:W3:Y:S04]  /*1f1d0*/  LDL.LU R10, [R1+0x11c] ;  /* 0x00011c00010a7983 */ /* 0x008ee80000300800 */
        /* <DEDUP_REMOVED lines=13> */
[----:B0-----:R-:W2:Y:S04]  /*1f2b0*/  LDL.LU R192, [R1+0x60] ;  /* 0x0000600001c07983 */ /* 0x001ea80000300800 */
[----:B-1----:R-:W2:Y:S04]  /*1f2c0*/  LDL.LU R193, [R1+0x5c] ;  /* 0x00005c0001c17983 */ /* 0x002ea80000300800 */
        /* <DEDUP_REMOVED lines=8> */
[----:B----4-:R0:W-:Y:S04]  /*1f350*/  STS.U16 [R7+0x12280], R2 ;  /* 0x0122800207007388 */ /* 0x0101e80000000400 */
[----:B---3--:R1:W-:Y:S04]  /*1f360*/  STS.U16 [R7+0x1a280], R10 ;  /* 0x01a2800a07007388 */ /* 0x0083e80000000400 */
[----:B--2---:R2:W-:Y:S04]  /*1f370*/  STS.U16 [R7+0x2680], R11 ;  /* 0x0026800b07007388 */ /* 0x0045e80000000400 */
[----:B0-----:R-:W3:Y:S04]  /*1f380*/  LDL.LU R2, [R1+0x510] ;  /* 0x0005100001027983 */ /* 0x001ee80000300800 */
[----:B-1----:R-:W4:Y:S04]  /*1f390*/  LDL.LU R10, [R1+0x50c] ;  /* 0x00050c00010a7983 */ /* 0x002f280000300800 */
[----:B------:R0:W-:Y:S04]  /*1f3a0*/  STS.U16 [R7+0xa680], R12 ;  /* 0x00a6800c07007388 */ /* 0x0001e80000000400 */
[----:B--2---:R-:W2:Y:S04]  /*1f3b0*/  LDL.LU R11, [R1+0x508] ;  /* 0x00050800010b7983 */ /* 0x004ea80000300800 */
[----:B------:R1:W-:Y:S04]  /*1f3c0*/  STS.U16 [R7+0x12680], R21 ;  /* 0x0126801507007388 */ /* 0x0003e80000000400 */
[----:B------:R1:W-:Y:S04]  /*1f3d0*/  STS.U16 [R7+0x1a680], R19 ;  /* 0x01a6801307007388 */ /* 0x0003e80000000400 */
[----:B------:R1:W-:Y:S04]  /*1f3e0*/  STS.U16 [R7+0x2a80], R186 ;  /* 0x002a80ba07007388 */ /* 0x0003e80000000400 */
[----:B------:R1:W-:Y:S04]  /*1f3f0*/  STS.U16 [R7+0xaa80], R187 ;  /* 0x00aa80bb07007388 */ /* 0x0003e80000000400 */
[----:B0-----:R-:W3:Y:S04]  /*1f400*/  LDL.LU R12, [R1+0x504] ;  /* 0x00050400010c7983 */ /* 0x001ee80000300800 */
[----:B-1----:R-:W4:Y:S04]  /*1f410*/  LDL.LU R21, [R1+0x48c] ;  /* 0x00048c0001157983 */ /* 0x002f280000300800 */
        /* <DEDUP_REMOVED lines=8> */
[----:B0-----:R-:W4:Y:S04]  /*1f4a0*/  LDL.LU R192, [R1+0x3f4] ;  /* 0x0003f40001c07983 */ /* 0x001f280000300800 */
[----:B-1----:R-:W4:Y:S04]  /*1f4b0*/  LDL.LU R193, [R1+0x36c] ;  /* 0x00036c0001c17983 */ /* 0x002f280000300800 */
[----:B------:R-:W4:Y:S04]  /*1f4c0*/  LDL.LU R9, [R1+0x368] ;  /* 0x0003680001097983 */ /* 0x000f280000300800 */
[----:B------:R-:W4:Y:S04]  /*1f4d0*/  LDL.LU R189, [R1+0x364] ;  /* 0x0003640001bd7983 */ /* 0x000f280000300800 */
[----:B------:R-:W4:Y:S04]  /*1f4e0*/  LDL.LU R188, [R1+0x35c] ;  /* 0x00035c0001bc7983 */ /* 0x000f280000300800 */
[----:B------:R-:W4:Y:S04]  /*1f4f0*/  LDL.LU R0, [R1+0x17c0] ;  /* 0x0017c00001007983 */ /* 0x000f280000300800 */
        /* <DEDUP_REMOVED lines=35> */
[----:B0-----:R-:W4:Y:S04]  /*1f730*/  LDL R13, [R1+0x69c] ;  /* 0x00069c00010d7983 */ /* 0x001f280000100800 */
[----:B---3--:R0:W-:Y:S04]  /*1f740*/  STS.U16 [R8+0x18300], R12 ;  /* 0x0183000c08007388 */ /* 0x0081e80000000400 */
[----:B--2---:R1:W-:Y:S04]  /*1f750*/  STS.U16 [R8+0x10300], R11 ;  /* 0x0103000b08007388 */ /* 0x0043e80000000400 */
[----:B0-----:R-:W2:Y:S04]  /*1f760*/  LDL R12, [R1+0x6a0] ;  /* 0x0006a000010c7983 */ /* 0x001ea80000100800 */
[----:B-1----:R-:W3:Y:S04]  /*1f770*/  LDL R11, [R1+0x694] ;  /* 0x00069400010b7983 */ /* 0x002ee80000100800 */
[----:B----4-:R0:W-:Y:S04]  /*1f780*/  STS.U16 [R8+0x8300], R10 ;  /* 0x0083000a08007388 */ /* 0x0101e80000000400 */
[----:B------:R1:W-:Y:S04]  /*1f790*/  STS.U16 [R8+0x8f00], R9 ;  /* 0x008f000908007388 */ /* 0x0003e80000000400 */
[----:B0-----:R-:W4:Y:S04]  /*1f7a0*/  LDL R10, [R1+0x698] ;  /* 0x00069800010a7983 */ /* 0x001f280000100800 */
[----:B-1----:R-:W4:Y:S04]  /*1f7b0*/  LDL R9, [R1+0x68c] ;  /* 0x00068c0001097983 */ /* 0x002f280000100800 */
[----:B------:R0:W-:Y:S04]  /*1f7c0*/  STS.U16 [R8+0x300], R2 ;  /* 0x0003000208007388 */ /* 0x0001e80000000400 */
[----:B0-----:R-:W4:Y:S04]  /*1f7d0*/  LDL R2, [R1+0x690] ;  /* 0x0006900001027983 */ /* 0x001f280000100800 */
[----:B------:R-:W4:Y:S04]  /*1f7e0*/  LDL.LU R7, [R1+0x664] ;  /* 0x0006640001077983 */ /* 0x000f280000300800 */
[----:B------:R-:W4:Y:S04]  /*1f7f0*/  LDL.LU R6, [R1+0x638] ;  /* 0x0006380001067983 */ /* 0x000f280000300800 */
[----:B------:R-:W4:Y:S04]  /*1f800*/  LDL.LU R5, [R1+0x65c] ;  /* 0x00065c0001057983 */ /* 0x000f280000300800 */
        /* <DEDUP_REMOVED lines=12> */
[----:B------:R-:W4:Y:S04]  /*1f8d0*/  LDL.LU R3, [R1+0x654] ;  /* 0x0006540001037983 */ /* 0x000f280000300800 */
[----:B------:R0:W-:Y:S04]  /*1f8e0*/  STS.U16 [R8+0x1300], R0 ;  /* 0x0013000008007388 */ /* 0x0001e80000000400 */
[----:B------:R-:W4:Y:S04]  /*1f8f0*/  LDL.LU R20, [R1+0x628] ;  /* 0x0006280001147983 */ /* 0x000f280000300800 */
[----:B0-----:R-:W4:Y:S04]  /*1f900*/  LDL.LU R0, [R1+0x64c] ;  /* 0x00064c0001007983 */ /* 0x001f280000300800 */
        /* <DEDUP_REMOVED lines=37> */
[----:B------:R-:W4:Y:S04]  /*1fb60*/  LDL R19, [R1+0x684] ;  /* 0x0006840001137983 */ /* 0x000f280000100800 */
[----:B------:R-:W4:Y:S04]  /*1fb70*/  LDL R18, [R1+0x688] ;  /* 0x0006880001127983 */ /* 0x000f280000100800 */
[----:B------:R-:W4:Y:S04]  /*1fb80*/  LDL R16, [R1+0x67c] ;  /* 0x00067c0001107983 */ /* 0x000f280000100800 */
[----:B------:R-:W4:Y:S01]  /*1fb90*/  LDL R15, [R1+0x680] ;  /* 0x00068000010f7983 */ /* 0x000f220000100800 */
[----:B------:R-:W-:Y:S01]  /*1fba0*/  PRMT R22, RZ, 0x7610, R22 ;  /* 0x00007610ff167816 */ /* 0x000fe20000000016 */
[----:B------:R-:W-:-:S02]  /*1fbb0*/  @!P0 IMAD.MOV.U32 R155, RZ, RZ, R13 ;  /* 0x000000ffff9b8224 */ /* 0x000fc400078e000d */
[----:B------:R-:W4:Y:S04]  /*1fbc0*/  LDL R14, [R1+0x674] ;  /* 0x00067400010e7983 */ /* 0x000f280000100800 */
[----:B------:R-:W4:Y:S01]  /*1fbd0*/  LDL R13, [R1+0x678] ;  /* 0x00067800010d7983 */ /* 0x000f220000100800 */
[----:B------:R-:W-:Y:S01]  /*1fbe0*/  PRMT R23, RZ, 0x7610, R23 ;  /* 0x00007610ff177816 */ /* 0x000fe20000000017 */
[----:B--2---:R-:W-:Y:S02]  /*1fbf0*/  @!P0 IMAD.MOV.U32 R154, RZ, RZ, R12 ;  /* 0x000000ffff9a8224 */ /* 0x004fe400078e000c */
[----:B------:R-:W2:Y:S04]  /*1fc00*/  LDL R12, [R1+0x66c] ;  /* 0x00066c00010c7983 */ /* 0x000ea80000100800 */
[----:B------:R3:W2:Y:S02]  /*1fc10*/  @!P0 LDG.E.U16 R22, desc[UR60][R154.64] ;  /* 0x0000003c9a168981 */ /* 0x0006a4000c1e1500 */
[----:B---3--:R-:W-:-:S02]  /*1fc20*/  @!P0 IMAD.MOV.U32 R155, RZ, RZ, R11 ;  /* 0x000000ffff9b8224 */ /* 0x008fc400078e000b */
[----:B------:R-:W3:Y:S01]  /*1fc30*/  LDL R11, [R1+0x670] ;  /* 0x00067000010b7983 */ /* 0x000ee20000100800 */
[----:B----4-:R-:W-:-:S03]  /*1fc40*/  @!P0 IMAD.MOV.U32 R154, RZ, RZ, R10 ;  /* 0x000000ffff9a8224 */ /* 0x010fc600078e000a */
[----:B------:R-:W4:Y:S04]  /*1fc50*/  LDL R10, [R1+0x668] ;  /* 0x00066800010a7983 */ /* 0x000f280000100800 */
[----:B------:R0:W4:Y:S02]  /*1fc60*/  @!P0 LDG.E.U16 R23, desc[UR60][R154.64] ;  /* 0x0000003c9a178981 */ /* 0x000124000c1e1500 */
[----:B0-----:R-:W-:Y:S02]  /*1fc70*/  @!P0 IMAD.MOV.U32 R155, RZ, RZ, R9 ;  /* 0x000000ffff9b8224 */ /* 0x001fe400078e0009 */
[----:B------:R-:W4:Y:S01]  /*1fc80*/  LDL R9, [R1+0x660] ;  /* 0x0006600001097983 */ /* 0x000f220000100800 */
[----:B------:R-:W-:-:S03]  /*1fc90*/  @!P0 IMAD.MOV.U32 R154, RZ, RZ, R2 ;  /* 0x000000ffff9a8224 */ /* 0x000fc600078e0002 */
[----:B------:R-:W4:Y:S01]  /*1fca0*/  LDL R2, [R1+0x658] ;  /* 0x0006580001027983 */ /* 0x000f220000100800 */
[----:B------:R-:W-:Y:S02]  /*1fcb0*/  PRMT R152, RZ, 0x7610, R152 ;  /* 0x00007610ff987816 */ /* 0x000fe40000000098 */
[----:B------:R-:W-:-:S04]  /*1fcc0*/  PRMT R153, RZ, 0x7610, R153 ;  /* 0x00007610ff997816 */ /* 0x000fc80000000099 */
[----:B------:R0:W4:Y:S01]  /*1fcd0*/  @!P0 LDG.E.U16 R152, desc[UR60][R154.64] ;  /* 0x0000003c9a988981 */ /* 0x000122000c1e1500 */
[----:B------:R-:W-:Y:S02]  /*1fce0*/  PRMT R156, RZ, 0x7610, R156 ;  /* 0x00007610ff9c7816 */ /* 0x000fe4000000009c */
[----:B------:R-:W-:Y:S02]  /*1fcf0*/  PRMT R157, RZ, 0x7610, R157 ;  /* 0x00007610ff9d7816 */ /* 0x000fe4000000009d */
[----:B------:R-:W-:Y:S02]  /*1fd00*/  PRMT R158, RZ, 0x7610, R158 ;  /* 0x00007610ff9e7816 */ /* 0x000fe4000000009e */
[----:B------:R-:W-:Y:S02]  /*1fd10*/  PRMT R159, RZ, 0x7610, R159 ;  /* 0x00007610ff9f7816 */ /* 0x000fe4000000009f */
[----:B------:R-:W-:Y:S01]  /*1fd20*/  PRMT R160, RZ, 0x7610, R160 ;  /* 0x00007610ffa07816 */ /* 0x000fe200000000a0 */
[----:B------:R1:W-:Y:S01]  /*1fd30*/  STL [R1+0x16dc], R7 ;  /* 0x0016dc0701007387 */ /* 0x0003e20000100800 */
[----:B0-----:R-:W-:-:S02]  /*1fd40*/  @!P0 IMAD.MOV.U32 R155, RZ, RZ, R19 ;  /* 0x000000ffff9b8224 */ /* 0x001fc400078e0013 */
[----:B------:R-:W-:-:S05]  /*1fd50*/  @!P0 IMAD.MOV.U32 R154, RZ, RZ, R18 ;  /* 0x000000ffff9a8224 */ /* 0x000fca00078e0012 */
[----:B------:R0:W4:Y:S02]  /*1fd60*/  @!P0 LDG.E.U16 R153, desc[UR60][R154.64] ;  /* 0x0000003c9a998981 */ /* 0x000124000c1e1500 */
[----:B0-----:R-:W-:Y:S02]  /*1fd70*/  @!P0 IMAD.MOV.U32 R154, RZ, RZ, R15 ;  /* 0x000000ffff9a8224 */ /* 0x001fe400078e000f */
[----:B------:R-:W-:-:S05]  /*1fd80*/  @!P0 IMAD.MOV.U32 R155, RZ, RZ, R16 ;  /* 0x000000ffff9b8224 */ /* 0x000fca00078e0010 */
[----:B------:R0:W4:Y:S02]  /*1fd90*/  @!P0 LDG.E.U16 R156, desc[UR60][R154.64] ;  /* 0x0000003c9a9c8981 */ /* 0x000124000c1e1500 */
[----:B0-----:R-:W-:Y:S02]  /*1fda0*/  @!P0 IMAD.MOV.U32 R154, RZ, RZ, R13 ;  /* 0x000000ffff9a8224 */ /* 0x001fe400078e000d */
[----:B------:R-:W-:-:S05]  /*1fdb0*/  @!P0 IMAD.MOV.U32 R155, RZ, RZ, R14 ;  /* 0x000000ffff9b8224 */ /* 0x000fca00078e000e */
[----:B------:R2:W4:Y:S02]  /*1fdc0*/  @!P0 LDG.E.U16 R157, desc[UR60][R154.64] ;  /* 0x0000003c9a9d8981 */ /* 0x000524000c1e1500 */
[----:B--2---:R-:W-:Y:S02]  /*1fdd0*/  @!P0 IMAD.MOV.U32 R155, RZ, RZ, R12 ;  /* 0x000000ffff9b8224 */ /* 0x004fe400078e000c */
[----:B---3--:R-:W-:-:S05]  /*1fde0*/  @!P0 IMAD.MOV.U32 R154, RZ, RZ, R11 ;  /* 0x000000ffff9a8224 */ /* 0x008fca00078e000b */
[----:B------:R4:W2:Y:S02]  /*1fdf0*/  @!P0 LDG.E.U16 R158, desc[UR60][R154.64] ;  /* 0x0000003c9a9e8981 */ /* 0x0008a4000c1e1500 */
[----:B----4-:R-:W-:Y:S02]  /*1fe00*/  @!P0 IMAD.MOV.U32 R154, RZ, RZ, R10 ;  /* 0x000000ffff9a8224 */ /* 0x010fe400078e000a */
[----:B------:R-:W-:Y:S02]  /*1fe10*/  @!P0 IMAD.MOV.U32 R155, RZ, RZ, R7 ;  /* 0x000000ffff9b8224 */ /* 0x000fe400078e0007 */
[----:B-1----:R-:W3:Y:S04]  /*1fe20*/  LDL.LU R7, [R1+0x650] ;  /* 0x0006500001077983 */ /* 0x002ee80000300800 */
[----:B------:R0:W4:Y:S04]  /*1fe30*/  @!P0 LDG.E.U16 R159, desc[UR60][R154.64] ;  /* 0x0000003c9a9f8981 */ /* 0x000128000c1e1500 */
[----:B------:R1:W-:Y:S01]  /*1fe40*/  STL [R1+0x16d8], R5 ;  /* 0x0016d80501007387 */ /* 0x0003e20000100800 */
[----:B0-----:R-:W-:-:S02]  /*1fe50*/  @!P0 IMAD.MOV.U32 R154, RZ, RZ, R9 ;  /* 0x000000ffff9a8224 */ /* 0x001fc400078e0009 */
[----:B------:R-:W-:Y:S02]  /*1fe60*/  @!P0 IMAD.MOV.U32 R155, RZ, RZ, R5 ;  /* 0x000000ffff9b8224 */ /* 0x000fe400078e0005 */
[----:B-1----:R-:W2:Y:S04]  /*1fe70*/  LDL.LU R5, [R1+0x648] ;  /* 0x0006480001057983 */ /* 0x002ea80000300800 */
[----:B------:R-:W4:Y:S04]  /*1fe80*/  LDL.LU R211, [R1+0x46c] ;  /* 0x00046c0001d37983 */ /* 0x000f280000300800 */
[----:B------:R0:W4:Y:S04]  /*1fe90*/  @!P0 LDG.E.U16 R160, desc[UR60][R154.64] ;  /* 0x0000003c9aa08981 */ /* 0x000128000c1e1500 */
[----:B------:R-:W4:Y:S04]  /*1fea0*/  LDL.LU R16, [R1+0x464] ;  /* 0x0004640001107983 */ /* 0x000f280000300800 */
[----:B------:R-:W4:Y:S01]  /*1feb0*/  LDL.LU R15, [R1+0x45c] ;  /* 0x00045c00010f7983 */ /* 0x000f220000300800 */
[----:B0-----:R-:W-:-:S03]  /*1fec0*/  @!P0 IMAD.MOV.U32 R154, RZ, RZ, R2 ;  /* 0x000000ffff9a8224 */ /* 0x001fc600078e0002 */
        /* <DEDUP_REMOVED lines=17> */
[----:B------:R-:W4:Y:S01]  /*1ffe0*/  LDL.LU R191, [R1+0x1c8] ;  /* 0x0001c80001bf7983 */ /* 0x000f220000300800 */
[----:B------:R-:W-:-:S03]  /*1fff0*/  @!P0 IMAD.MOV.U32 R155, RZ, RZ, R3 ;  /* 0x000000ffff9b8224 */ /* 0x000fc600078e0003 */
[----:B------:R0:W-:Y:S04]  /*20000*/  STL [R1+0x16d4], R3 ;  /* 0x0016d40301007387 */ /* 0x0001e80000100800 */
[----:B0-----:R-:W4:Y:S01]  /*20010*/  LDL.LU R3, [R1+0x640] ;  /* 0x0006400001037983 */ /* 0x001f220000300800 */
[----:B------:R-:W-:Y:S02]  /*20020*/  PRMT R161, RZ, 0x7610, R161 ;  /* 0x00007610ffa17816 */ /* 0x000fe400000000a1 */
[----:B------:R-:W-:-:S04]  /*20030*/  PRMT R162, RZ, 0x7610, R162 ;  /* 0x00007610ffa27816 */ /* 0x000fc800000000a2 */
[----:B------:R0:W4:Y:S01]  /*20040*/  @!P0 LDG.E.U16 R161, desc[UR60][R154.64] ;  /* 0x0000003c9aa18981 */ /* 0x000122000c1e1500 */
[----:B------:R-:W-:Y:S01]  /*20050*/  PRMT R163, RZ, 0x7610, R163 ;  /* 0x00007610ffa37816 */ /* 0x000fe200000000a3 */
[----:B0-----:R-:W-:Y:S01]  /*20060*/  @!P0 IMAD.MOV.U32 R155, RZ, RZ, R0 ;  /* 0x000000ffff9b8224 */ /* 0x001fe200078e0000 */
[----:B------:R-:W-:Y:S02]  /*20070*/  PRMT R164, RZ, 0x7610, R164 ;  /* 0x00007610ffa47816 */ /* 0x000fe400000000a4 */
[----:B------:R-:W-:Y:S02]  /*20080*/  PRMT R165, RZ, 0x7610, R165 ;  /* 0x00007610ffa57816 */ /* 0x000fe400000000a5 */
[----:B------:R-:W-:Y:S02]  /*20090*/  PRMT R166, RZ, 0x7610, R166 ;  /* 0x00007610ffa67816 */ /* 0x000fe400000000a6 */
[----:B------:R-:W-:Y:S02]  /*200a0*/  PRMT R167, RZ, 0x7610, R167 ;  /* 0x00007610ffa77816 */ /* 0x000fe400000000a7 */
        /* <DEDUP_REMOVED lines=15> */
[----:B------:R-:W-:Y:S01]  /*201a0*/  PRMT R198, RZ, 0x7610, R198 ;  /* 0x00007610ffc67816 */ /* 0x000fe200000000c6 */
[----:B---3--:R-:W-:-:S05]  /*201b0*/  @!P0 IMAD.MOV.U32 R154, RZ, RZ, R7 ;  /* 0x000000ffff9a8224 */ /* 0x008fca00078e0007 */
[----:B------:R2:W3:Y:S02]  /*201c0*/  @!P0 LDG.E.U16 R162, desc[UR60][R154.64] ;  /* 0x0000003c9aa28981 */ /* 0x0004e4000c1e1500 */
[----:B--2---:R-:W-:Y:S02]  /*201d0*/  @!P0 IMAD.MOV.U32 R154, RZ, RZ, R5 ;  /* 0x000000ffff9a8224 */ /* 0x004fe400078e0005 */
[----:B------:R-:W-:-:S05]  /*201e0*/  @!P0 IMAD.MOV.U32 R155, RZ, RZ, R249 ;  /* 0x000000ffff9b8224 */ /* 0x000fca00078e00f9 */
[----:B------:R0:W2:Y:S02]  /*201f0*/  @!P0 LDG.E.U16 R163, desc[UR60][R154.64] ;  /* 0x0000003c9aa38981 */ /* 0x0000a4000c1e1500 */
[----:B0-----:R-:W-:Y:S02]  /*20200*/  @!P0 IMAD.MOV.U32 R155, RZ, RZ, R245 ;  /* 0x000000ffff9b8224 */ /* 0x001fe400078e00f5 */
[----:B----4-:R-:W-:-:S05]  /*20210*/  @!P0 IMAD.MOV.U32 R154, RZ, RZ, R3 ;  /* 0x000000ffff9a8224 */ /* 0x010fca00078e0003 */
[----:B------:R0:W4:Y:S02]  /*20220*/  @!P0 LDG.E.U16 R164, desc[UR60][R154.64] ;  /* 0x0000003c9aa48981 */ /* 0x000124000c1e1500 */
[----:B0-----:R-:W-:Y:S02]  /*20230*/  @!P0 IMAD.MOV.U32 R154, RZ, RZ, R6 ;  /* 0x000000ffff9a8224 */ /* 0x001fe400078e0006 */
        /* <DEDUP_REMOVED lines=10> */
[----:B------:R0:W3:Y:S02]  /*202e0*/  @!P0 LDG.E.U16 R168, desc[UR60][R154.64] ;  /* 0x0000003c9aa88981 */ /* 0x0000e4000c1e1500 */
[----:B0-----:R-:W-:Y:S02]  /*202f0*/  @!P0 IMAD.MOV.U32 R154, RZ, RZ, R247 ;  /* 0x000000ffff9a8224 */ /* 0x001fe400078e00f7 */
[----:B------:R-:W-:-:S05]  /*20300*/  @!P0 IMAD.MOV.U32 R155, RZ, RZ, R231 ;  /* 0x000000ffff9b8224 */ /* 0x000fca00078e00e7 */
[----:B------:R0:W2:Y:S02]  /*20310*/  @!P0 LDG.E.U16 R169, desc[UR60][R154.64] ;  /* 0x0000003c9aa98981 */ /* 0x0000a4000c1e1500 */
        /* <DEDUP_REMOVED lines=38> */
[----:B------:R0:W4:Y:S04]  /*20580*/  @!P0 LDG.E.U16 R196, desc[UR60][R154.64] ;  /* 0x0000003c9ac48981 */ /* 0x000128000c1e1500 */
[----:B------:R1:W-:Y:S04]  /*20590*/  STS.U16 [R8+0x9300], R211 ;  /* 0x009300d308007388 */ /* 0x0003e80000000400 */
[----:B------:R1:W-:Y:S01]  /*205a0*/  STS.U16 [R8+0x11300], R16 ;  /* 0x0113001008007388 */ /* 0x0003e20000000400 */
[----:B0-----:R-:W-:Y:S02]  /*205b0*/  @!P0 IMAD.MOV.U32 R154, RZ, RZ, R214 ;  /* 0x000000ffff9a8224 */ /* 0x001fe400078e00d6 */
[----:B------:R-:W-:Y:S01]  /*205c0*/  @!P0 IMAD.MOV.U32 R155, RZ, RZ, R200 ;  /* 0x000000ffff9b8224 */ /* 0x000fe200078e00c8 */
[----:B------:R0:W-:Y:S04]  /*205d0*/  STS.U16 [R8+0x19300], R15 ;  /* 0x0193000f08007388 */ /* 0x0001e80000000400 */
[----:B------:R3:W4:Y:S04]  /*205e0*/  @!P0 LDG.E.U16 R198, desc[UR60][R154.64] ;  /* 0x0000003c9ac68981 */ /* 0x000728000c1e1500 */
[----:B------:R0:W-:Y:S04]  /*205f0*/  STS.U16 [R8+0x1700], R2 ;  /* 0x0017000208007388 */ /* 0x0001e80000000400 */
[----:B------:R0:W-:Y:S04]  /*20600*/  STS.U16 [R8+0x9700], R10 ;  /* 0x0097000a08007388 */ /* 0x0001e80000000400 */
[----:B------:R0:W-:Y:S04]  /*20610*/  STS.U16 [R8+0x11700], R11 ;  /* 0x0117000b08007388 */ /* 0x0001e80000000400 */
[----:B------:R-:W3:Y:S04]  /*20620*/  LDL.LU R154, [R1+0x260] ;  /* 0x00026000019a7983 */ /* 0x000ee80000300800 */
[----:B------:R-:W2:Y:S04]  /*20630*/  LDL.LU R155, [R1+0x248] ;  /* 0x00024800019b7983 */ /* 0x000ea80000300800 */
[----:B-1----:R-:W4:Y:S04]  /*20640*/  LDL.LU R211, [R1+0x17b8] ;  /* 0x0017b80001d37983 */ /* 0x002f280000300800 */
[----:B------:R-:W4:Y:S04]  /*20650*/  LDL.LU R16, [R1+0x17b4] ;  /* 0x0017b40001107983 */ /* 0x000f280000300800 */
[----:B0-----:R-:W4:Y:S04]  /*20660*/  LDL.LU R15, [R1+0x17b0] ;  /* 0x0017b000010f7983 */ /* 0x001f280000300800 */
[----:B------:R-:W3:Y:S04]  /*20670*/  LDL.LU R2, [R1+0x17ac] ;  /* 0x0017ac0001027983 */ /* 0x000ee80000300800 */
[----:B------:R-:W2:Y:S04]  /*20680*/  LDL.LU R10, [R1+0x17a8] ;  /* 0x0017a800010a7983 */ /* 0x000ea80000300800 */
[----:B------:R-:W4:Y:S04]  /*20690*/  LDL.LU R11, [R1+0x17a4] ;  /* 0x0017a400010b7983 */ /* 0x000f280000300800 */
[----:B------:R0:W-:Y:S04]  /*206a0*/  STS.U16 [R8+0x19700], R12 ;  /* 0x0197000c08007388 */ /* 0x0001e80000000400 */
[----:B------:R1:W-:Y:S04]  /*206b0*/  STS.U16 [R8+0x1b00], R18 ;  /* 0x001b001208007388 */ /* 0x0003e80000000400 */
[----:B------:R1:W-:Y:S04]  /*206c0*/  STS.U16 [R8+0x9b00], R19 ;  /* 0x009b001308007388 */ /* 0x0003e80000000400 */
[----:B------:R1:W-:Y:S04]  /*206d0*/  STS.U16 [R8+0x11b00], R186 ;  /* 0x011b00ba08007388 */ /* 0x0003e80000000400 */
[----:B------:R1:W-:Y:S04]  /*206e0*/  STS.U16 [R8+0x19b00], R187 ;  /* 0x019b00bb08007388 */ /* 0x0003e80000000400 */
[----:B------:R1:W-:Y:S04]  /*206f0*/  STS.U16 [R8+0x1f00], R190 ;  /* 0x001f00be08007388 */ /* 0x0003e80000000400 */
[----:B0-----:R-:W3:Y:S04]  /*20700*/  LDL.LU R12, [R1+0x17a0] ;  /* 0x0017a000010c7983 */ /* 0x001ee80000300800 */
[----:B-1----:R-:W2:Y:S04]  /*20710*/  LDL.LU R18, [R1+0x179c] ;  /* 0x00179c0001127983 */ /* 0x002ea80000300800 */
[----:B------:R-:W2:Y:S04]  /*20720*/  LDL.LU R19, [R1+0x1798] ;  /* 0x0017980001137983 */ /* 0x000ea80000300800 */
[----:B------:R-:W2:Y:S04]  /*20730*/  LDL.LU R186, [R1+0x1794] ;  /* 0x0017940001ba7983 */ /* 0x000ea80000300800 */
[----:B------:R-:W2:Y:S04]  /*20740*/  LDL.LU R187, [R1+0x1790] ;  /* 0x0017900001bb7983 */ /* 0x000ea80000300800 */
[----:B------:R-:W2:Y:S04]  /*20750*/  LDL.LU R190, [R1+0x178c] ;  /* 0x00178c0001be7983 */ /* 0x000ea80000300800 */
[----:B------:R0:W-:Y:S04]  /*20760*/  STS.U16 [R8+0x9f00], R192 ;  /* 0x009f00c008007388 */ /* 0x0001e80000000400 */
[----:B------:R1:W-:Y:S04]  /*20770*/  STS.U16 [R8+0x11f00], R193 ;  /* 0x011f00c108007388 */ /* 0x0003e80000000400 */
[----:B------:R1:W-:Y:S04]  /*20780*/  STS.U16 [R8+0x19f00], R9 ;  /* 0x019f000908007388 */ /* 0x0003e80000000400 */
[----:B0-----:R-:W2:Y:S04]  /*20790*/  LDL.LU R192, [R1+0x1788] ;  /* 0x0017880001c07983 */ /* 0x001ea80000300800 */
[----:B-1----:R-:W2:Y:S04]  /*207a0*/  LDL.LU R193, [R1+0x1784] ;  /* 0x0017840001c17983 */ /* 0x002ea80000300800 */
[----:B------:R-:W4:Y:S04]  /*207b0*/  LDL.LU R9, [R1+0x1780] ;  /* 0x0017800001097983 */ /* 0x000f280000300800 */
[----:B------:R0:W-:Y:S04]  /*207c0*/  STS.U16 [R8+0xa300], R189 ;  /* 0x00a300bd08007388 */ /* 0x0001e80000000400 */
[----:B------:R1:W-:Y:S04]  /*207d0*/  STS.U16 [R8+0x12300], R188 ;  /* 0x012300bc08007388 */ /* 0x0003e80000000400 */
[----:B0-----:R-:W2:Y:S04]  /*207e0*/  LDL.LU R189, [R1+0x5fc] ;  /* 0x0005fc0001bd7983 */ /* 0x001ea80000300800 */
[----:B-1----:R-:W2:Y:S04]  /*207f0*/  LDL.LU R188, [R1+0x5f4] ;  /* 0x0005f40001bc7983 */ /* 0x002ea80000300800 */
[----:B------:R-:W-:Y:S04]  /*20800*/  STS.U16 [R8+0x2700], R14 ;  /* 0x0027000e08007388 */ /* 0x000fe80000000400 */
[----:B----4-:R0:W-:Y:S04]  /*20810*/  STS.U16 [R8+0x2b00], R9 ;  /* 0x002b000908007388 */ /* 0x0101e80000000400 */
[----:B0-----:R-:W4:Y:S04]  /*20820*/  LDL.LU R9, [R1+0x177c] ;  /* 0x00177c0001097983 */ /* 0x001f280000300800 */
[----:B------:R0:W-:Y:S04]  /*20830*/  STS.U16 [R8+0xa700], R13 ;  /* 0x00a7000d08007388 */ /* 0x0001e80000000400 */
[----:B------:R-:W4:Y:S04]  /*20840*/  LDL.LU R14, [R1+0x5ec] ;  /* 0x0005ec00010e7983 */ /* 0x000f280000300800 */
[----:B---3--:R1:W-:Y:S04]  /*20850*/  STS.U16 [R8+0x3300], R12 ;  /* 0x0033000c08007388 */ /* 0x0083e80000000400 */
[----:B------:R3:W-:Y:S04]  /*20860*/  STS.U16 [R8+0xb300], R11 ;  /* 0x00b3000b08007388 */ /* 0x0007e80000000400 */
[----:B--2---:R2:W-:Y:S04]  /*20870*/  STS.U16 [R8+0x13300], R10 ;  /* 0x0133000a08007388 */ /* 0x0045e80000000400 */
[----:B------:R2:W-:Y:S04]  /*20880*/  STS.U16 [R8+0x12700], R21 ;  /* 0x0127001508007388 */ /* 0x0005e80000000400 */
[----:B------:R2:W-:Y:S04]  /*20890*/  STS.U16 [R8+0x1af00], R18 ;  /* 0x01af001208007388 */ /* 0x0005e80000000400 */
[----:B0-----:R-:W4:Y:S04]  /*208a0*/  LDL.LU R13, [R1+0x5e4] ;  /* 0x0005e400010d7983 */ /* 0x001f280000300800 */
[----:B-1----:R-:W4:Y:S04]  /*208b0*/  LDL.LU R12, [R1+0x590] ;  /* 0x00059000010c7983 */ /* 0x002f280000300800 */
[----:B---3--:R-:W3:Y:S04]  /*208c0*/  LDL.LU R11, [R1+0x58c] ;  /* 0x00058c00010b7983 */ /* 0x008ee80000300800 */
[----:B--2---:R-:W2:Y:S04]  /*208d0*/  LDL.LU R10, [R1+0x588] ;  /* 0x00058800010a7983 */ /* 0x004ea80000300800 */
[----:B------:R-:W2:Y:S04]  /*208e0*/  LDL.LU R21, [R1+0x584] ;  /* 0x0005840001157983 */ /* 0x000ea80000300800 */
        /* <DEDUP_REMOVED lines=13> */
[----:B------:R-:W2:Y:S04]  /*209c0*/  LDL.LU R192, [R1+0x4d0] ;  /* 0x0004d00001c07983 */ /* 0x000ea80000300800 */
        /* <DEDUP_REMOVED lines=15> */
[----:B0-----:R-:W2:Y:S04]  /*20ac0*/  LDL.LU R187, [R1+0x4c8] ;  /* 0x0004c80001bb7983 */ /* 0x001ea80000300800 */
[----:B-1----:R-:W2:Y:S04]  /*20ad0*/  LDL.LU R186, [R1+0x454] ;  /* 0x0004540001ba7983 */ /* 0x002ea80000300800 */
[----:B----4-:R0:W-:Y:S04]  /*20ae0*/  STS.U16 [R9+0x380], R189 ;  /* 0x000380bd09007388 */ /* 0x0101e80000000400 */
        /* <DEDUP_REMOVED lines=18> */
[----:B------:R1:W-:Y:S04]  /*20c10*/  STS.U16 [R9+0x18380], R13 ;  /* 0x0183800d09007388 */ /* 0x0003e80000000400 */
[----:B------:R1:W-:Y:S04]  /*20c20*/  STS.U16 [R9+0x780], R12 ;  /* 0x0007800c09007388 */ /* 0x0003e80000000400 */
[----:B---3--:R3:W-:Y:S04]  /*20c30*/  STS.U16 [R9+0x8780], R11 ;  /* 0x0087800b09007388 */ /* 0x0087e80000000400 */
[----:B--2---:R2:W-:Y:S04]  /*20c40*/  STS.U16 [R9+0x10780], R10 ;  /* 0x0107800a09007388 */ /* 0x0045e80000000400 */
[----:B------:R2:W-:Y:S04]  /*20c50*/  STS.U16 [R9+0x18780], R21 ;  /* 0x0187801509007388 */ /* 0x0005e80000000400 */
[----:B0-----:R-:W4:Y:S04]  /*20c60*/  LDL.LU R14, [R1+0x1778] ;  /* 0x00177800010e7983 */ /* 0x001f280000300800 */
[----:B-1----:R-:W4:Y:S04]  /*20c70*/  LDL.LU R13, [R1+0x1774] ;  /* 0x00177400010d7983 */ /* 0x002f280000300800 */
[----:B------:R-:W4:Y:S04]  /*20c80*/  LDL.LU R12, [R1+0x1770] ;  /* 0x00177000010c7983 */ /* 0x000f280000300800 */
[----:B---3--:R-:W3:Y:S04]  /*20c90*/  LDL.LU R11, [R1+0x176c] ;  /* 0x00176c00010b7983 */ /* 0x008ee80000300800 */
[----:B--2---:R-:W2:Y:S04]  /*20ca0*/  LDL.LU R10, [R1+0x1768] ;  /* 0x00176800010a7983 */ /* 0x004ea80000300800 */
[----:B------:R-:W2:Y:S04]  /*20cb0*/  LDL.LU R21, [R1+0x1764] ;  /* 0x0017640001157983 */ /* 0x000ea80000300800 */
[----:B------:R0:W-:Y:S04]  /*20cc0*/  STS.U16 [R9+0xb80], R18 ;  /* 0x000b801209007388 */ /* 0x0001e80000000400 */
        /* <DEDUP_REMOVED lines=16> */
[----:B------:R-:W2:Y:S04]  /*20dd0*/  LDL.LU R186, [R1+0x1740] ;  /* 0x0017400001ba7983 */ /* 0x000ea80000300800 */
[----:B----4-:R0:W-:Y:S04]  /*20de0*/  STS.U16 [R9+0x9380], R189 ;  /* 0x009380bd09007388 */ /* 0x0101e80000000400 */
[----:B------:R1:W-:Y:S04]  /*20df0*/  STS.U16 [R9+0x11380], R188 ;  /* 0x011380bc09007388 */ /* 0x0003e80000000400 */
[----:B0-----:R-:W4:Y:S04]  /*20e00*/  LDL.LU R189, [R1+0x173c] ;  /* 0x00173c0001bd7983 */ /* 0x001f280000300800 */
[----:B-1----:R-:W4:Y:S04]  /*20e10*/  LDL.LU R188, [R1+0x1738] ;  /* 0x0017380001bc7983 */ /* 0x002f280000300800 */
[----:B------:R-:W-:Y:S04]  /*20e20*/  STS.U16 [R9+0x13380], R15 ;  /* 0x0133800f09007388 */ /* 0x000fe80000000400 */
[----:B------:R-:W-:Y:S04]  /*20e30*/  STS.U16 [R9+0x1b380], R16 ;  /* 0x01b3801009007388 */ /* 0x000fe80000000400 */
[----:B------:R-:W-:Y:S04]  /*20e40*/  STS.U16 [R9+0xb380], R14 ;  /* 0x00b3800e09007388 */ /* 0x000fe80000000400 */
[----:B---3--:R-:W-:Y:S04]  /*20e50*/  STS.U16 [R9+0x12f80], R11 ;  /* 0x012f800b09007388 */ /* 0x008fe80000000400 */
        /* <DEDUP_REMOVED lines=14> */
[----:B------:R0:W-:Y:S04]  /*20f40*/  STS.U16 [R9+0xa380], R188 ;  /* 0x00a380bc09007388 */ /* 0x0001e80000000400 */
[----:B0-----:R-:W2:Y:S04]  /*20f50*/  LDL.LU R188, [R1+0x1734] ;  /* 0x0017340001bc7983 */ /* 0x001ea80000300800 */
[----:B------:R-:W3:Y:S04]  /*20f60*/  LDL.LU R189, [R1+0x1730] ;  /* 0x0017300001bd7983 */ /* 0x000ee80000300800 */
[----:B------:R-:W4:Y:S04]  /*20f70*/  LDL.LU R186, [R1+0x172c] ;  /* 0x00172c0001ba7983 */ /* 0x000f280000300800 */
[----:B------:R-:W4:Y:S04]  /*20f80*/  LDL.LU R187, [R1+0x1728] ;  /* 0x0017280001bb7983 */ /* 0x000f280000300800 */
[----:B------:R-:W2:Y:S04]  /*20f90*/  LDL.LU R192, [R1+0x1724] ;  /* 0x0017240001c07983 */ /* 0x000ea80000300800 */
[----:B------:R-:W3:Y:S04]  /*20fa0*/  LDL.LU R193, [R1+0x1720] ;  /* 0x0017200001c17983 */ /* 0x000ee80000300800 */
[----:B------:R-:W4:Y:S04]  /*20fb0*/  LDL.LU R190, [R1+0x171c] ;  /* 0x00171c0001be7983 */ /* 0x000f280000300800 */
[----:B------:R-:W4:Y:S04]  /*20fc0*/  LDL.LU R191, [R1+0x1718] ;  /* 0x0017180001bf7983 */ /* 0x000f280000300800 */
[----:B------:R-:W4:Y:S04]  /*20fd0*/  LDL.LU R2, [R1+0x1714] ;  /* 0x0017140001027983 */ /* 0x000f280000300800 */
[----:B------:R-:W2:Y:S04]  /*20fe0*/  LDL.LU R19, [R1+0x1710] ;  /* 0x0017100001137983 */ /* 0x000ea80000300800 */
[----:B------:R-:W3:Y:S04]  /*20ff0*/  LDL.LU R18, [R1+0x170c] ;  /* 0x00170c0001127983 */ /* 0x000ee80000300800 */
[----:B------:R-:W4:Y:S04]  /*21000*/  LDL.LU R21, [R1+0x1708] ;  /* 0x0017080001157983 */ /* 0x000f280000300800 */
[----:B------:R-:W2:Y:S04]  /*21010*/  LDL.LU R10, [R1+0x1704] ;  /* 0x00170400010a7983 */ /* 0x000ea80000300800 */
[----:B------:R-:W3:Y:S04]  /*21020*/  LDL.LU R11, [R1+0x1700] ;  /* 0x00170000010b7983 */ /* 0x000ee80000300800 */
[----:B------:R-:W3:Y:S04]  /*21030*/  LDL.LU R12, [R1+0x16fc] ;  /* 0x0016fc00010c7983 */ /* 0x000ee80000300800 */
[----:B------:R-:W3:Y:S04]  /*21040*/  LDL.LU R13, [R1+0x16f8] ;  /* 0x0016f800010d7983 */ /* 0x000ee80000300800 */
[----:B------:R-:W3:Y:S04]  /*21050*/  LDL.LU R14, [R1+0x16f4] ;  /* 0x0016f400010e7983 */ /* 0x000ee80000300800 */
[----:B------:R-:W3:Y:S04]  /*21060*/  LDL.LU R15, [R1+0x16f0] ;  /* 0x0016f000010f7983 */ /* 0x000ee80000300800 */
        /* <DEDUP_REMOVED lines=26> */
[----:B------:R-:W-:Y:S01]  /*21210*/  STS.U16 [R9+0x1bf80], R252 ;  /* 0x01bf80fc09007388 */ /* 0x000fe20000000400 */
[----:B0-----:R-:W0:Y:S01]  /*21220*/  S2R R155, SR_CgaCtaId ;  /* 0x00000000009b7919 */ /* 0x001e220000008800 */
[----:B------:R-:W-:Y:S01]  /*21230*/  MOV R154, 0x400 ;  /* 0x00000400009a7802 */ /* 0x000fe20000000f00 */
[----:B------:R-:W-:Y:S01]  /*21240*/  UMOV UR33, 0x40000040 ;  /* 0x4000004000217882 */ /* 0x000fe20000000000 */
[----:B------:R-:W-:Y:S01]  /*21250*/  UIADD3.64 UR52, UR4, 0x380, URZ ;  /* 0x0000038004347897 */ /* 0x000fe2000fffe03f */
[----:B------:R-:W-:Y:S01]  /*21260*/  UMOV UR54, UR34 ;  /* 0x0000002200367c82 */ /* 0x000fe20008000000 */
[----:B------:R-:W-:Y:S01]  /*21270*/  UMOV UR55, UR35 ;  /* 0x0000002300377c82 */ /* 0x000fe20008000000 */
[----:B------:R-:W-:Y:S01]  /*21280*/  UIADD3.64 UR48, UR4, 0x400, URZ ;  /* 0x0000040004307897 */ /* 0x000fe2000fffe03f */
[----:B------:R-:W-:Y:S01]  /*21290*/  UMOV UR50, UR6 ;  /* 0x0000000600327c82 */ /* 0x000fe20008000000 */
[----:B------:R-:W-:Y:S01]  /*212a0*/  UMOV UR51, UR7 ;  /* 0x0000000700337c82 */ /* 0x000fe20008000000 */
[----:B------:R-:W3:Y:S04]  /*212b0*/  LDL.LU R209, [R1+0x16a8] ;  /* 0x0016a80001d17983 */ /* 0x000ee80000300800 */
[----:B------:R-:W3:Y:S01]  /*212c0*/  LDL.LU R211, [R1+0x16a4] ;  /* 0x0016a40001d37983 */ /* 0x000ee20000300800 */
[----:B0-----:R-:W-:-:S04]  /*212d0*/  LEA R154, R155, R154, 0x18 ;  /* 0x0000009a9b9a7211 */ /* 0x001fc800078ec0ff */
[----:B------:R-:W-:-:S04]  /*212e0*/  SHF.R.U32.HI R154, RZ, 0x4, R154 ;  /* 0x00000004ff9a7819 */ /* 0x000fc8000001169a */
[----:B------:R-:W-:-:S04]  /*212f0*/  SGXT.U32 R154, R154, 0xe ;  /* 0x0000000e9a9a781a */ /* 0x000fc80000000000 */
[----:B------:R-:W-:Y:S02]  /*21300*/  R2UR UR32, R154 ;  /* 0x000000009a2072ca */ /* 0x000fe400000e0000 */
[----:B------:R-:W3:Y:S04]  /*21310*/  LDL.LU R154, [R1+0x16a0] ;  /* 0x0016a000019a7983 */ /* 0x000ee80000300800 */
[----:B------:R-:W3:Y:S04]  /*21320*/  LDL.LU R155, [R1+0x169c] ;  /* 0x00169c00019b7983 */ /* 0x000ee80000300800 */
[----:B----4-:R0:W-:Y:S04]  /*21330*/  STS.U16 [R21+0x20000], R22 ;  /* 0x0200001615007388 */ /* 0x0101e80000000400 */
[----:B------:R-:W-:Y:S04]  /*21340*/  STS.U16 [R21+0x20400], R160 ;  /* 0x020400a015007388 */ /* 0x000fe80000000400 */
[----:B------:R-:W-:Y:S04]  /*21350*/  STS.U16 [R21+0x20800], R168 ;  /* 0x020800a815007388 */ /* 0x000fe80000000400 */
[----:B------:R-:W-:Y:S04]  /*21360*/  STS.U16 [R21+0x20c00], R173 ;  /* 0x020c00ad15007388 */ /* 0x000fe80000000400 */
[----:B--2---:R-:W-:Y:S04]  /*21370*/  STS.U16 [R10+0x20080], R23 ;  /* 0x020080170a007388 */ /* 0x004fe80000000400 */
[----:B------:R-:W-:Y:S04]  /*21380*/  STS.U16 [R10+0x20480], R161 ;  /* 0x020480a10a007388 */ /* 0x000fe80000000400 */
[----:B------:R-:W-:Y:S04]  /*21390*/  STS.U16 [R10+0x20880], R169 ;  /* 0x020880a90a007388 */ /* 0x000fe80000000400 */
[----:B------:R-:W-:Y:S04]  /*213a0*/  STS.U16 [R10+0x20c80], R175 ;  /* 0x020c80af0a007388 */ /* 0x000fe80000000400 */
        /* <DEDUP_REMOVED lines=24> */
[----:B------:R1:W-:Y:S06]  /*21530*/  MEMBAR.ALL.CTA ;  /* 0x0000000000007992 */ /* 0x0003ec0000008000 */
[----:B-1----:R-:W1:Y:S02]  /*21540*/  FENCE.VIEW.ASYNC.S ;  /* 0x00000000000073c6 */ /* 0x002e640000000000 */
[----:B-1----:R-:W-:Y:S06]  /*21550*/  BAR.SYNC.DEFER_BLOCKING 0x0 ;  /* 0x0000000000007b1d */ /* 0x002fec0000010000 */
[----:B------:R-:W-:-:S06]  /*21560*/  WARPGROUP.ARRIVE ;  /* 0x00000000000079c5 */ /* 0x000fcc0000000000 */
[----:B------:R-:W-:Y:S04]  /*21570*/  HGMMA.64x32x16.F32 R136, gdesc[UR32].tnspA, R136 ;  /* 0x20600000208879f0 */ /* 0x000fe80008700888 */
[----:B------:R-:W-:Y:S04]  /*21580*/  HGMMA.64x32x16.F32 R136, gdesc[UR4].tnspA, R136 ;  /* 0x20600000048879f0 */ /* 0x000fe80008700888 */
[----:B------:R-:W-:Y:S04]  /*21590*/  HGMMA.64x32x16.F32 R136, gdesc[UR8].tnspA, R136 ;  /* 0x20600000088879f0 */ /* 0x000fe80008700888 */
[----:B------:R-:W-:Y:S04]  /*215a0*/  HGMMA.64x32x16.F32 R136, gdesc[UR12].tnspA, R136 ;  /* 0x206000000c8879f0 */ /* 0x000fe80008700888 */
[----:B------:R-:W-:Y:S04]  /*215b0*/  HGMMA.64x32x16.F32 R136, gdesc[UR16].tnspA, R136 ;  /* 0x20600000108879f0 */ /* 0x000fe80008700888 */
[----:B------:R-:W-:Y:S04]  /*215c0*/  HGMMA.64x32x16.F32 R136, gdesc[UR20].tnspA, R136 ;  /* 0x20600000148879f0 */ /* 0x000fe80008700888 */
[----:B------:R-:W-:Y:S04]  /*215d0*/  HGMMA.64x32x16.F32 R136, gdesc[UR24].tnspA, R136 ;  /* 0x20600000188879f0 */ /* 0x000fe80008700888 */
[----:B------:R-:W-:Y:S04]  /*215e0*/  HGMMA.64x32x16.F32 R136, gdesc[UR28].tnspA, R136 ;  /* 0x206000001c8879f0 */ /* 0x000fe80008700888 */
[----:B------:R-:W-:Y:S01]  /*215f0*/  HGMMA.64x32x16.F32 R120, gdesc[UR52].tnspA, R120 ;  /* 0x20600000347879f0 */ /* 0x000fe20008700878 */
[----:B------:R-:W-:Y:S01]  /*21600*/  UIADD3.64 UR52, UR4, 0x480, URZ ;  /* 0x0000048004347897 */ /* 0x000fe2000fffe03f */
[----:B------:R-:W-:-:S02]  /*21610*/  UMOV UR54, UR10 ;  /* 0x0000000a00367c82 */ /* 0x000fc40008000000 */
[----:B------:R-:W-:Y:S01]  /*21620*/  HGMMA.64x32x16.F32 R120, gdesc[UR48].tnspA, R120 ;  /* 0x20600000307879f0 */ /* 0x000fe20008700878 */
[----:B------:R-:W-:Y:S01]  /*21630*/  UMOV UR55, UR11 ;  /* 0x0000000b00377c82 */ /* 0x000fe20008000000 */
[----:B------:R-:W-:-:S04]  /*21640*/  UIADD3.64 UR48, UR4, 0x500, URZ ;  /* 0x0000050004307897 */ /* 0x000fc8000fffe03f */
[----:B------:R-:W-:Y:S01]  /*21650*/  HGMMA.64x32x16.F32 R120, gdesc[UR52].tnspA, R120 ;  /* 0x20600000347879f0 */ /* 0x000fe20008700878 */
[----:B------:R-:W-:Y:S01]  /*21660*/  UMOV UR50, UR14 ;  /* 0x0000000e00327c82 */ /* 0x000fe20008000000 */
[----:B------:R-:W-:Y:S01]  /*21670*/  UMOV UR51, UR15 ;  /* 0x0000000f00337c82 */ /* 0x000fe20008000000 */
[----:B------:R-:W-:Y:S02]  /*21680*/  UIADD3.64 UR52, UR4, 0x580, URZ ;  /* 0x0000058004347897 */ /* 0x000fe4000fffe03f */
[----:B------:R-:W-:Y:S01]  /*21690*/  HGMMA.64x32x16.F32 R120, gdesc[UR48].tnspA, R120 ;  /* 0x20600000307879f0 */ /* 0x000fe20008700878 */
[----:B------:R-:W-:Y:S01]  /*216a0*/  UMOV UR54, UR18 ;  /* 0x0000001200367c82 */ /* 0x000fe20008000000 */
        /* <DEDUP_REMOVED lines=11> */
[----:B------:R-:W-:Y:S01]  /*21760*/  UIADD3.64 UR52, UR4, 0x780, URZ ;  /* 0x0000078004347897 */ /* 0x000fe2000fffe03f */
[----:B------:R-:W-:Y:S01]  /*21770*/  UMOV UR50, UR30 ;  /* 0x0000001e00327c82 */ /* 0x000fe20008000000 */
[----:B------:R-:W-:Y:S01]  /*21780*/  UMOV UR51, UR31 ;  /* 0x0000001f00337c82 */ /* 0x000fe20008000000 */
[----:B------:R-:W-:Y:S01]  /*21790*/  UMOV UR54, UR34 ;  /* 0x0000002200367c82 */ /* 0x000fe20008000000 */
[----:B------:R-:W-:Y:S01]  /*217a0*/  UMOV UR55, UR35 ;  /* 0x0000002300377c82 */ /* 0x000fe20008000000 */
[----:B------:R-:W-:Y:S04]  /*217b0*/  HGMMA.64x32x16.F32 R120, gdesc[UR48].tnspA, R120 ;  /* 0x20600000307879f0 */ /* 0x000fe80008700878 */
[----:B------:R-:W-:Y:S01]  /*217c0*/  HGMMA.64x32x16.F32 R104, gdesc[UR52].tnspA, R104 ;  /* 0x20600000346879f0 */ /* 0x000fe20008700868 */
[----:B------:R-:W-:Y:S01]  /*217d0*/  UIADD3.64 UR48, UR4, 0x800, URZ ;  /* 0x0000080004307897 */ /* 0x000fe2000fffe03f */
[----:B------:R-:W-:Y:S01]  /*217e0*/  UMOV UR50, UR6 ;  /* 0x0000000600327c82 */ /* 0x000fe20008000000 */
[----:B------:R-:W-:Y:S01]  /*217f0*/  UMOV UR51, UR7 ;  /* 0x0000000700337c82 */ /* 0x000fe20008000000 */
[----:B------:R-:W-:-:S06]  /*21800*/  UIADD3.64 UR52, UR4, 0x880, URZ ;  /* 0x0000088004347897 */ /* 0x000fcc000fffe03f */
[----:B------:R-:W-:Y:S01]  /*21810*/  HGMMA.64x32x16.F32 R104, gdesc[UR48].tnspA, R104 ;  /* 0x20600000306879f0 */ /* 0x000fe20008700868 */
[----:B------:R-:W-:Y:S01]  /*21820*/  UMOV UR54, UR10 ;  /* 0x0000000a00367c82 */ /* 0x000fe20008000000 */
[----:B------:R-:W-:Y:S01]  /*21830*/  UMOV UR55, UR11 ;  /* 0x0000000b00377c82 */ /* 0x000fe20008000000 */
[----:B------:R-:W-:Y:S01]  /*21840*/  UIADD3.64 UR48, UR4, 0x900, URZ ;  /* 0x0000090004307897 */ /* 0x000fe2000fffe03f */
[----:B------:R-:W-:Y:S01]  /*21850*/  HGMMA.64x32x16.F32 R104, gdesc[UR52].tnspA, R104 ;  /* 0x20600000346879f0 */ /* 0x000fe20008700868 */
[----:B------:R-:W-:Y:S01]  /*21860*/  UMOV UR50, UR14 ;  /* 0x0000000e00327c82 */ /* 0x000fe20008000000 */
[----:B------:R-:W-:Y:S01]  /*21870*/  UMOV UR51, UR15 ;  /* 0x0000000f00337c82 */ /* 0x000fe20008000000 */
[----:B------:R-:W-:-:S05]  /*21880*/  UIADD3.64 UR52, UR4, 0x980, URZ ;  /* 0x0000098004347897 */ /* 0x000fca000fffe03f */
        /* <DEDUP_REMOVED lines=13> */
[----:B------:R-:W-:Y:S01]  /*21960*/  UIADD3.64 UR52, UR4, 0xb80, URZ ;  /* 0x00000b8004347897 */ /* 0x000fe2000fffe03f */
[----:B------:R-:W-:Y:S01]  /*21970*/  UMOV UR50, UR30 ;  /* 0x0000001e00327c82 */ /* 0x000fe20008000000 */
[----:B------:R-:W-:Y:S01]  /*21980*/  UMOV UR51, UR31 ;  /* 0x0000001f00337c82 */ /* 0x000fe20008000000 */
[----:B------:R-:W-:Y:S01]  /*21990*/  UMOV UR54, UR34 ;  /* 0x0000002200367c82 */ /* 0x000fe20008000000 */
[----:B------:R-:W-:-:S03]  /*219a0*/  UMOV UR55, UR35 ;  /* 0x0000002300377c82 */ /* 0x000fc60008000000 */
        /* <DEDUP_REMOVED lines=127> */
[----:B------:R-:W-:Y:S01]  /*221a0*/  UMOV UR55, UR35 ;  /* 0x0000002300377c82 */ /* 0x000fe20008000000 */
[----:B------:R-:W-:-:S02]  /*221b0*/  UIADD3.64 UR56, UR4, 0x1c00, URZ ;  /* 0x00001c0004387897 */ /* 0x000fc4000fffe03f */
[----:B------:R-:W-:Y:S04]  /*221c0*/  HGMMA.64x32x16.F32 R40, gdesc[UR48].tnspA, R40 ;  /* 0x20600000302879f0 */ /* 0x000fe80008700828 */
[----:B------:R-:W-:Y:S01]  /*221d0*/  HGMMA.64x32x16.F32 R24, gdesc[UR52].tnspA, R24 ;  /* 0x20600000341879f0 */ /* 0x000fe20008700818 */
[----:B------:R-:W-:Y:S01]  /*221e0*/  UMOV UR58, UR6 ;  /* 0x00000006003a7c82 */ /* 0x000fe20008000000 */
[----:B------:R-:W-:Y:S01]  /*221f0*/  UMOV UR59, UR7 ;  /* 0x00000007003b7c82 */ /* 0x000fe20008000000 */
[----:B------:R-:W-:Y:S02]  /*22200*/  R2UR UR53, R154 ;  /* 0x000000009a3572ca */ /* 0x000fe400000e0000 */
[----:B------:R-:W-:Y:S01]  /*22210*/  R2UR UR52, R155 ;  /* 0x000000009b3472ca */ /* 0x000fe200000e0000 */
[----:B------:R-:W-:Y:S01]  /*22220*/  HGMMA.64x32x16.F32 R24, gdesc[UR56].tnspA, R24 ;  /* 0x20600000381879f0 */ /* 0x000fe20008700818 */
[----:B------:R-:W-:-:S02]  /*22230*/  R2UR UR57, R18 ;  /* 0x00000000123972ca */ /* 0x000fc400000e0000 */
[----:B------:R-:W2:Y:S04]  /*22240*/  LDL.LU R18, [R1+0x16e8] ;  /* 0x0016e80001127983 */ /* 0x000ea80000300800 */
[----:B0-----:R-:W3:Y:S04]  /*22250*/  LDL R22, [R1+0x16b0] ;  /* 0x0016b00001167983 */ /* 0x001ee80000100800 */
[----:B------:R-:W4:Y:S04]  /*22260*/  LDL.LU R242, [R1+0x15b0] ;  /* 0x0015b00001f27983 */ /* 0x000f280000300800 */
[----:B------:R-:W2:Y:S04]  /*22270*/  LDL.LU R240, [R1+0x15a8] ;  /* 0x0015a80001f07983 */ /* 0x000ea80000300800 */
[----:B------:R-:W3:Y:S04]  /*22280*/  LDL.LU R238, [R1+0x15a0] ;  /* 0x0015a00001ee7983 */ /* 0x000ee80000300800 */
[----:B------:R-:W3:Y:S04]  /*22290*/  LDL.LU R181, [R1+0x1598] ;  /* 0x0015980001b57983 */ /* 0x000ee80000300800 */
[----:B------:R-:W3:Y:S04]  /*222a0*/  LDL.LU R180, [R1+0x1590] ;  /* 0x0015900001b47983 */ /* 0x000ee80000300800 */
[----:B------:R-:W3:Y:S04]  /*222b0*/  LDL.LU R154, [R1+0x1588] ;  /* 0x00158800019a7983 */ /* 0x000ee80000300800 */
[----:B------:R-:W3:Y:S01]  /*222c0*/  LDL.LU R155, [R1+0x15ac] ;  /* 0x0015ac00019b7983 */ /* 0x000ee20000300800 */
[----:B------:R-:W-:-:S03]  /*222d0*/  R2UR UR56, R19 ;  /* 0x00000000133872ca */ /* 0x000fc600000e0000 */
[----:B------:R-:W3:Y:S01]  /*222e0*/  LDL.LU R179, [R1+0x1580] ;  /* 0x0015800001b37983 */ /* 0x000ee20000300800 */
[----:B------:R-:W0:Y:S03]  /*222f0*/  LDC R19, c[0x0][0x238] ;  /* 0x00008e00ff137b82 */ /* 0x000e260000000800 */
[----:B------:R-:W3:Y:S04]  /*22300*/  LDL.LU R174, [R1+0x15a4] ;  /* 0x0015a40001ae7983 */ /* 0x000ee80000300800 */
[----:B------:R-:W3:Y:S04]  /*22310*/  LDL.LU R205, [R1+0x1578] ;  /* 0x0015780001cd7983 */ /* 0x000ee80000300800 */
[----:B------:R-:W3:Y:S01]  /*22320*/  LDL.LU R207, [R1+0x159c] ;  /* 0x00159c0001cf7983 */ /* 0x000ee20000300800 */
[----:B------:R-:W-:-:S03]  /*22330*/  R2UR UR49, R209 ;  /* 0x00000000d13172ca */ /* 0x000fc600000e0000 */
[----:B------:R-:W3:Y:S01]  /*22340*/  LDL.LU R209, [R1+0x1570] ;  /* 0x0015700001d17983 */ /* 0x000ee20000300800 */
[----:B------:R-:W-:-:S03]  /*22350*/  R2UR UR48, R211 ;  /* 0x00000000d33072ca */ /* 0x000fc600000e0000 */
[----:B------:R-:W3:Y:S01]  /*22360*/  LDL.LU R211, [R1+0x1594] ;  /* 0x0015940001d37983 */ /* 0x000ee20000300800 */
[----:B0-----:R-:W-:-:S04]  /*22370*/  IMAD.SHL.U32 R19, R19, 0x80, RZ ;  /* 0x0000008013137824 */ /* 0x001fc800078e00ff */
[----:B------:R-:W-:-:S05]  /*22380*/  IMAD.SHL.U32 R19, R19, 0x2, RZ ;  /* 0x0000000213137824 */ /* 0x000fca00078e00ff */
[-C--:B------:R-:W-:Y:S02]  /*22390*/  IADD3 R192, P1, R192, R19.reuse, RZ ;  /* 0x00000013c0c07210 */ /* 0x080fe40007f3e0ff */
[-C--:B------:R-:W-:Y:S02]  /*223a0*/  IADD3 R188, P2, R188, R19.reuse, RZ ;  /* 0x00000013bcbc7210 */ /* 0x080fe40007f5e0ff */
[-C--:B----4-:R-:W-:Y:S02]  /*223b0*/  IADD3 R242, P4, R242, R19.reuse, RZ ;  /* 0x00000013f2f27210 */ /* 0x090fe40007f9e0ff */
[-C--:B--2---:R-:W-:Y:S02]  /*223c0*/  IADD3 R240, P5, R240, R19.reuse, RZ ;  /* 0x00000013f0f07210 */ /* 0x084fe40007fbe0ff */
[-C--:B---3--:R-:W-:Y:S01]  /*223d0*/  IADD3 R238, P6, R238, R19.reuse, RZ ;  /* 0x00000013eeee7210 */ /* 0x088fe20007fde0ff */
[----:B------:R-:W-:Y:S01]  /*223e0*/  IMAD.X R193, R193, 0x1, R18, P1 ;  /* 0x00000001c1c17824 */ /* 0x000fe200008e0612 */
[----:B------:R-:W-:-:S02]  /*223f0*/  IADD3 R181, P1, R181, R19, RZ ;  /* 0x00000013b5b57210 */ /* 0x000fc40007f3e0ff */
[----:B------:R-:W-:Y:S01]  /*22400*/  IADD3 R154, P3, R154, R19, RZ ;  /* 0x000000139a9a7210 */ /* 0x000fe20007f7e0ff */
[----:B------:R-:W-:Y:S04]  /*22410*/  STL [R1+0x15b0], R242 ;  /* 0x0015b0f201007387 */ /* 0x000fe80000100800 */
[----:B------:R-:W-:Y:S04]  /*22420*/  STL [R1+0x15a8], R240 ;  /* 0x0015a8f001007387 */ /* 0x000fe80000100800 */
[----:B------:R-:W-:Y:S01]  /*22430*/  STL [R1+0x15a0], R238 ;  /* 0x0015a0ee01007387 */ /* 0x000fe20000100800 */
[----:B------:R-:W-:-:S03]  /*22440*/  IMAD.X R189, R189, 0x1, R18, P2 ;  /* 0x00000001bdbd7824 */ /* 0x000fc600010e0612 */
[----:B------:R0:W-:Y:S04]  /*22450*/  STL [R1+0x1588], R154 ;  /* 0x0015889a01007387 */ /* 0x0001e80000100800 */
[----:B------:R-:W-:Y:S01]  /*22460*/  STL [R1+0x1598], R181 ;  /* 0x001598b501007387 */ /* 0x000fe20000100800 */
[-C--:B------:R-:W-:Y:S01]  /*22470*/  IADD3 R180, P2, R180, R19.reuse, RZ ;  /* 0x00000013b4b47210 */ /* 0x080fe20007f5e0ff */
[----:B------:R-:W-:Y:S02]  /*22480*/  IMAD.X R155, R155, 0x1, R18, P4 ;  /* 0x000000019b9b7824 */ /* 0x000fe400020e0612 */
[----:B0-----:R-:W2:Y:S04]  /*22490*/  LDL.LU R154, [R1+0x1568] ;  /* 0x00156800019a7983 */ /* 0x001ea80000300800 */
[----:B------:R-:W-:Y:S04]  /*224a0*/  STL [R1+0x1590], R180 ;  /* 0x001590b401007387 */ /* 0x000fe80000100800 */
[----:B------:R0:W-:Y:S04]  /*224b0*/  STL [R1+0x15ac], R155 ;  /* 0x0015ac9b01007387 */ /* 0x0001e80000100800 */
[----:B0-----:R-:W3:Y:S01]  /*224c0*/  LDL.LU R155, [R1+0x158c] ;  /* 0x00158c00019b7983 */ /* 0x001ee20000300800 */
[----:B------:R-:W-:-:S02]  /*224d0*/  IADD3 R190, P0, R190, R19, RZ ;  /* 0x00000013bebe7210 */ /* 0x000fc40007f1e0ff */
[-C--:B------:R-:W-:Y:S01]  /*224e0*/  IADD3 R179, P4, R179, R19.reuse, RZ ;  /* 0x00000013b3b37210 */ /* 0x080fe20007f9e0ff */
[--C-:B------:R-:W-:Y:S02]  /*224f0*/  IMAD.X R174, R174, 0x1, R18.reuse, P5 ;  /* 0x00000001aeae7824 */ /* 0x100fe400028e0612 */
[----:B------:R-:W-:Y:S02]  /*22500*/  VIADD R2, R2, 0x1 ;  /* 0x0000000102027836 */ /* 0x000fe40000000000 */
[--C-:B------:R-:W-:Y:S01]  /*22510*/  IMAD.X R191, R191, 0x1, R18.reuse, P0 ;  /* 0x00000001bfbf7824 */ /* 0x100fe200000e0612 */
[-C--:B------:R-:W-:Y:S02]  /*22520*/  IADD3 R186, P0, R186, R19.reuse, RZ ;  /* 0x00000013baba7210 */ /* 0x080fe40007f1e0ff */
[-C--:B------:R-:W-:Y:S01]  /*22530*/  IADD3 R205, P5, R205, R19.reuse, RZ ;  /* 0x00000013cdcd7210 */ /* 0x080fe20007fbe0ff */
[--C-:B------:R-:W-:Y:S01]  /*22540*/  IMAD.X R207, R207, 0x1, R18.reuse, P6 ;  /* 0x00000001cfcf7824 */ /* 0x100fe200030e0612 */
[----:B------:R-:W-:Y:S04]  /*22550*/  STL [R1+0x1580], R179 ;  /* 0x001580b301007387 */ /* 0x000fe80000100800 */
[----:B------:R-:W-:Y:S01]  /*22560*/  STL [R1+0x15a4], R174 ;  /* 0x0015a4ae01007387 */ /* 0x000fe20000100800 */
[----:B------:R-:W-:Y:S01]  /*22570*/  IMAD.X R187, R187, 0x1, R18, P0 ;  /* 0x00000001bbbb7824 */ /* 0x000fe200000e0612 */
[----:B------:R-:W-:-:S02]  /*22580*/  IADD3 R209, P6, R209, R19, RZ ;  /* 0x00000013d1d17210 */ /* 0x000fc40007fde0ff */
[----:B------:R-:W4:Y:S01]  /*22590*/  LDL.LU R160, [R1+0x1560] ;  /* 0x0015600001a07983 */ /* 0x000f220000300800 */
[----:B------:R-:W-:-:S03]  /*225a0*/  ISETP.NE.U32.AND P0, PT, R2, R22, PT ;  /* 0x000000160200720c */ /* 0x000fc60003f05070 */
[----:B------:R-:W-:Y:S04]  /*225b0*/  STL [R1+0x1578], R205 ;  /* 0x001578cd01007387 */ /* 0x000fe80000100800 */
[----:B------:R-:W4:Y:S04]  /*225c0*/  LDL.LU R22, [R1+0x1584] ;  /* 0x0015840001167983 */ /* 0x000f280000300800 */
[----:B------:R-:W-:Y:S04]  /*225d0*/  STL [R1+0x159c], R207 ;  /* 0x00159ccf01007387 */ /* 0x000fe80000100800 */
[----:B------:R-:W4:Y:S04]  /*225e0*/  LDL.LU R252, [R1+0x1558] ;  /* 0x0015580001fc7983 */ /* 0x000f280000300800 */
[----:B------:R0:W-:Y:S04]  /*225f0*/  STL [R1+0x1570], R209 ;  /* 0x001570d101007387 */ /* 0x0001e80000100800 */
[----:B------:R-:W4:Y:S04]  /*22600*/  LDL.LU R250, [R1+0x157c] ;  /* 0x00157c0001fa7983 */ /* 0x000f280000300800 */
[----:B------:R-:W4:Y:S01]  /*22610*/  LDL.LU R248, [R1+0x1550] ;  /* 0x0015500001f87983 */ /* 0x000f220000300800 */
[----:B------:R-:W-:-:S03]  /*22620*/  IMAD.X R211, R211, 0x1, R18, P1 ;  /* 0x00000001d3d37824 */ /* 0x000fc600008e0612 */
[----:B0-----:R-:W4:Y:S04]  /*22630*/  LDL.LU R209, [R1+0x1574] ;  /* 0x0015740001d17983 */ /* 0x001f280000300800 */
[----:B------:R-:W4:Y:S04]  /*22640*/  LDL.LU R246, [R1+0x1548] ;  /* 0x0015480001f67983 */ /* 0x000f280000300800 */
[----:B------:R-:W4:Y:S04]  /*22650*/  LDL.LU R204, [R1+0x156c] ;  /* 0x00156c0001cc7983 */ /* 0x000f280000300800 */
[----:B------:R-:W4:Y:S04]  /*22660*/  LDL.LU R202, [R1+0x1540] ;  /* 0x0015400001ca7983 */ /* 0x000f280000300800 */
[----:B------:R0:W-:Y:S04]  /*22670*/  STL [R1+0x1594], R211 ;  /* 0x001594d301007387 */ /* 0x0001e80000100800 */
        /* <DEDUP_REMOVED lines=12> */
[----:B0-----:R-:W4:Y:S01]  /*22740*/  LDL.LU R211, [R1+0x1534] ;  /* 0x0015340001d37983 */ /* 0x001f220000300800 */
[----:B--2---:R-:W-:-:S05]  /*22750*/  IADD3 R154, P1, R154, R19, RZ ;  /* 0x000000139a9a7210 */ /* 0x004fca0007f3e0ff */
[----:B------:R0:W-:Y:S01]  /*22760*/  STL [R1+0x1568], R154 ;  /* 0x0015689a01007387 */ /* 0x0001e20000100800 */
[----:B---3--:R-:W-:-:S03]  /*22770*/  IMAD.X R155, R155, 0x1, R18, P2 ;  /* 0x000000019b9b7824 */ /* 0x008fc600010e0612 */
[----:B0-----:R-:W2:Y:S04]  /*22780*/  LDL.LU R154, [R1+0x1508] ;  /* 0x00150800019a7983 */ /* 0x001ea80000300800 */
[----:B------:R-:W3:Y:S04]  /*22790*/  LDL.LU R179, [R1+0x152c] ;  /* 0x00152c0001b37983 */ /* 0x000ee80000300800 */
[----:B------:R-:W3:Y:S04]  /*227a0*/  LDL.LU R174, [R1+0x1500] ;  /* 0x0015000001ae7983 */ /* 0x000ee80000300800 */
[----:B------:R-:W3:Y:S04]  /*227b0*/  LDL.LU R205, [R1+0x1524] ;  /* 0x0015240001cd7983 */ /* 0x000ee80000300800 */
[----:B------:R0:W-:Y:S04]  /*227c0*/  STL [R1+0x158c], R155 ;  /* 0x00158c9b01007387 */ /* 0x0001e80000100800 */
[----:B------:R-:W3:Y:S04]  /*227d0*/  LDL.LU R207, [R1+0x14f8] ;  /* 0x0014f80001cf7983 */ /* 0x000ee80000300800 */
[----:B0-----:R-:W3:Y:S01]  /*227e0*/  LDL.LU R155, [R1+0x151c] ;  /* 0x00151c00019b7983 */ /* 0x001ee20000300800 */
[-C--:B----4-:R-:W-:Y:S01]  /*227f0*/  IADD3 R160, P2, R160, R19.reuse, RZ ;  /* 0x00000013a0a07210 */ /* 0x090fe20007f5e0ff */
[--C-:B------:R-:W-:Y:S01]  /*22800*/  IMAD.X R22, R22, 0x1, R18.reuse, P3 ;  /* 0x0000000116167824 */ /* 0x100fe200018e0612 */
[----:B------:R-:W-:Y:S01]  /*22810*/  IADD3 R252, P3, R252, R19, RZ ;  /* 0x00000013fcfc7210 */ /* 0x000fe20007f7e0ff */
[----:B------:R-:W-:-:S02]  /*22820*/  IMAD.X R250, R250, 0x1, R18, P4 ;  /* 0x00000001fafa7824 */ /* 0x000fc400020e0612 */
[----:B------:R-:W-:Y:S04]  /*22830*/  STL [R1+0x1560], R160 ;  /* 0x001560a001007387 */ /* 0x000fe80000100800 */
[----:B------:R-:W-:Y:S04]  /*22840*/  STL [R1+0x1584], R22 ;  /* 0x0015841601007387 */ /* 0x000fe80000100800 */
[----:B------:R-:W-:Y:S01]  /*22850*/  STL [R1+0x1558], R252 ;  /* 0x001558fc01007387 */ /* 0x000fe20000100800 */
[----:B------:R-:W-:Y:S01]  /*22860*/  IMAD.X R209, R209, 0x1, R18, P5 ;  /* 0x00000001d1d17824 */ /* 0x000fe200028e0612 */
[----:B------:R-:W-:-:S02]  /*22870*/  IADD3 R248, P4, R248, R19, RZ ;  /* 0x00000013f8f87210 */ /* 0x000fc40007f9e0ff */
[-C--:B------:R-:W-:Y:S02]  /*22880*/  IADD3 R246, P5, R246, R19.reuse, RZ ;  /* 0x00000013f6f67210 */ /* 0x080fe40007fbe0ff */
[----:B------:R0:W-:Y:S04]  /*22890*/  STL [R1+0x1574], R209 ;  /* 0x001574d101007387 */ /* 0x0001e80000100800 */
[----:B------:R-:W-:Y:S01]  /*228a0*/  STL [R1+0x157c], R250 ;  /* 0x00157cfa01007387 */ /* 0x000fe20000100800 */
[--C-:B------:R-:W-:Y:S01]  /*228b0*/  IMAD.X R204, R204, 0x1, R18.reuse, P6 ;  /* 0x00000001cccc7824 */ /* 0x100fe200030e0612 */
[-C--:B------:R-:W-:Y:S01]  /*228c0*/  IADD3 R202, P6, R202, R19.reuse, RZ ;  /* 0x00000013caca7210 */ /* 0x080fe20007fde0ff */
[--C-:B------:R-:W-:Y:S01]  /*228d0*/  IMAD.X R183, R183, 0x1, R18.reuse, P1 ;  /* 0x00000001b7b77824 */ /* 0x100fe200008e0612 */
[----:B------:R-:W-:Y:S01]  /*228e0*/  IADD3 R182, P1, R182, R19, RZ ;  /* 0x00000013b6b67210 */ /* 0x000fe20007f3e0ff */
[----:B0-----:R-:W4:Y:S04]  /*228f0*/  LDL.LU R209, [R1+0x14f0] ;  /* 0x0014f00001d17983 */ /* 0x001f280000300800 */
[----:B------:R-:W-:Y:S04]  /*22900*/  STL [R1+0x1550], R248 ;  /* 0x001550f801007387 */ /* 0x000fe80000100800 */
[----:B------:R-:W-:Y:S01]  /*22910*/  STL [R1+0x1548], R246 ;  /* 0x001548f601007387 */ /* 0x000fe20000100800 */
[----:B------:R-:W-:-:S03]  /*22920*/  IMAD.X R197, R197, 0x1, R18, P2 ;  /* 0x00000001c5c57824 */ /* 0x000fc600010e0612 */
[----:B------:R-:W-:Y:S01]  /*22930*/  STL [R1+0x156c], R204 ;  /* 0x00156ccc01007387 */ /* 0x000fe20000100800 */
[----:B------:R-:W-:-:S03]  /*22940*/  IADD3 R199, P2, R199, R19, RZ ;  /* 0x00000013c7c77210 */ /* 0x000fc60007f5e0ff */
        /* <DEDUP_REMOVED lines=15> */
[----:B------:R-:W-:-:S03]  /*22a40*/  IMAD.X R181, R181, 0x1, R18, P6 ;  /* 0x00000001b5b57824 */ /* 0x000fc600030e0612 */
[----:B------:R-:W-:Y:S04]  /*22a50*/  STL [R1+0x1520], R242 ;  /* 0x001520f201007387 */ /* 0x000fe80000100800 */
[----:B------:R-:W-:Y:S04]  /*22a60*/  STL [R1+0x1544], R240 ;  /* 0x001544f001007387 */ /* 0x000fe80000100800 */
[----:B------:R-:W-:Y:S04]  /*22a70*/  STL [R1+0x1518], R238 ;  /* 0x001518ee01007387 */ /* 0x000fe80000100800 */
[----:B------:R0:W-:Y:S04]  /*22a80*/  STL [R1+0x1534], R211 ;  /* 0x001534d301007387 */ /* 0x0001e80000100800 */
[----:B------:R-:W-:Y:S01]  /*22a90*/  STL [R1+0x153c], R181 ;  /* 0x00153cb501007387 */ /* 0x000fe20000100800 */
[----:B------:R-:W-:-:S03]  /*22aa0*/  IADD3 R180, P6, R180, R19, RZ ;  /* 0x00000013b4b47210 */ /* 0x000fc60007fde0ff */
[----:B0-----:R-:W4:Y:S04]  /*22ab0*/  LDL.LU R211, [R1+0x1514] ;  /* 0x0015140001d37983 */ /* 0x001f280000300800 */
[----:B------:R-:W-:Y:S01]  /*22ac0*/  STL [R1+0x1510], R180 ;  /* 0x001510b401007387 */ /* 0x000fe20000100800 */
[-C--:B--2---:R-:W-:Y:S01]  /*22ad0*/  IADD3 R154, P1, R154, R19.reuse, RZ ;  /* 0x000000139a9a7210 */ /* 0x084fe20007f3e0ff */
[--C-:B---3--:R-:W-:Y:S01]  /*22ae0*/  IMAD.X R179, R179, 0x1, R18.reuse, P2 ;  /* 0x00000001b3b37824 */ /* 0x108fe200010e0612 */
[-C--:B------:R-:W-:Y:S01]  /*22af0*/  IADD3 R174, P2, R174, R19.reuse, RZ ;  /* 0x00000013aeae7210 */ /* 0x080fe20007f5e0ff */
[----:B------:R-:W-:Y:S02]  /*22b00*/  IMAD.X R205, R205, 0x1, R18, P3 ;  /* 0x00000001cdcd7824 */ /* 0x000fe400018e0612 */
[----:B------:R0:W-:Y:S01]  /*22b10*/  STL [R1+0x1508], R154 ;  /* 0x0015089a01007387 */ /* 0x0001e20000100800 */
[----:B------:R-:W-:-:S03]  /*22b20*/  IADD3 R207, P3, R207, R19, RZ ;  /* 0x00000013cfcf7210 */ /* 0x000fc60007f7e0ff */
[----:B0-----:R-:W2:Y:S04]  /*22b30*/  LDL.LU R154, [R1+0x14e8] ;  /* 0x0014e800019a7983 */ /* 0x001ea80000300800 */
[----:B------:R-:W-:Y:S04]  /*22b40*/  STL [R1+0x152c], R179 ;  /* 0x00152cb301007387 */ /* 0x000fe80000100800 */
[----:B------:R-:W-:Y:S01]  /*22b50*/  STL [R1+0x1500], R174 ;  /* 0x001500ae01007387 */ /* 0x000fe20000100800 */
[----:B------:R-:W-:-:S03]  /*22b60*/  IMAD.X R155, R155, 0x1, R18, P4 ;  /* 0x000000019b9b7824 */ /* 0x000fc600020e0612 */
[----:B------:R-:W3:Y:S04]  /*22b70*/  LDL.LU R160, [R1+0x150c] ;  /* 0x00150c0001a07983 */ /* 0x000ee80000300800 */
[----:B------:R-:W-:Y:S04]  /*22b80*/  STL [R1+0x1524], R205 ;  /* 0x001524cd01007387 */ /* 0x000fe80000100800 */
[----:B------:R-:W3:Y:S04]  /*22b90*/  LDL.LU R22, [R1+0x14e0] ;  /* 0x0014e00001167983 */ /* 0x000ee80000300800 */
[----:B------:R-:W-:Y:S04]  /*22ba0*/  STL [R1+0x14f8], R207 ;  /* 0x0014f8cf01007387 */ /* 0x000fe80000100800 */
[----:B------:R-:W3:Y:S04]  /*22bb0*/  LDL.LU R252, [R1+0x1504] ;  /* 0x0015040001fc7983 */ /* 0x000ee80000300800 */
[----:B------:R0:W-:Y:S04]  /*22bc0*/  STL [R1+0x151c], R155 ;  /* 0x00151c9b01007387 */ /* 0x0001e80000100800 */
[----:B------:R-:W3:Y:S04]  /*22bd0*/  LDL.LU R250, [R1+0x14d8] ;  /* 0x0014d80001fa7983 */ /* 0x000ee80000300800 */
[----:B------:R-:W3:Y:S04]  /*22be0*/  LDL.LU R248, [R1+0x14fc] ;  /* 0x0014fc0001f87983 */ /* 0x000ee80000300800 */
[----:B0-----:R-:W3:Y:S04]  /*22bf0*/  LDL.LU R155, [R1+0x14d0] ;  /* 0x0014d000019b7983 */ /* 0x001ee80000300800 */
[----:B------:R-:W3:Y:S04]  /*22c00*/  LDL.LU R246, [R1+0x14f4] ;  /* 0x0014f40001f67983 */ /* 0x000ee80000300800 */
[----:B------:R-:W3:Y:S04]  /*22c10*/  LDL.LU R204, [R1+0x14c8] ;  /* 0x0014c80001cc7983 */ /* 0x000ee80000300800 */
[----:B------:R-:W3:Y:S01]  /*22c20*/  LDL.LU R202, [R1+0x14ec] ;  /* 0x0014ec0001ca7983 */ /* 0x000ee20000300800 */
[----:B----4-:R-:W-:-:S05]  /*22c30*/  IADD3 R209, P4, R209, R19, RZ ;  /* 0x00000013d1d17210 */ /* 0x010fca0007f9e0ff */
        /* <DEDUP_REMOVED lines=14> */
[----:B------:R-:W-:-:S05]  /*22d20*/  IMAD.X R211, R211, 0x1, R18, P5 ;  /* 0x00000001d3d37824 */ /* 0x000fca00028e0612 */
[----:B------:R0:W-:Y:S04]  /*22d30*/  STL [R1+0x1514], R211 ;  /* 0x001514d301007387 */ /* 0x0001e80000100800 */
[----:B0-----:R-:W4:Y:S04]  /*22d40*/  LDL.LU R211, [R1+0x14b4] ;  /* 0x0014b40001d37983 */ /* 0x001f280000300800 */
[----:B------:R-:W4:Y:S04]  /*22d50*/  LDL.LU R179, [R1+0x1488] ;  /* 0x0014880001b37983 */ /* 0x000f280000300800 */
[----:B------:R-:W4:Y:S04]  /*22d60*/  LDL.LU R174, [R1+0x14ac] ;  /* 0x0014ac0001ae7983 */ /* 0x000f280000300800 */
[----:B------:R-:W4:Y:S01]  /*22d70*/  LDL.LU R205, [R1+0x1480] ;  /* 0x0014800001cd7983 */ /* 0x000f220000300800 */
[----:B--2---:R-:W-:-:S05]  /*22d80*/  IADD3 R154, P5, R154, R19, RZ ;  /* 0x000000139a9a7210 */ /* 0x004fca0007fbe0ff */
[----:B------:R0:W-:Y:S04]  /*22d90*/  STL [R1+0x14e8], R154 ;  /* 0x0014e89a01007387 */ /* 0x0001e80000100800 */
[----:B------:R-:W2:Y:S01]  /*22da0*/  LDL.LU R207, [R1+0x14a4] ;  /* 0x0014a40001cf7983 */ /* 0x000ea20000300800 */
[--C-:B---3--:R-:W-:Y:S01]  /*22db0*/  IMAD.X R160, R160, 0x1, R18.reuse, P6 ;  /* 0x00000001a0a07824 */ /* 0x108fe200030e0612 */
[-C--:B------:R-:W-:Y:S01]  /*22dc0*/  IADD3 R22, P6, R22, R19.reuse, RZ ;  /* 0x0000001316167210 */ /* 0x080fe20007fde0ff */
[--C-:B------:R-:W-:Y:S02]  /*22dd0*/  IMAD.X R252, R252, 0x1, R18.reuse, P1 ;  /* 0x00000001fcfc7824 */ /* 0x100fe400008e0612 */
[----:B------:R-:W-:Y:S01]  /*22de0*/  IMAD.X R248, R248, 0x1, R18, P2 ;  /* 0x00000001f8f87824 */ /* 0x000fe200010e0612 */
[----:B0-----:R-:W3:Y:S01]  /*22df0*/  LDL.LU R154, [R1+0x1478] ;  /* 0x00147800019a7983 */ /* 0x001ee20000300800 */
[----:B------:R-:W-:-:S03]  /*22e00*/  IADD3 R250, P1, R250, R19, RZ ;  /* 0x00000013fafa7210 */ /* 0x000fc60007f3e0ff */
[----:B------:R-:W-:Y:S01]  /*22e10*/  STL [R1+0x150c], R160 ;  /* 0x00150ca001007387 */ /* 0x000fe20000100800 */
[----:B------:R-:W-:-:S03]  /*22e20*/  IADD3 R155, P2, R155, R19, RZ ;  /* 0x000000139b9b7210 */ /* 0x000fc60007f5e0ff */
[----:B------:R-:W-:Y:S04]  /*22e30*/  STL [R1+0x14e0], R22 ;  /* 0x0014e01601007387 */ /* 0x000fe80000100800 */
[----:B------:R-:W-:Y:S04]  /*22e40*/  STL [R1+0x1504], R252 ;  /* 0x001504fc01007387 */ /* 0x000fe80000100800 */
[----:B------:R0:W-:Y:S04]  /*22e50*/  STL [R1+0x14d0], R155 ;  /* 0x0014d09b01007387 */ /* 0x0001e80000100800 */
[----:B------:R-:W-:Y:S04]  /*22e60*/  STL [R1+0x14d8], R250 ;  /* 0x0014d8fa01007387 */ /* 0x000fe80000100800 */
[----:B0-----:R-:W3:Y:S01]  /*22e70*/  LDL.LU R155, [R1+0x149c] ;  /* 0x00149c00019b7983 */ /* 0x001ee20000300800 */
[--C-:B------:R-:W-:Y:S01]  /*22e80*/  IMAD.X R246, R246, 0x1, R18.reuse, P3 ;  /* 0x00000001f6f67824 */ /* 0x100fe200018e0612 */
[-C--:B------:R-:W-:Y:S01]  /*22e90*/  IADD3 R204, P3, R204, R19.reuse, RZ ;  /* 0x00000013cccc7210 */ /* 0x080fe20007f7e0ff */
[--C-:B------:R-:W-:Y:S01]  /*22ea0*/  IMAD.X R202, R202, 0x1, R18.reuse, P4 ;  /* 0x00000001caca7824 */ /* 0x100fe200020e0612 */
[----:B----4-:R-:W-:Y:S01]  /*22eb0*/  IADD3 R183, P4, R183, R19, RZ ;  /* 0x00000013b7b77210 */ /* 0x010fe20007f9e0ff */
        /* <DEDUP_REMOVED lines=17> */
[--C-:B------:R-:W-:Y:S02]  /*22fd0*/  IMAD.X R238, R238, 0x1, R18.reuse, P3 ;  /* 0x00000001eeee7824 */ /* 0x100fe400018e0612 */
[----:B------:R-:W-:Y:S01]  /*22fe0*/  IMAD.X R180, R180, 0x1, R18, P4 ;  /* 0x00000001b4b47824 */ /* 0x000fe200020e0612 */
[----:B------:R-:W-:Y:S01]  /*22ff0*/  STL [R1+0x14d4], R203 ;  /* 0x0014d4cb01007387 */ /* 0x000fe20000100800 */
[----:B------:R-:W-:-:S03]  /*23000*/  IADD3 R209, P4, R209, R19, RZ ;  /* 0x00000013d1d17210 */ /* 0x000fc60007f9e0ff */
[----:B------:R-:W-:Y:S01]  /*23010*/  STL [R1+0x14a8], R244 ;  /* 0x0014a8f401007387 */ /* 0x000fe20000100800 */
[----:B------:R-:W-:-:S03]  /*23020*/  IADD3 R181, P3, R181, R19, RZ ;  /* 0x00000013b5b57210 */ /* 0x000fc60007f7e0ff */
[----:B------:R-:W-:Y:S04]  /*23030*/  STL [R1+0x14cc], R242 ;  /* 0x0014ccf201007387 */ /* 0x000fe80000100800 */
[----:B------:R-:W-:Y:S04]  /*23040*/  STL [R1+0x14a0], R240 ;  /* 0x0014a0f001007387 */ /* 0x000fe80000100800 */
[----:B------:R-:W-:Y:S04]  /*23050*/  STL [R1+0x14c4], R238 ;  /* 0x0014c4ee01007387 */ /* 0x000fe80000100800 */
[----:B------:R0:W-:Y:S04]  /*23060*/  STL [R1+0x1490], R209 ;  /* 0x001490d101007387 */ /* 0x0001e80000100800 */
[----:B------:R-:W-:Y:S04]  /*23070*/  STL [R1+0x1498], R181 ;  /* 0x001498b501007387 */ /* 0x000fe80000100800 */
[----:B0-----:R-:W4:Y:S01]  /*23080*/  LDL.LU R209, [R1+0x1470] ;  /* 0x0014700001d17983 */ /* 0x001f220000300800 */
[--C-:B------:R-:W-:Y:S01]  /*23090*/  IMAD.X R211, R211, 0x1, R18.reuse, P5 ;  /* 0x00000001d3d37824 */ /* 0x100fe200028e0612 */
[-C--:B------:R-:W-:Y:S01]  /*230a0*/  IADD3 R179, P5, R179, R19.reuse, RZ ;  /* 0x00000013b3b37210 */ /* 0x080fe20007fbe0ff */
[----:B------:R-:W-:Y:S01]  /*230b0*/  IMAD.X R174, R174, 0x1, R18, P6 ;  /* 0x00000001aeae7824 */ /* 0x000fe200030e0612 */
[----:B------:R-:W-:Y:S04]  /*230c0*/  STL [R1+0x14bc], R180 ;  /* 0x0014bcb401007387 */ /* 0x000fe80000100800 */
[----:B------:R0:W-:Y:S01]  /*230d0*/  STL [R1+0x14b4], R211 ;  /* 0x0014b4d301007387 */ /* 0x0001e20000100800 */
[----:B------:R-:W-:-:S03]  /*230e0*/  IADD3 R205, P6, R205, R19, RZ ;  /* 0x00000013cdcd7210 */ /* 0x000fc60007fde0ff */
[----:B0-----:R-:W4:Y:S04]  /*230f0*/  LDL.LU R211, [R1+0x1494] ;  /* 0x0014940001d37983 */ /* 0x001f280000300800 */
[----:B------:R-:W-:Y:S04]  /*23100*/  STL [R1+0x1488], R179 ;  /* 0x001488b301007387 */ /* 0x000fe80000100800 */
[----:B------:R-:W-:Y:S04]  /*23110*/  STL [R1+0x14ac], R174 ;  /* 0x0014acae01007387 */ /* 0x000fe80000100800 */
[----:B------:R-:W4:Y:S04]  /*23120*/  LDL.LU R160, [R1+0x1468] ;  /* 0x0014680001a07983 */ /* 0x000f280000300800 */
[----:B------:R-:W-:Y:S04]  /*23130*/  STL [R1+0x1480], R205 ;  /* 0x001480cd01007387 */ /* 0x000fe80000100800 */
[----:B------:R-:W4:Y:S01]  /*23140*/  LDL.LU R22, [R1+0x148c] ;  /* 0x00148c0001167983 */ /* 0x000f220000300800 */
[----:B--2---:R-:W-:-:S05]  /*23150*/  IMAD.X R207, R207, 0x1, R18, P1 ;  /* 0x00000001cfcf7824 */ /* 0x004fca00008e0612 */
[----:B------:R-:W-:Y:S04]  /*23160*/  STL [R1+0x14a4], R207 ;  /* 0x0014a4cf01007387 */ /* 0x000fe80000100800 */
[----:B------:R-:W2:Y:S01]  /*23170*/  LDL.LU R252, [R1+0x1460] ;  /* 0x0014600001fc7983 */ /* 0x000ea20000300800 */
[----:B---3--:R-:W-:-:S05]  /*23180*/  IADD3 R154, P1, R154, R19, RZ ;  /* 0x000000139a9a7210 */ /* 0x008fca0007f3e0ff */
[----:B------:R0:W-:Y:S04]  /*23190*/  STL [R1+0x1478], R154 ;  /* 0x0014789a01007387 */ /* 0x0001e80000100800 */
[----:B------:R-:W3:Y:S04]  /*231a0*/  LDL.LU R250, [R1+0x1484] ;  /* 0x0014840001fa7983 */ /* 0x000ee80000300800 */
[----:B------:R-:W3:Y:S04]  /*231b0*/  LDL.LU R248, [R1+0x1458] ;  /* 0x0014580001f87983 */ /* 0x000ee80000300800 */
[----:B0-----:R-:W3:Y:S04]  /*231c0*/  LDL.LU R154, [R1+0x147c] ;  /* 0x00147c00019a7983 */ /* 0x001ee80000300800 */
[----:B------:R-:W3:Y:S01]  /*231d0*/  LDL.LU R246, [R1+0x1450] ;  /* 0x0014500001f67983 */ /* 0x000ee20000300800 */
[----:B------:R-:W-:-:S03]  /*231e0*/  IMAD.X R155, R155, 0x1, R18, P2 ;  /* 0x000000019b9b7824 */ /* 0x000fc600010e0612 */
[----:B------:R-:W3:Y:S04]  /*231f0*/  LDL.LU R204, [R1+0x1474] ;  /* 0x0014740001cc7983 */ /* 0x000ee80000300800 */
[----:B------:R-:W3:Y:S04]  /*23200*/  LDL.LU R202, [R1+0x1448] ;  /* 0x0014480001ca7983 */ /* 0x000ee80000300800 */
[----:B------:R0:W-:Y:S04]  /*23210*/  STL [R1+0x149c], R155 ;  /* 0x00149c9b01007387 */ /* 0x0001e80000100800 */
        /* <DEDUP_REMOVED lines=12> */
[----:B0-----:R-:W3:Y:S01]  /*232e0*/  LDL.LU R155, [R1+0x143c] ;  /* 0x00143c00019b7983 */ /* 0x001ee20000300800 */
[----:B----4-:R-:W-:-:S05]  /*232f0*/  IADD3 R209, P2, R209, R19, RZ ;  /* 0x00000013d1d17210 */ /* 0x010fca0007f5e0ff */
[----:B------:R0:W-:Y:S04]  /*23300*/  STL [R1+0x1470], R209 ;  /* 0x001470d101007387 */ /* 0x0001e80000100800 */
[----:B0-----:R-:W4:Y:S01]  /*23310*/  LDL.LU R209, [R1+0x1410] ;  /* 0x0014100001d17983 */ /* 0x001f220000300800 */
[----:B------:R-:W-:-:S03]  /*23320*/  IMAD.X R211, R211, 0x1, R18, P3 ;  /* 0x00000001d3d37824 */ /* 0x000fc600018e0612 */
[----:B------:R-:W4:Y:S04]  /*23330*/  LDL.LU R179, [R1+0x1434] ;  /* 0x0014340001b37983 */ /* 0x000f280000300800 */
[----:B------:R-:W4:Y:S04]  /*23340*/  LDL.LU R174, [R1+0x1408] ;  /* 0x0014080001ae7983 */ /* 0x000f280000300800 */
[----:B------:R-:W4:Y:S04]  /*23350*/  LDL.LU R205, [R1+0x142c] ;  /* 0x00142c0001cd7983 */ /* 0x000f280000300800 */
[----:B------:R0:W-:Y:S04]  /*23360*/  STL [R1+0x1494], R211 ;  /* 0x001494d301007387 */ /* 0x0001e80000100800 */
[----:B------:R-:W4:Y:S01]  /*23370*/  LDL.LU R207, [R1+0x1400] ;  /* 0x0014000001cf7983 */ /* 0x000f220000300800 */
[----:B------:R-:W-:Y:S01]  /*23380*/  IADD3 R160, P3, R160, R19, RZ ;  /* 0x00000013a0a07210 */ /* 0x000fe20007f7e0ff */
[----:B------:R-:W-:-:S02]  /*23390*/  IMAD.X R22, R22, 0x1, R18, P4 ;  /* 0x0000000116167824 */ /* 0x000fc400020e0612 */
[----:B0-----:R-:W4:Y:S04]  /*233a0*/  LDL.LU R211, [R1+0x1424] ;  /* 0x0014240001d37983 */ /* 0x001f280000300800 */
[----:B------:R-:W-:Y:S04]  /*233b0*/  STL [R1+0x1468], R160 ;  /* 0x001468a001007387 */ /* 0x000fe80000100800 */
[----:B------:R-:W-:Y:S01]  /*233c0*/  STL [R1+0x148c], R22 ;  /* 0x00148c1601007387 */ /* 0x000fe20000100800 */
[----:B--2---:R-:W-:-:S05]  /*233d0*/  IADD3 R252, P4, R252, R19, RZ ;  /* 0x00000013fcfc7210 */ /* 0x004fca0007f9e0ff */
[----:B------:R-:W-:Y:S01]  /*233e0*/  STL [R1+0x1460], R252 ;  /* 0x001460fc01007387 */ /* 0x000fe20000100800 */
[--C-:B---3--:R-:W-:Y:S01]  /*233f0*/  IMAD.X R250, R250, 0x1, R18.reuse, P5 ;  /* 0x00000001fafa7824 */ /* 0x108fe200028e0612 */
[-C--:B------:R-:W-:Y:S01]  /*23400*/  IADD3 R248, P5, R248, R19.reuse, RZ ;  /* 0x00000013f8f87210 */ /* 0x080fe20007fbe0ff */
[----:B------:R-:W-:Y:S01]  /*23410*/  IMAD.X R154, R154, 0x1, R18, P6 ;  /* 0x000000019a9a7824 */ /* 0x000fe200030e0612 */
[----:B------:R-:W-:-:S04]  /*23420*/  IADD3 R246, P6, R246, R19, RZ ;  /* 0x00000013f6f67210 */ /* 0x000fc80007fde0ff */
[----:B------:R0:W-:Y:S04]  /*23430*/  STL [R1+0x147c], R154 ;  /* 0x00147c9a01007387 */ /* 0x0001e80000100800 */
[----:B------:R-:W-:Y:S01]  /*23440*/  STL [R1+0x1484], R250 ;  /* 0x001484fa01007387 */ /* 0x000fe20000100800 */
[--C-:B------:R-:W-:Y:S01]  /*23450*/  IMAD.X R204, R204, 0x1, R18.reuse, P1 ;  /* 0x00000001cccc7824 */ /* 0x100fe200008e0612 */
[-C--:B------:R-:W-:Y:S01]  /*23460*/  IADD3 R202, P1, R202, R19.reuse, RZ ;  /* 0x00000013caca7210 */ /* 0x080fe20007f3e0ff */
[--C-:B------:R-:W-:Y:S01]  /*23470*/  IMAD.X R183, R183, 0x1, R18.reuse, P2 ;  /* 0x00000001b7b77824 */ /* 0x100fe200010e0612 */
[----:B------:R-:W-:Y:S01]  /*23480*/  IADD3 R182, P2, R182, R19, RZ ;  /* 0x00000013b6b67210 */ /* 0x000fe20007f5e0ff */
[----:B0-----:R-:W2:Y:S04]  /*23490*/  LDL.LU R154, [R1+0x13f8] ;  /* 0x0013f800019a7983 */ /* 0x001ea80000300800 */
        /* <DEDUP_REMOVED lines=25> */
[----:B------:R-:W-:Y:S04]  /*23630*/  STL [R1+0x1444], R181 ;  /* 0x001444b501007387 */ /* 0x000fe80000100800 */
[----:B0-----:R-:W3:Y:S01]  /*23640*/  LDL.LU R155, [R1+0x141c] ;  /* 0x00141c00019b7983 */ /* 0x001ee20000300800 */
[----:B------:R-:W-:-:S05]  /*23650*/  IADD3 R180, P1, R180, R19, RZ ;  /* 0x00000013b4b47210 */ /* 0x000fca0007f3e0ff */
[----:B------:R-:W-:Y:S01]  /*23660*/  STL [R1+0x1418], R180 ;  /* 0x001418b401007387 */ /* 0x000fe20000100800 */
[-C--:B----4-:R-:W-:Y:S01]  /*23670*/  IADD3 R209, P2, R209, R19.reuse, RZ ;  /* 0x00000013d1d17210 */ /* 0x090fe20007f5e0ff */
[--C-:B------:R-:W-:Y:S01]  /*23680*/  IMAD.X R179, R179, 0x1, R18.reuse, P3 ;  /* 0x00000001b3b37824 */ /* 0x100fe200018e0612 */
[-C--:B------:R-:W-:Y:S01]  /*23690*/  IADD3 R174, P3, R174, R19.reuse, RZ ;  /* 0x00000013aeae7210 */ /* 0x080fe20007f7e0ff */
[----:B------:R-:W-:Y:S02]  /*236a0*/  IMAD.X R205, R205, 0x1, R18, P4 ;  /* 0x00000001cdcd7824 */ /* 0x000fe400020e0612 */
[----:B------:R0:W-:Y:S01]  /*236b0*/  STL [R1+0x1410], R209 ;  /* 0x001410d101007387 */ /* 0x0001e20000100800 */
[----:B------:R-:W-:-:S03]  /*236c0*/  IADD3 R207, P4, R207, R19, RZ ;  /* 0x00000013cfcf7210 */ /* 0x000fc60007f9e0ff */
[----:B0-----:R-:W4:Y:S04]  /*236d0*/  LDL.LU R209, [R1+0x13f0] ;  /* 0x0013f00001d17983 */ /* 0x001f280000300800 */
[----:B------:R-:W-:Y:S04]  /*236e0*/  STL [R1+0x1434], R179 ;  /* 0x001434b301007387 */ /* 0x000fe80000100800 */
[----:B------:R-:W-:Y:S01]  /*236f0*/  STL [R1+0x1408], R174 ;  /* 0x001408ae01007387 */ /* 0x000fe20000100800 */
[----:B------:R-:W-:-:S03]  /*23700*/  IMAD.X R211, R211, 0x1, R18, P5 ;  /* 0x00000001d3d37824 */ /* 0x000fc600028e0612 */
[----:B------:R-:W4:Y:S04]  /*23710*/  LDL.LU R160, [R1+0x1414] ;  /* 0x0014140001a07983 */ /* 0x000f280000300800 */
[----:B------:R-:W-:Y:S04]  /*23720*/  STL [R1+0x142c], R205 ;  /* 0x00142ccd01007387 */ /* 0x000fe80000100800 */
[----:B------:R-:W4:Y:S04]  /*23730*/  LDL.LU R22, [R1+0x13e8] ;  /* 0x0013e80001167983 */ /* 0x000f280000300800 */
[----:B------:R-:W-:Y:S04]  /*23740*/  STL [R1+0x1400], R207 ;  /* 0x001400cf01007387 */ /* 0x000fe80000100800 */
[----:B------:R-:W4:Y:S04]  /*23750*/  LDL.LU R252, [R1+0x140c] ;  /* 0x00140c0001fc7983 */ /* 0x000f280000300800 */
[----:B------:R0:W-:Y:S04]  /*23760*/  STL [R1+0x1424], R211 ;  /* 0x001424d301007387 */ /* 0x0001e80000100800 */
[----:B------:R-:W4:Y:S04]  /*23770*/  LDL.LU R250, [R1+0x13e0] ;  /* 0x0013e00001fa7983 */ /* 0x000f280000300800 */
[----:B------:R-:W4:Y:S04]  /*23780*/  LDL.LU R248, [R1+0x1404] ;  /* 0x0014040001f87983 */ /* 0x000f280000300800 */
[----:B0-----:R-:W4:Y:S04]  /*23790*/  LDL.LU R211, [R1+0x13d8] ;  /* 0x0013d80001d37983 */ /* 0x001f280000300800 */
[----:B------:R-:W4:Y:S04]  /*237a0*/  LDL.LU R246, [R1+0x13fc] ;  /* 0x0013fc0001f67983 */ /* 0x000f280000300800 */
[----:B------:R-:W4:Y:S04]  /*237b0*/  LDL.LU R204, [R1+0x13d0] ;  /* 0x0013d00001cc7983 */ /* 0x000f280000300800 */
[----:B------:R-:W4:Y:S01]  /*237c0*/  LDL.LU R202, [R1+0x13f4] ;  /* 0x0013f40001ca7983 */ /* 0x000f220000300800 */
[----:B--2---:R-:W-:-:S05]  /*237d0*/  IADD3 R154, P5, R154, R19, RZ ;  /* 0x000000139a9a7210 */ /* 0x004fca0007fbe0ff */
[----:B------:R0:W-:Y:S04]  /*237e0*/  STL [R1+0x13f8], R154 ;  /* 0x0013f89a01007387 */ /* 0x0001e80000100800 */
        /* <DEDUP_REMOVED lines=12> */
[----:B0-----:R-:W2:Y:S01]  /*238b0*/  LDL.LU R154, [R1+0x1398] ;  /* 0x00139800019a7983 */ /* 0x001ea20000300800 */
[----:B---3--:R-:W-:-:S05]  /*238c0*/  IMAD.X R155, R155, 0x1, R18, P6 ;  /* 0x000000019b9b7824 */ /* 0x008fca00030e0612 */
[----:B------:R0:W-:Y:S04]  /*238d0*/  STL [R1+0x141c], R155 ;  /* 0x00141c9b01007387 */ /* 0x0001e80000100800 */
[----:B0-----:R-:W3:Y:S04]  /*238e0*/  LDL.LU R155, [R1+0x13bc] ;  /* 0x0013bc00019b7983 */ /* 0x001ee80000300800 */
[----:B------:R-:W3:Y:S04]  /*238f0*/  LDL.LU R179, [R1+0x1390] ;  /* 0x0013900001b37983 */ /* 0x000ee80000300800 */
[----:B------:R-:W3:Y:S04]  /*23900*/  LDL.LU R174, [R1+0x13b4] ;  /* 0x0013b40001ae7983 */ /* 0x000ee80000300800 */
[----:B------:R-:W3:Y:S01]  /*23910*/  LDL.LU R205, [R1+0x1388] ;  /* 0x0013880001cd7983 */ /* 0x000ee20000300800 */
[----:B----4-:R-:W-:-:S05]  /*23920*/  IADD3 R209, P6, R209, R19, RZ ;  /* 0x00000013d1d17210 */ /* 0x010fca0007fde0ff */
[----:B------:R0:W-:Y:S04]  /*23930*/  STL [R1+0x13f0], R209 ;  /* 0x0013f0d101007387 */ /* 0x0001e80000100800 */
[----:B------:R-:W4:Y:S01]  /*23940*/  LDL.LU R207, [R1+0x13ac] ;  /* 0x0013ac0001cf7983 */ /* 0x000f220000300800 */
[--C-:B------:R-:W-:Y:S01]  /*23950*/  IMAD.X R160, R160, 0x1, R18.reuse, P1 ;  /* 0x00000001a0a07824 */ /* 0x100fe200008e0612 */
[-C--:B------:R-:W-:Y:S01]  /*23960*/  IADD3 R22, P1, R22, R19.reuse, RZ ;  /* 0x0000001316167210 */ /* 0x080fe20007f3e0ff */
[--C-:B------:R-:W-:Y:S02]  /*23970*/  IMAD.X R252, R252, 0x1, R18.reuse, P2 ;  /* 0x00000001fcfc7824 */ /* 0x100fe400010e0612 */
[----:B------:R-:W-:Y:S01]  /*23980*/  IMAD.X R248, R248, 0x1, R18, P3 ;  /* 0x00000001f8f87824 */ /* 0x000fe200018e0612 */
[----:B0-----:R-:W4:Y:S01]  /*23990*/  LDL.LU R209, [R1+0x1380] ;  /* 0x0013800001d17983 */ /* 0x001f220000300800 */
[----:B------:R-:W-:-:S03]  /*239a0*/  IADD3 R250, P2, R250, R19, RZ ;  /* 0x00000013fafa7210 */ /* 0x000fc60007f5e0ff */
[----:B------:R-:W-:Y:S01]  /*239b0*/  STL [R1+0x1414], R160 ;  /* 0x001414a001007387 */ /* 0x000fe20000100800 */
[----:B------:R-:W-:-:S03]  /*239c0*/  IADD3 R211, P3, R211, R19, RZ ;  /* 0x00000013d3d37210 */ /* 0x000fc60007f7e0ff */
[----:B------:R-:W-:Y:S04]  /*239d0*/  STL [R1+0x13e8], R22 ;  /* 0x0013e81601007387 */ /* 0x000fe80000100800 */
[----:B------:R-:W-:Y:S01]  /*239e0*/  STL [R1+0x140c], R252 ;  /* 0x00140cfc01007387 */ /* 0x000fe20000100800 */
[----:B------:R-:W-:-:S03]  /*239f0*/  IMAD.X R246, R246, 0x1, R18, P4 ;  /* 0x00000001f6f67824 */ /* 0x000fc600020e0612 */
[----:B------:R0:W-:Y:S04]  /*23a00*/  STL [R1+0x13d8], R211 ;  /* 0x0013d8d301007387 */ /* 0x0001e80000100800 */
[----:B------:R-:W-:Y:S01]  /*23a10*/  STL [R1+0x13e0], R250 ;  /* 0x0013e0fa01007387 */ /* 0x000fe20000100800 */
[-C--:B------:R-:W-:Y:S01]  /*23a20*/  IADD3 R204, P4, R204, R19.reuse, RZ ;  /* 0x00000013cccc7210 */ /* 0x080fe20007f9e0ff */
[--C-:B------:R-:W-:Y:S02]  /*23a30*/  IMAD.X R202, R202, 0x1, R18.reuse, P5 ;  /* 0x00000001caca7824 */ /* 0x100fe400028e0612 */
[----:B0-----:R-:W4:Y:S04]  /*23a40*/  LDL.LU R211, [R1+0x13a4] ;  /* 0x0013a40001d37983 */ /* 0x001f280000300800 */
[----:B------:R-:W-:Y:S04]  /*23a50*/  STL [R1+0x1404], R248 ;  /* 0x001404f801007387 */ /* 0x000fe80000100800 */
[----:B------:R-:W-:Y:S04]  /*23a60*/  STL [R1+0x13fc], R246 ;  /* 0x0013fcf601007387 */ /* 0x000fe80000100800 */
[----:B------:R-:W-:Y:S04]  /*23a70*/  STL [R1+0x13d0], R204 ;  /* 0x0013d0cc01007387 */ /* 0x000fe80000100800 */
[----:B------:R-:W-:Y:S01]  /*23a80*/  STL [R1+0x13f4], R202 ;  /* 0x0013f4ca01007387 */ /* 0x000fe20000100800 */
[-C--:B--2---:R-:W-:Y:S01]  /*23a90*/  IADD3 R183, P5, R183, R19.reuse, RZ ;  /* 0x00000013b7b77210 */ /* 0x084fe20007fbe0ff */
[--C-:B------:R-:W-:Y:S01]  /*23aa0*/  IMAD.X R182, R182, 0x1, R18.reuse, P6 ;  /* 0x00000001b6b67824 */ /* 0x100fe200030e0612 */
[-C--:B------:R-:W-:Y:S01]  /*23ab0*/  IADD3 R197, P6, R197, R19.reuse, RZ ;  /* 0x00000013c5c57210 */ /* 0x080fe20007fde0ff */
[--C-:B------:R-:W-:Y:S01]  /*23ac0*/  IMAD.X R199, R199, 0x1, R18.reuse, P1 ;  /* 0x00000001c7c77824 */ /* 0x100fe200008e0612 */
[----:B------:R-:W-:Y:S01]  /*23ad0*/  IADD3 R201, P1, R201, R19, RZ ;  /* 0x00000013c9c97210 */ /* 0x000fe20007f3e0ff */
        /* <DEDUP_REMOVED lines=20> */
[----:B0-----:R-:W2:Y:S04]  /*23c20*/  LDL.LU R154, [R1+0x1378] ;  /* 0x00137800019a7983 */ /* 0x001ea80000300800 */
[----:B------:R-:W-:Y:S01]  /*23c30*/  STL [R1+0x13c4], R180 ;  /* 0x0013c4b401007387 */ /* 0x000fe20000100800 */
[----:B---3--:R-:W-:-:S05]  /*23c40*/  IMAD.X R155, R155, 0x1, R18, P6 ;  /* 0x000000019b9b7824 */ /* 0x008fca00030e0612 */
[----:B------:R0:W-:Y:S04]  /*23c50*/  STL [R1+0x13bc], R155 ;  /* 0x0013bc9b01007387 */ /* 0x0001e80000100800 */
[----:B0-----:R-:W3:Y:S01]  /*23c60*/  LDL.LU R155, [R1+0x139c] ;  /* 0x00139c00019b7983 */ /* 0x001ee20000300800 */
[-C--:B------:R-:W-:Y:S01]  /*23c70*/  IADD3 R179, P6, R179, R19.reuse, RZ ;  /* 0x00000013b3b37210 */ /* 0x080fe20007fde0ff */
[--C-:B------:R-:W-:Y:S01]  /*23c80*/  IMAD.X R174, R174, 0x1, R18.reuse, P1 ;  /* 0x00000001aeae7824 */ /* 0x100fe200008e0612 */
[-C--:B------:R-:W-:Y:S01]  /*23c90*/  IADD3 R205, P1, R205, R19.reuse, RZ ;  /* 0x00000013cdcd7210 */ /* 0x080fe20007f3e0ff */
[----:B----4-:R-:W-:Y:S02]  /*23ca0*/  IMAD.X R207, R207, 0x1, R18, P2 ;  /* 0x00000001cfcf7824 */ /* 0x010fe400010e0612 */
[----:B------:R-:W-:Y:S04]  /*23cb0*/  STL [R1+0x1390], R179 ;  /* 0x001390b301007387 */ /* 0x000fe80000100800 */
[----:B------:R-:W-:Y:S04]  /*23cc0*/  STL [R1+0x13b4], R174 ;  /* 0x0013b4ae01007387 */ /* 0x000fe80000100800 */
[----:B------:R-:W4:Y:S04]  /*23cd0*/  LDL.LU R160, [R1+0x1370] ;  /* 0x0013700001a07983 */ /* 0x000f280000300800 */
[----:B------:R-:W-:Y:S01]  /*23ce0*/  STL [R1+0x1388], R205 ;  /* 0x001388cd01007387 */ /* 0x000fe20000100800 */
[----:B------:R-:W-:-:S03]  /*23cf0*/  IADD3 R209, P2, R209, R19, RZ ;  /* 0x00000013d1d17210 */ /* 0x000fc60007f5e0ff */
[----:B------:R-:W4:Y:S04]  /*23d00*/  LDL.LU R22, [R1+0x1394] ;  /* 0x0013940001167983 */ /* 0x000f280000300800 */
[----:B------:R-:W-:Y:S04]  /*23d10*/  STL [R1+0x13ac], R207 ;  /* 0x0013accf01007387 */ /* 0x000fe80000100800 */
[----:B------:R-:W4:Y:S04]  /*23d20*/  LDL.LU R252, [R1+0x1368] ;  /* 0x0013680001fc7983 */ /* 0x000f280000300800 */
[----:B------:R0:W-:Y:S04]  /*23d30*/  STL [R1+0x1380], R209 ;  /* 0x001380d101007387 */ /* 0x0001e80000100800 */
[----:B------:R-:W4:Y:S04]  /*23d40*/  LDL.LU R250, [R1+0x138c] ;  /* 0x00138c0001fa7983 */ /* 0x000f280000300800 */
[----:B------:R-:W4:Y:S04]  /*23d50*/  LDL.LU R248, [R1+0x1360] ;  /* 0x0013600001f87983 */ /* 0x000f280000300800 */
[----:B0-----:R-:W4:Y:S04]  /*23d60*/  LDL.LU R209, [R1+0x1384] ;  /* 0x0013840001d17983 */ /* 0x001f280000300800 */
[----:B------:R-:W4:Y:S01]  /*23d70*/  LDL.LU R246, [R1+0x1358] ;  /* 0x0013580001f67983 */ /* 0x000f220000300800 */
[----:B------:R-:W-:-:S03]  /*23d80*/  IMAD.X R211, R211, 0x1, R18, P3 ;  /* 0x00000001d3d37824 */ /* 0x000fc600018e0612 */
        /* <DEDUP_REMOVED lines=17> */
[----:B------:R0:W-:Y:S04]  /*23ea0*/  STL [R1+0x1378], R154 ;  /* 0x0013789a01007387 */ /* 0x0001e80000100800 */
[----:B0-----:R-:W2:Y:S04]  /*23eb0*/  LDL.LU R154, [R1+0x1318] ;  /* 0x00131800019a7983 */ /* 0x001ea80000300800 */
[----:B------:R-:W2:Y:S04]  /*23ec0*/  LDL.LU R179, [R1+0x133c] ;  /* 0x00133c0001b37983 */ /* 0x000ea80000300800 */
[----:B------:R-:W2:Y:S04]  /*23ed0*/  LDL.LU R174, [R1+0x1310] ;  /* 0x0013100001ae7983 */ /* 0x000ea80000300800 */
[----:B------:R-:W2:Y:S01]  /*23ee0*/  LDL.LU R205, [R1+0x1334] ;  /* 0x0013340001cd7983 */ /* 0x000ea20000300800 */
[----:B---3--:R-:W-:-:S05]  /*23ef0*/  IMAD.X R155, R155, 0x1, R18, P4 ;  /* 0x000000019b9b7824 */ /* 0x008fca00020e0612 */
        /* <DEDUP_REMOVED lines=8> */
[----:B------:R-:W-:Y:S01]  /*23f80*/  STL [R1+0x1394], R22 ;  /* 0x0013941601007387 */ /* 0x000fe20000100800 */
[----:B------:R-:W-:-:S03]  /*23f90*/  IMAD.X R209, R209, 0x1, R18, P1 ;  /* 0x00000001d1d17824 */ /* 0x000fc600008e0612 */
[----:B------:R-:W-:Y:S01]  /*23fa0*/  STL [R1+0x1368], R252 ;  /* 0x001368fc01007387 */ /* 0x000fe20000100800 */
[-C--:B------:R-:W-:Y:S02]  /*23fb0*/  IADD3 R248, P6, R248, R19.reuse, RZ ;  /* 0x00000013f8f87210 */ /* 0x080fe40007fde0ff */
[-C--:B------:R-:W-:Y:S01]  /*23fc0*/  IADD3 R246, P1, R246, R19.reuse, RZ ;  /* 0x00000013f6f67210 */ /* 0x080fe20007f3e0ff */
        /* <DEDUP_REMOVED lines=37> */
[--C-:B------:R-:W-:Y:S01]  /*24220*/  IMAD.X R179, R179, 0x1, R18.reuse, P4 ;  /* 0x00000001b3b37824 */ /* 0x100fe200020e0612 */
[-C--:B------:R-:W-:Y:S01]  /*24230*/  IADD3 R174, P4, R174, R19.reuse, RZ ;  /* 0x00000013aeae7210 */ /* 0x080fe20007f9e0ff */
[----:B------:R-:W-:Y:S02]  /*24240*/  IMAD.X R205, R205, 0x1, R18, P5 ;  /* 0x00000001cdcd7824 */ /* 0x000fe400028e0612 */
[----:B------:R0:W-:Y:S04]  /*24250*/  STL [R1+0x1318], R154 ;  /* 0x0013189a01007387 */ /* 0x0001e80000100800 */
[----:B0-----:R-:W2:Y:S04]  /*24260*/  LDL.LU R154, [R1+0x12f8] ;  /* 0x0012f800019a7983 */ /* 0x001ea80000300800 */
[----:B------:R-:W-:Y:S01]  /*24270*/  STL [R1+0x133c], R179 ;  /* 0x00133cb301007387 */ /* 0x000fe20000100800 */
[----:B---3--:R-:W-:-:S03]  /*24280*/  IADD3 R207, P5, R207, R19, RZ ;  /* 0x00000013cfcf7210 */ /* 0x008fc60007fbe0ff */
[----:B------:R-:W-:Y:S04]  /*24290*/  STL [R1+0x1310], R174 ;  /* 0x001310ae01007387 */ /* 0x000fe80000100800 */
[----:B------:R-:W3:Y:S04]  /*242a0*/  LDL.LU R160, [R1+0x131c] ;  /* 0x00131c0001a07983 */ /* 0x000ee80000300800 */
[----:B------:R-:W-:Y:S04]  /*242b0*/  STL [R1+0x1334], R205 ;  /* 0x001334cd01007387 */ /* 0x000fe80000100800 */
[----:B------:R-:W3:Y:S04]  /*242c0*/  LDL.LU R22, [R1+0x12f0] ;  /* 0x0012f00001167983 */ /* 0x000ee80000300800 */
[----:B------:R-:W-:Y:S04]  /*242d0*/  STL [R1+0x1308], R207 ;  /* 0x001308cf01007387 */ /* 0x000fe80000100800 */
[----:B------:R-:W3:Y:S01]  /*242e0*/  LDL.LU R252, [R1+0x1314] ;  /* 0x0013140001fc7983 */ /* 0x000ee20000300800 */
[----:B------:R-:W-:-:S05]  /*242f0*/  IMAD.X R155, R155, 0x1, R18, P6 ;  /* 0x000000019b9b7824 */ /* 0x000fca00030e0612 */
        /* <DEDUP_REMOVED lines=33> */
[--C-:B------:R-:W-:Y:S01]  /*24510*/  IMAD.X R252, R252, 0x1, R18.reuse, P3 ;  /* 0x00000001fcfc7824 */ /* 0x100fe200018e0612 */
[----:B0-----:R-:W3:Y:S01]  /*24520*/  LDL.LU R154, [R1+0x1288] ;  /* 0x00128800019a7983 */ /* 0x001ee20000300800 */
[----:B------:R-:W-:Y:S01]  /*24530*/  IMAD.X R248, R248, 0x1, R18, P4 ;  /* 0x00000001f8f87824 */ /* 0x000fe200020e0612 */
[----:B------:R-:W-:-:S02]  /*24540*/  IADD3 R250, P3, R250, R19, RZ ;  /* 0x00000013fafa7210 */ /* 0x000fc40007f7e0ff */
[----:B------:R-:W-:Y:S04]  /*24550*/  STL [R1+0x131c], R160 ;  /* 0x00131ca001007387 */ /* 0x000fe80000100800 */
[----:B------:R-:W-:Y:S04]  /*24560*/  STL [R1+0x12f0], R22 ;  /* 0x0012f01601007387 */ /* 0x000fe80000100800 */
[----:B------:R-:W-:Y:S01]  /*24570*/  STL [R1+0x1314], R252 ;  /* 0x001314fc01007387 */ /* 0x000fe20000100800 */
[----:B------:R-:W-:-:S05]  /*24580*/  IADD3 R155, P4, R155, R19, RZ ;  /* 0x000000139b9b7210 */ /* 0x000fca0007f9e0ff */
        /* <DEDUP_REMOVED lines=56> */
[----:B------:R-:W3:Y:S04]  /*24910*/  LDL.LU R246, [R1+0x1260] ;  /* 0x0012600001f67983 */ /* 0x000ee80000300800 */
[----:B------:R-:W3:Y:S04]  /*24920*/  LDL.LU R204, [R1+0x1284] ;  /* 0x0012840001cc7983 */ /* 0x000ee80000300800 */
[----:B------:R-:W3:Y:S01]  /*24930*/  LDL.LU R202, [R1+0x1258] ;  /* 0x0012580001ca7983 */ /* 0x000ee20000300800 */
[----:B------:R-:W-:-:S05]  /*24940*/  IMAD.X R155, R155, 0x1, R18, P4 ;  /* 0x000000019b9b7824 */ /* 0x000fca00020e0612 */
        /* <DEDUP_REMOVED lines=32> */
[--C-:B------:R-:W-:Y:S01]  /*24b50*/  IMAD.X R154, R154, 0x1, R18.reuse, P2 ;  /* 0x000000019a9a7824 */ /* 0x100fe200010e0612 */
[----:B------:R-:W-:Y:S01]  /*24b60*/  IADD3 R246, P2, R246, R19, RZ ;  /* 0x00000013f6f67210 */ /* 0x000fe20007f5e0ff */
[----:B------:R-:W-:-:S03]  /*24b70*/  IMAD.X R204, R204, 0x1, R18, P3 ;  /* 0x00000001cccc7824 */ /* 0x000fc600018e0612 */
[----:B------:R0:W-:Y:S04]  /*24b80*/  STL [R1+0x128c], R154 ;  /* 0x00128c9a01007387 */ /* 0x0001e80000100800 */
[----:B------:R-:W-:Y:S01]  /*24b90*/  STL [R1+0x1294], R250 ;  /* 0x001294fa01007387 */ /* 0x000fe20000100800 */
[----:B------:R-:W-:-:S03]  /*24ba0*/  IADD3 R202, P3, R202, R19, RZ ;  /* 0x00000013caca7210 */ /* 0x000fc60007f7e0ff */
[----:B0-----:R-:W2:Y:S04]  /*24bb0*/  LDL.LU R154, [R1+0x1208] ;  /* 0x00120800019a7983 */ /* 0x001ea80000300800 */
[----:B------:R-:W-:Y:S01]  /*24bc0*/  STL [R1+0x1268], R248 ;  /* 0x001268f801007387 */ /* 0x000fe20000100800 */
[--C-:B------:R-:W-:Y:S01]  /*24bd0*/  IMAD.X R183, R183, 0x1, R18.reuse, P4 ;  /* 0x00000001b7b77824 */ /* 0x100fe200020e0612 */
[----:B------:R-:W-:Y:S02]  /*24be0*/  IADD3 R182, P4, R182, R19, RZ ;  /* 0x00000013b6b67210 */ /* 0x000fe40007f9e0ff */
        /* <DEDUP_REMOVED lines=131> */
[----:B------:R-:W-:Y:S04]  /*25420*/  STL [R1+0x1198], R205 ;  /* 0x001198cd01007387 */ /* 0x000fe80000100800 */
[----:B------:R-:W4:Y:S04]  /*25430*/  LDL.LU R22, [R1+0x11a4] ;  /* 0x0011a40001167983 */ /* 0x000f280000300800 */
[----:B------:R-:W-:Y:S04]  /*25440*/  STL [R1+0x11bc], R207 ;  /* 0x0011bccf01007387 */ /* 0x000fe80000100800 */
[----:B------:R-:W4:Y:S01]  /*25450*/  LDL.LU R252, [R1+0x1178] ;  /* 0x0011780001fc7983 */ /* 0x000f220000300800 */
[----:B------:R-:W-:-:S05]  /*25460*/  IADD3 R209, P4, R209, R19, RZ ;  /* 0x00000013d1d17210 */ /* 0x000fca0007f9e0ff */
        /* <DEDUP_REMOVED lines=84> */
[----:B------:R-:W-:Y:S04]  /*259b0*/  STL [R1+0x114c], R179 ;  /* 0x00114cb301007387 */ /* 0x000fe80000100800 */
[----:B------:R-:W-:Y:S04]  /*259c0*/  STL [R1+0x1120], R174 ;  /* 0x001120ae01007387 */ /* 0x000fe80000100800 */
[----:B------:R-:W2:Y:S01]  /*259d0*/  LDL.LU R160, [R1+0x112c] ;  /* 0x00112c0001a07983 */ /* 0x000ea20000300800 */
[----:B---3--:R-:W-:-:S03]  /*259e0*/  IADD3 R207, P1, R207, R19, RZ ;  /* 0x00000013cfcf7210 */ /* 0x008fc60007f3e0ff */
        /* <DEDUP_REMOVED lines=36> */
[--C-:B------:R-:W-:Y:S01]  /*25c30*/  IMAD.X R160, R160, 0x1, R18.reuse, P4 ;  /* 0x00000001a0a07824 */ /* 0x100fe200020e0612 */
[-C--:B---3--:R-:W-:Y:S01]  /*25c40*/  IADD3 R22, P4, R22, R19.reuse, RZ ;  /* 0x0000001316167210 */ /* 0x088fe20007f9e0ff */
        /* <DEDUP_REMOVED lines=14> */
[----:B------:R-:W-:Y:S04]  /*25d30*/  STL [R1+0x111c], R248 ;  /* 0x00111cf801007387 */ /* 0x000fe80000100800 */
[----:B------:R-:W-:Y:S01]  /*25d40*/  STL [R1+0x1114], R246 ;  /* 0x001114f601007387 */ /* 0x000fe20000100800 */
[-C--:B----4-:R-:W-:Y:S01]  /*25d50*/  IADD3 R183, P2, R183, R19.reuse, RZ ;  /* 0x00000013b7b77210 */ /* 0x090fe20007f5e0ff */
        /* <DEDUP_REMOVED lines=26> */
[----:B0-----:R-:W4:Y:S04]  /*25f00*/  LDL.LU R209, [R1+0x1090] ;  /* 0x0010900001d17983 */ /* 0x001f280000300800 */
[----:B------:R-:W-:Y:S01]  /*25f10*/  STL [R1+0x10dc], R180 ;  /* 0x0010dcb401007387 */ /* 0x000fe20000100800 */
[--C-:B------:R-:W-:Y:S01]  /*25f20*/  IMAD.X R211, R211, 0x1, R18.reuse, P3 ;  /* 0x00000001d3d37824 */ /* 0x100fe200018e0612 */
[-C--:B------:R-:W-:Y:S01]  /*25f30*/  IADD3 R179, P3, R179, R19.reuse, RZ ;  /* 0x00000013b3b37210 */ /* 0x080fe20007f7e0ff */
[----:B------:R-:W-:Y:S01]  /*25f40*/  IMAD.X R174, R174, 0x1, R18, P4 ;  /* 0x00000001aeae7824 */ /* 0x000fe200020e0612 */
[----:B------:R-:W-:-:S02]  /*25f50*/  IADD3 R205, P4, R205, R19, RZ ;  /* 0x00000013cdcd7210 */ /* 0x000fc40007f9e0ff */
[----:B------:R0:W-:Y:S04]  /*25f60*/  STL [R1+0x10d4], R211 ;  /* 0x0010d4d301007387 */ /* 0x0001e80000100800 */
        /* <DEDUP_REMOVED lines=34> */
[----:B0-----:R-:W4:Y:S04]  /*26190*/  LDL.LU R209, [R1+0x1030] ;  /* 0x0010300001d17983 */ /* 0x001f280000300800 */
[----:B------:R-:W4:Y:S04]  /*261a0*/  LDL.LU R179, [R1+0x1054] ;  /* 0x0010540001b37983 */ /* 0x000f280000300800 */
[----:B------:R-:W4:Y:S04]  /*261b0*/  LDL.LU R174, [R1+0x1028] ;  /* 0x0010280001ae7983 */ /* 0x000f280000300800 */
[----:B------:R-:W4:Y:S01]  /*261c0*/  LDL.LU R205, [R1+0x104c] ;  /* 0x00104c0001cd7983 */ /* 0x000f220000300800 */
[----:B------:R-:W-:-:S05]  /*261d0*/  IMAD.X R211, R211, 0x1, R18, P1 ;  /* 0x00000001d3d37824 */ /* 0x000fca00008e0612 */
[----:B------:R0:W-:Y:S04]  /*261e0*/  STL [R1+0x10b4], R211 ;  /* 0x0010b4d301007387 */ /* 0x0001e80000100800 */
[----:B------:R-:W4:Y:S01]  /*261f0*/  LDL.LU R207, [R1+0x1020] ;  /* 0x0010200001cf7983 */ /* 0x000f220000300800 */
[-C--:B------:R-:W-:Y:S01]  /*26200*/  IADD3 R160, P1, R160, R19.reuse, RZ ;  /* 0x00000013a0a07210 */ /* 0x080fe20007f3e0ff */
[----:B------:R-:W-:Y:S02]  /*26210*/  IMAD.X R22, R22, 0x1, R18, P2 ;  /* 0x0000000116167824 */ /* 0x000fe400010e0612 */
        /* <DEDUP_REMOVED lines=49> */
[----:B------:R0:W-:Y:S04]  /*26530*/  STL [R1+0x1030], R209 ;  /* 0x001030d101007387 */ /* 0x0001e80000100800 */
[----:B0-----:R-:W4:Y:S01]  /*26540*/  LDL.LU R209, [R1+0x1010] ;  /* 0x0010100001d17983 */ /* 0x001f220000300800 */
[----:B------:R-:W-:-:S03]  /*26550*/  IADD3 R207, P2, R207, R19, RZ ;  /* 0x00000013cfcf7210 */ /* 0x000fc60007f5e0ff */
[----:B------:R-:W-:Y:S04]  /*26560*/  STL [R1+0x1054], R179 ;  /* 0x001054b301007387 */ /* 0x000fe80000100800 */
[----:B------:R-:W-:Y:S04]  /*26570*/  STL [R1+0x1028], R174 ;  /* 0x001028ae01007387 */ /* 0x000fe80000100800 */
[----:B------:R-:W4:Y:S04]  /*26580*/  LDL.LU R160, [R1+0x1034] ;  /* 0x0010340001a07983 */ /* 0x000f280000300800 */
[----:B------:R-:W-:Y:S04]  /*26590*/  STL [R1+0x104c], R205 ;  /* 0x00104ccd01007387 */ /* 0x000fe80000100800 */
[----:B------:R-:W4:Y:S01]  /*265a0*/  LDL.LU R22, [R1+0x1008] ;  /* 0x0010080001167983 */ /* 0x000f220000300800 */
[----:B------:R-:W-:-:S03]  /*265b0*/  IMAD.X R211, R211, 0x1, R18, P3 ;  /* 0x00000001d3d37824 */ /* 0x000fc600018e0612 */
        /* <DEDUP_REMOVED lines=35> */
[--C-:B------:R-:W-:Y:S01]  /*267f0*/  IMAD.X R252, R252, 0x1, R18.reuse, P6 ;  /* 0x00000001fcfc7824 */ /* 0x100fe200030e0612 */
[----:B0-----:R-:W4:Y:S01]  /*26800*/  LDL.LU R209, [R1+0xfa0] ;  /* 0x000fa00001d17983 */ /* 0x001f220000300800 */
[----:B------:R-:W-:Y:S01]  /*26810*/  IMAD.X R248, R248, 0x1, R18, P1 ;  /* 0x00000001f8f87824 */ /* 0x000fe200008e0612 */
[----:B------:R-:W-:-:S02]  /*26820*/  IADD3 R250, P6, R250, R19, RZ ;  /* 0x00000013fafa7210 */ /* 0x000fc40007fde0ff */
[----:B------:R-:W-:Y:S04]  /*26830*/  STL [R1+0x1034], R160 ;  /* 0x001034a001007387 */ /* 0x000fe80000100800 */
[----:B------:R-:W-:Y:S01]  /*26840*/  STL [R1+0x1008], R22 ;  /* 0x0010081601007387 */ /* 0x000fe20000100800 */
[----:B------:R-:W-:-:S03]  /*26850*/  IADD3 R211, P1, R211, R19, RZ ;  /* 0x00000013d3d37210 */ /* 0x000fc60007f3e0ff */
        /* <DEDUP_REMOVED lines=42> */
[----:B------:R-:W-:Y:S01]  /*26b00*/  IMAD.X R174, R174, 0x1, R18, P5 ;  /* 0x00000001aeae7824 */ /* 0x000fe200028e0612 */
[----:B------:R-:W-:-:S03]  /*26b10*/  IADD3 R205, P5, R205, R19, RZ ;  /* 0x00000013cdcd7210 */ /* 0x000fc60007fbe0ff */
[----:B------:R-:W-:Y:S04]  /*26b20*/  STL [R1+0xfb0], R179 ;  /* 0x000fb0b301007387 */ /* 0x000fe80000100800 */
[----:B------:R-:W-:Y:S01]  /*26b30*/  STL [R1+0xfd4], R174 ;  /* 0x000fd4ae01007387 */ /* 0x000fe20000100800 */
[----:B----4-:R-:W-:-:S03]  /*26b40*/  IMAD.X R207, R207, 0x1, R18, P6 ;  /* 0x00000001cfcf7824 */ /* 0x010fc600030e0612 */
        /* <DEDUP_REMOVED lines=10> */
[----:B------:R-:W4:Y:S04]  /*26bf0*/  LDL.LU R246, [R1+0xf78] ;  /* 0x000f780001f67983 */ /* 0x000f280000300800 */
[----:B------:R-:W4:Y:S04]  /*26c00*/  LDL.LU R204, [R1+0xf9c] ;  /* 0x000f9c0001cc7983 */ /* 0x000f280000300800 */
[----:B------:R-:W4:Y:S01]  /*26c10*/  LDL.LU R202, [R1+0xf70] ;  /* 0x000f700001ca7983 */ /* 0x000f220000300800 */
[----:B------:R-:W-:-:S05]  /*26c20*/  IMAD.X R211, R211, 0x1, R18, P1 ;  /* 0x00000001d3d37824 */ /* 0x000fca00008e0612 */
        /* <DEDUP_REMOVED lines=25> */
[----:B------:R-:W-:Y:S01]  /*26dc0*/  IMAD.X R22, R22, 0x1, R18, P3 ;  /* 0x0000000116167824 */ /* 0x000fe200018e0612 */
[----:B------:R-:W-:-:S03]  /*26dd0*/  IADD3 R252, P3, R252, R19, RZ ;  /* 0x00000013fcfc7210 */ /* 0x000fc60007f7e0ff */
[----:B------:R-:W-:Y:S01]  /*26de0*/  STL [R1+0xf90], R160 ;  /* 0x000f90a001007387 */ /* 0x000fe20000100800 */
[----:B------:R-:W-:-:S03]  /*26df0*/  IMAD.X R250, R250, 0x1, R18, P4 ;  /* 0x00000001fafa7824 */ /* 0x000fc600020e0612 */
[----:B------:R-:W-:Y:S04]  /*26e00*/  STL [R1+0xfb4], R22 ;  /* 0x000fb41601007387 */ /* 0x000fe80000100800 */
[----:B------:R-:W-:Y:S01]  /*26e10*/  STL [R1+0xf88], R252 ;  /* 0x000f88fc01007387 */ /* 0x000fe20000100800 */
[-C--:B------:R-:W-:Y:S01]  /*26e20*/  IADD3 R248, P4, R248, R19.reuse, RZ ;  /* 0x00000013f8f87210 */ /* 0x080fe20007f9e0ff */
[--C-:B------:R-:W-:Y:S01]  /*26e30*/  IMAD.X R209, R209, 0x1, R18.reuse, P5 ;  /* 0x00000001d1d17824 */ /* 0x100fe200028e0612 */
[----:B------:R-:W-:Y:S01]  /*26e40*/  IADD3 R246, P5, R246, R19, RZ ;  /* 0x00000013f6f67210 */ /* 0x000fe20007fbe0ff */
[----:B------:R-:W-:-:S03]  /*26e50*/  IMAD.X R204, R204, 0x1, R18, P6 ;  /* 0x00000001cccc7824 */ /* 0x000fc600030e0612 */
[----:B------:R0:W-:Y:S04]  /*26e60*/  STL [R1+0xfa4], R209 ;  /* 0x000fa4d101007387 */ /* 0x0001e80000100800 */
[----:B------:R-:W-:Y:S01]  /*26e70*/  STL [R1+0xfac], R250 ;  /* 0x000facfa01007387 */ /* 0x000fe20000100800 */
[----:B------:R-:W-:-:S03]  /*26e80*/  IADD3 R202, P6, R202, R19, RZ ;  /* 0x00000013caca7210 */ /* 0x000fc60007fde0ff */
[----:B0-----:R-:W4:Y:S01]  /*26e90*/  LDL.LU R209, [R1+0xf20] ;  /* 0x000f200001d17983 */ /* 0x001f220000300800 */
        /* <DEDUP_REMOVED lines=94> */
[----:B------:R-:W-:Y:S04]  /*27480*/  STL [R1+0xf24], R246 ;  /* 0x000f24f601007387 */ /* 0x000fe80000100800 */
[----:B------:R-:W-:Y:S01]  /*27490*/  STL [R1+0xef8], R204 ;  /* 0x000ef8cc01007387 */ /* 0x000fe20000100800 */
[-C--:B----4-:R-:W-:Y:S01]  /*274a0*/  IADD3 R183, P4, R183, R19.reuse, RZ ;  /* 0x00000013b7b77210 */ /* 0x090fe20007f9e0ff */
[--C-:B------:R-:W-:Y:S01]  /*274b0*/  IMAD.X R182, R182, 0x1, R18.reuse, P5 ;  /* 0x00000001b6b67824 */ /* 0x100fe200028e0612 */
[-C--:B------:R-:W-:Y:S01]  /*274c0*/  IADD3 R197, P5, R197, R19.reuse, RZ ;  /* 0x00000013c5c57210 */ /* 0x080fe20007fbe0ff */
[----:B------:R-:W-:Y:S01]  /*274d0*/  IMAD.X R199, R199, 0x1, R18, P6 ;  /* 0x00000001c7c77824 */ /* 0x000fe200030e0612 */
        /* <DEDUP_REMOVED lines=122> */
[----:B0-----:R-:W4:Y:S04]  /*27c80*/  LDL.LU R209, [R1+0xe20] ;  /* 0x000e200001d17983 */ /* 0x001f280000300800 */
[----:B------:R-:W-:Y:S04]  /*27c90*/  STL [R1+0xe64], R179 ;  /* 0x000e64b301007387 */ /* 0x000fe80000100800 */
[----:B------:R-:W-:Y:S01]  /*27ca0*/  STL [R1+0xe38], R174 ;  /* 0x000e38ae01007387 */ /* 0x000fe20000100800 */
[----:B------:R-:W-:-:S03]  /*27cb0*/  IADD3 R207, P4, R207, R19, RZ ;  /* 0x00000013cfcf7210 */ /* 0x000fc60007f9e0ff */
[----:B------:R-:W4:Y:S04]  /*27cc0*/  LDL.LU R160, [R1+0xe44] ;  /* 0x000e440001a07983 */ /* 0x000f280000300800 */
[----:B------:R-:W-:Y:S04]  /*27cd0*/  STL [R1+0xe5c], R205 ;  /* 0x000e5ccd01007387 */ /* 0x000fe80000100800 */
[----:B------:R-:W4:Y:S04]  /*27ce0*/  LDL.LU R22, [R1+0xe18] ;  /* 0x000e180001167983 */ /* 0x000f280000300800 */
[----:B------:R-:W-:Y:S04]  /*27cf0*/  STL [R1+0xe30], R207 ;  /* 0x000e30cf01007387 */ /* 0x000fe80000100800 */
[----:B------:R-:W4:Y:S01]  /*27d00*/  LDL.LU R252, [R1+0xe3c] ;  /* 0x000e3c0001fc7983 */ /* 0x000f220000300800 */
[----:B------:R-:W-:-:S05]  /*27d10*/  IMAD.X R211, R211, 0x1, R18, P5 ;  /* 0x00000001d3d37824 */ /* 0x000fca00028e0612 */
        /* <DEDUP_REMOVED lines=38> */
[----:B------:R-:W-:Y:S04]  /*27f80*/  STL [R1+0xe18], R22 ;  /* 0x000e181601007387 */ /* 0x000fe80000100800 */
[----:B------:R-:W-:Y:S01]  /*27f90*/  STL [R1+0xe3c], R252 ;  /* 0x000e3cfc01007387 */ /* 0x000fe20000100800 */
[-C--:B------:R-:W-:Y:S01]  /*27fa0*/  IADD3 R211, P3, R211, R19.reuse, RZ ;  /* 0x00000013d3d37210 */ /* 0x080fe20007f7e0ff */
[----:B------:R-:W-:Y:S01]  /*27fb0*/  IMAD.X R246, R246, 0x1, R18, P4 ;  /* 0x00000001f6f67824 */ /* 0x000fe200020e0612 */
[----:B------:R-:W-:-:S03]  /*27fc0*/  IADD3 R204, P4, R204, R19, RZ ;  /* 0x00000013cccc7210 */ /* 0x000fc60007f9e0ff */
[----:B------:R0:W-:Y:S04]  /*27fd0*/  STL [R1+0xe08], R211 ;  /* 0x000e08d301007387 */ /* 0x0001e80000100800 */
[----:B------:R-:W-:Y:S01]  /*27fe0*/  STL [R1+0xe10], R250 ;  /* 0x000e10fa01007387 */ /* 0x000fe20000100800 */
[----:B------:R-:W-:-:S03]  /*27ff0*/  IMAD.X R202, R202, 0x1, R18, P5 ;  /* 0x00000001caca7824 */ /* 0x000fc600028e0612 */
        /* <DEDUP_REMOVED lines=82> */
[----:B------:R-:W-:Y:S04]  /*28520*/  STL [R1+0xda0], R160 ;  /* 0x000da0a001007387 */ /* 0x000fe80000100800 */
[----:B------:R-:W-:Y:S01]  /*28530*/  STL [R1+0xdc4], R22 ;  /* 0x000dc41601007387 */ /* 0x000fe20000100800 */
[----:B------:R-:W-:-:S03]  /*28540*/  IMAD.X R250, R250, 0x1, R18, P6 ;  /* 0x00000001fafa7824 */ /* 0x000fc600030e0612 */
        /* <DEDUP_REMOVED lines=476> */
[----:B------:R-:W-:Y:S04]  /*2a310*/  STL [R1+0xb18], R204 ;  /* 0x000b18cc01007387 */ /* 0x000fe80000100800 */
[----:B------:R-:W-:Y:S01]  /*2a320*/  STL [R1+0xb3c], R202 ;  /* 0x000b3cca01007387 */ /* 0x000fe20000100800 */
[-C--:B----4-:R-:W-:Y:S01]  /*2a330*/  IADD3 R183, P2, R183, R19.reuse, RZ ;  /* 0x00000013b7b77210 */ /* 0x090fe20007f5e0ff */
        /* <DEDUP_REMOVED lines=126> */
[----:B------:R-:W-:Y:S04]  /*2ab20*/  STL [R1+0xa58], R174 ;  /* 0x000a58ae01007387 */ /* 0x000fe80000100800 */
[----:B------:R-:W4:Y:S01]  /*2ab30*/  LDL.LU R160, [R1+0xa64] ;  /* 0x000a640001a07983 */ /* 0x000f220000300800 */
[----:B------:R-:W-:-:S03]  /*2ab40*/  IADD3 R207, P2, R207, R19, RZ ;  /* 0x00000013cfcf7210 */ /* 0x000fc60007f5e0ff */
        /* <DEDUP_REMOVED lines=33> */
[----:B----4-:R-:W-:Y:S01]  /*2ad60*/  IADD3 R209, P4, R209, R19, RZ ;  /* 0x00000013d1d17210 */ /* 0x010fe20007f9e0ff */
[----:B------:R-:W-:-:S04]  /*2ad70*/  IMAD.X R160, R160, 0x1, R18, P5 ;  /* 0x00000001a0a07824 */ /* 0x000fc800028e0612 */
[----:B------:R0:W-:Y:S04]  /*2ad80*/  STL [R1+0xa40], R209 ;  /* 0x000a40d101007387 */ /* 0x0001e80000100800 */
[----:B------:R-:W4:Y:S01]  /*2ad90*/  LDL.LU R207, [R1+0x9fc] ;  /* 0x0009fc0001cf7983 */ /* 0x000f220000300800 */
[-C--:B------:R-:W-:Y:S01]  /*2ada0*/  IADD3 R22, P5, R22, R19.reuse, RZ ;  /* 0x0000001316167210 */ /* 0x080fe20007fbe0ff */
[--C-:B------:R-:W-:Y:S02]  /*2adb0*/  IMAD.X R252, R252, 0x1, R18.reuse, P6 ;  /* 0x00000001fcfc7824 */ /* 0x100fe400030e0612 */
        /* <DEDUP_REMOVED lines=100> */
[-C--:B------:R-:W-:Y:S01]  /*2b400*/  IADD3 R246, P5, R246, R19.reuse, RZ ;  /* 0x00000013f6f67210 */ /* 0x080fe20007fbe0ff */
[--C-:B------:R-:W-:Y:S01]  /*2b410*/  IMAD.X R204, R204, 0x1, R18.reuse, P6 ;  /* 0x00000001cccc7824 */ /* 0x100fe200030e0612 */
[-C--:B------:R-:W-:Y:S02]  /*2b420*/  IADD3 R202, P6, R202, R19.reuse, RZ ;  /* 0x00000013caca7210 */ /* 0x080fe40007fde0ff */
[----:B------:R0:W-:Y:S04]  /*2b430*/  STL [R1+0x9d4], R209 ;  /* 0x0009d4d101007387 */ /* 0x0001e80000100800 */
[----:B------:R-:W-:Y:S04]  /*2b440*/  STL [R1+0x9dc], R250 ;  /* 0x0009dcfa01007387 */ /* 0x000fe80000100800 */
[----:B0-----:R-:W4:Y:S04]  /*2b450*/  LDL.LU R209, [R1+0x950] ;  /* 0x0009500001d17983 */ /* 0x001f280000300800 */
[----:B------:R-:W-:Y:S01]  /*2b460*/  STL [R1+0x9b0], R248 ;  /* 0x0009b0f801007387 */ /* 0x000fe20000100800 */
[----:B------:R-:W-:Y:S01]  /*2b470*/  IMAD.X R183, R183, 0x1, R18, P1 ;  /* 0x00000001b7b77824 */ /* 0x000fe200008e0612 */
[----:B------:R-:W-:-:S02]  /*2b480*/  IADD3 R182, P1, R182, R19, RZ ;  /* 0x00000013b6b67210 */ /* 0x000fc40007f3e0ff */
        /* <DEDUP_REMOVED lines=164> */
[----:B------:R-:W-:Y:S01]  /*2bed0*/  IMAD.X R211, R211, 0x1, R18, P3 ;  /* 0x00000001d3d37824 */ /* 0x000fe200018e0612 */
[----:B------:R-:W-:-:S04]  /*2bee0*/  IADD3 R160, P3, R160, R19, RZ ;  /* 0x00000013a0a07210 */ /* 0x000fc80007f7e0ff */
[----:B------:R0:W-:Y:S04]  /*2bef0*/  STL [R1+0x8f4], R211 ;  /* 0x0008f4d301007387 */ /* 0x0001e80000100800 */
[----:B------:R-:W4:Y:S01]  /*2bf00*/  LDL.LU R207, [R1+0x860] ;  /* 0x0008600001cf7983 */ /* 0x000f220000300800 */
[----:B------:R-:W-:-:S03]  /*2bf10*/  IMAD.X R22, R22, 0x1, R18, P4 ;  /* 0x0000000116167824 */ /* 0x000fc600020e0612 */
        /* <DEDUP_REMOVED lines=101> */
[--C-:B------:R-:W-:Y:S01]  /*2c570*/  IMAD.X R246, R246, 0x1, R18.reuse, P4 ;  /* 0x00000001f6f67824 */ /* 0x100fe200020e0612 */
[----:B------:R-:W-:Y:S01]  /*2c580*/  IADD3 R204, P4, R204, R19, RZ ;  /* 0x00000013cccc7210 */ /* 0x000fe20007f9e0ff */
[----:B------:R-:W-:-:S02]  /*2c590*/  IMAD.X R202, R202, 0x1, R18, P5 ;  /* 0x00000001caca7824 */ /* 0x000fc400028e0612 */
[----:B------:R0:W-:Y:S04]  /*2c5a0*/  STL [R1+0x838], R211 ;  /* 0x000838d301007387 */ /* 0x0001e80000100800 */
[----:B------:R-:W-:Y:S04]  /*2c5b0*/  STL [R1+0x840], R250 ;  /* 0x000840fa01007387 */ /* 0x000fe80000100800 */
        /* <DEDUP_REMOVED lines=118> */
[----:B------:R-:W-:Y:S01]  /*2cd20*/  STL [R1+0x7b4], R240 ;  /* 0x0007b4f001007387 */ /* 0x000fe20000100800 */
[----:B------:R-:W-:-:S03]  /*2cd30*/  IADD3 R180, P2, R180, R19, RZ ;  /* 0x00000013b4b47210 */ /* 0x000fc60007f5e0ff */
[----:B------:R-:W-:Y:S04]  /*2cd40*/  STL [R1+0x788], R238 ;  /* 0x000788ee01007387 */ /* 0x000fe80000100800 */
[----:B------:R0:W-:Y:S04]  /*2cd50*/  STL [R1+0x7a4], R211 ;  /* 0x0007a4d301007387 */ /* 0x0001e80000100800 */
[----:B------:R-:W-:Y:S04]  /*2cd60*/  STL [R1+0x7ac], R181 ;  /* 0x0007acb501007387 */ /* 0x000fe80000100800 */
[----:B0-----:R-:W4:Y:S04]  /*2cd70*/  LDL.LU R211, [R1+0x784] ;  /* 0x0007840001d37983 */ /* 0x001f280000300800 */
[----:B------:R-:W-:Y:S01]  /*2cd80*/  STL [R1+0x15b4], R180 ;  /* 0x0015b4b401007387 */ /* 0x000fe20000100800 */
[-C--:B--2---:R-:W-:Y:S01]  /*2cd90*/  IADD3 R154, P3, R154, R19.reuse, RZ ;  /* 0x000000139a9a7210 */ /* 0x084fe20007f7e0ff */
[--C-:B------:R-:W-:Y:S01]  /*2cda0*/  IMAD.X R179, R179, 0x1, R18.reuse, P4 ;  /* 0x00000001b3b37824 */ /* 0x100fe200020e0612 */
[----:B------:R-:W-:Y:S01]  /*2cdb0*/  IADD3 R174, P4, R174, R19, RZ ;  /* 0x00000013aeae7210 */ /* 0x000fe20007f9e0ff */
[----:B------:R-:W-:-:S02]  /*2cdc0*/  IMAD.X R205, R205, 0x1, R18, P5 ;  /* 0x00000001cdcd7824 */ /* 0x000fc400028e0612 */
        /* <DEDUP_REMOVED lines=39> */
[----:B--2---:R-:W-:Y:S01]  /*2d040*/  IADD3 R154, P1, R154, R19, RZ ;  /* 0x000000139a9a7210 */ /* 0x004fe20007f3e0ff */
[----:B------:R-:W-:-:S04]  /*2d050*/  IMAD.X R160, R160, 0x1, R18, P2 ;  /* 0x00000001a0a07824 */ /* 0x000fc800010e0612 */
[----:B------:R0:W-:Y:S04]  /*2d060*/  STL [R1+0x15dc], R154 ;  /* 0x0015dc9a01007387 */ /* 0x0001e80000100800 */
[----:B------:R-:W2:Y:S01]  /*2d070*/  LDL.LU R207, [R1+0x1610] ;  /* 0x0016100001cf7983 */ /* 0x000ea20000300800 */
[-C--:B---3--:R-:W-:Y:S01]  /*2d080*/  IADD3 R22, P2, R22, R19.reuse, RZ ;  /* 0x0000001316167210 */ /* 0x088fe20007f5e0ff */
[--C-:B------:R-:W-:Y:S02]  /*2d090*/  IMAD.X R252, R252, 0x1, R18.reuse, P3 ;  /* 0x00000001fcfc7824 */ /* 0x100fe400018e0612 */
        /* <DEDUP_REMOVED lines=89> */
[----:B------:R0:W-:Y:S01]  /*2d630*/  STL [R1+0x160c], R211 ;  /* 0x00160cd301007387 */ /* 0x0001e20000100800 */
[----:B------:R-:W-:-:S03]  /*2d640*/  IMAD.X R22, R22, 0x1, R18, P6 ;  /* 0x0000000116167824 */ /* 0x000fc600030e0612 */
[----:B------:R-:W4:Y:S04]  /*2d650*/  LDL.LU R207, [R1+0x740] ;  /* 0x0007400001cf7983 */ /* 0x000f280000300800 */
        /* <DEDUP_REMOVED lines=8> */
[-C--:B------:R-:W-:Y:S01]  /*2d6e0*/  IADD3 R246, P2, R246, R19.reuse, RZ ;  /* 0x00000013f6f67210 */ /* 0x080fe20007f5e0ff */
[--C-:B------:R-:W-:Y:S01]  /*2d6f0*/  IMAD.X R204, R204, 0x1, R18.reuse, P3 ;  /* 0x00000001cccc7824 */ /* 0x100fe200018e0612 */
[-C--:B------:R-:W-:Y:S02]  /*2d700*/  IADD3 R202, P3, R202, R19.reuse, RZ ;  /* 0x00000013caca7210 */ /* 0x080fe40007f7e0ff */
[----:B------:R0:W-:Y:S04]  /*2d710*/  STL [R1+0x1638], R154 ;  /* 0x0016389a01007387 */ /* 0x0001e80000100800 */
[----:B------:R-:W-:Y:S04]  /*2d720*/  STL [R1+0x1630], R250 ;  /* 0x001630fa01007387 */ /* 0x000fe80000100800 */
[----:B0-----:R-:W2:Y:S04]  /*2d730*/  LDL.LU R154, [R1+0x738] ;  /* 0x00073800019a7983 */ /* 0x001ea80000300800 */
        /* <DEDUP_REMOVED lines=80> */
[----:B0-----:R-:W4:Y:S04]  /*2dc40*/  LDL.LU R209, [R1+0x6c0] ;  /* 0x0006c00001d17983 */ /* 0x001f280000300800 */
[----:B------:R-:W-:Y:S01]  /*2dc50*/  STL [R1+0x754], R160 ;  /* 0x000754a001007387 */ /* 0x000fe20000100800 */
[----:B------:R-:W-:Y:S01]  /*2dc60*/  IMAD.X R248, R248, 0x1, R18, P5 ;  /* 0x00000001f8f87824 */ /* 0x000fe200028e0612 */
[----:B------:R-:W-:-:S02]  /*2dc70*/  IADD3 R250, P4, R250, R19, RZ ;  /* 0x00000013fafa7210 */ /* 0x000fc40007f9e0ff */
[----:B------:R0:W-:Y:S04]  /*2dc80*/  STL [R1+0x728], R22 ;  /* 0x0007281601007387 */ /* 0x0001e80000100800 */
[----:B------:R-:W-:Y:S01]  /*2dc90*/  STL [R1+0x74c], R252 ;  /* 0x00074cfc01007387 */ /* 0x000fe20000100800 */
[-C--:B------:R-:W-:Y:S01]  /*2dca0*/  IADD3 R211, P5, R211, R19.reuse, RZ ;  /* 0x00000013d3d37210 */ /* 0x080fe20007fbe0ff */
[--C-:B------:R-:W-:Y:S01]  /*2dcb0*/  IMAD.X R246, R246, 0x1, R18.reuse, P6 ;  /* 0x00000001f6f67824 */ /* 0x100fe200030e0612 */
[-C--:B------:R-:W-:Y:S01]  /*2dcc0*/  IADD3 R204, P6, R204, R19.reuse, RZ ;  /* 0x00000013cccc7210 */ /* 0x080fe20007fde0ff */
[--C-:B------:R-:W-:Y:S01]  /*2dcd0*/  IMAD.X R202, R202, 0x1, R18.reuse, P1 ;  /* 0x00000001caca7824 */ /* 0x100fe200008e0612 */
[----:B0-----:R-:W0:Y:S01]  /*2dce0*/  LDC R22, c[0x0][0x23c] ;  /* 0x00008f00ff167b82 */ /* 0x001e220000000800 */
[----:B------:R1:W-:Y:S04]  /*2dcf0*/  STL [R1+0x718], R211 ;  /* 0x000718d301007387 */ /* 0x0003e80000100800 */
[----:B------:R-:W-:Y:S04]  /*2dd00*/  STL [R1+0x720], R250 ;  /* 0x000720fa01007387 */ /* 0x000fe80000100800 */
[----:B-1----:R-:W4:Y:S04]  /*2dd10*/  LDL.LU R211, [R1+0x6e4] ;  /* 0x0006e40001d37983 */ /* 0x002f280000300800 */
        /* <DEDUP_REMOVED lines=29> */
[----:B-1----:R-:W2:Y:S04]  /*2def0*/  LDL.LU R154, [R1+0x6b8] ;  /* 0x0006b800019a7983 */ /* 0x002ea80000300800 */
[----:B------:R-:W-:Y:S01]  /*2df00*/  STL [R1+0x704], R180 ;  /* 0x000704b401007387 */ /* 0x000fe20000100800 */
[----:B---3--:R-:W-:-:S05]  /*2df10*/  IMAD.X R155, R155, 0x1, R18, P2 ;  /* 0x000000019b9b7824 */ /* 0x008fca00010e0612 */
[----:B------:R1:W-:Y:S04]  /*2df20*/  STL [R1+0x6fc], R155 ;  /* 0x0006fc9b01007387 */ /* 0x0003e80000100800 */
[----:B-1----:R-:W3:Y:S01]  /*2df30*/  LDL.LU R155, [R1+0x6dc] ;  /* 0x0006dc00019b7983 */ /* 0x002ee20000300800 */
[-C--:B------:R-:W-:Y:S01]  /*2df40*/  IADD3 R179, P2, R179, R19.reuse, RZ ;  /* 0x00000013b3b37210 */ /* 0x080fe20007f5e0ff */
[----:B------:R-:W-:Y:S01]  /*2df50*/  IMAD.X R174, R174, 0x1, R18, P3 ;  /* 0x00000001aeae7824 */ /* 0x000fe200018e0612 */
[----:B------:R-:W-:-:S03]  /*2df60*/  IADD3 R205, P3, R205, R19, RZ ;  /* 0x00000013cdcd7210 */ /* 0x000fc60007f7e0ff */
[----:B------:R1:W-:Y:S04]  /*2df70*/  STL [R1+0x6d0], R179 ;  /* 0x0006d0b301007387 */ /* 0x0003e80000100800 */
[----:B------:R0:W-:Y:S01]  /*2df80*/  STL [R1+0x6f4], R174 ;  /* 0x0006f4ae01007387 */ /* 0x0001e20000100800 */
[----:B----4-:R-:W-:-:S03]  /*2df90*/  IMAD.X R207, R207, 0x1, R18, P4 ;  /* 0x00000001cfcf7824 */ /* 0x010fc600020e0612 */
[----:B------:R-:W4:Y:S04]  /*2dfa0*/  LDL.LU R248, [R1+0x6d4] ;  /* 0x0006d40001f87983 */ /* 0x000f280000300800 */
[----:B------:R0:W-:Y:S04]  /*2dfb0*/  STL [R1+0x6c8], R205 ;  /* 0x0006c8cd01007387 */ /* 0x0001e80000100800 */
[----:B------:R-:W4:Y:S04]  /*2dfc0*/  LDL.LU R246, [R1+0x6a8] ;  /* 0x0006a80001f67983 */ /* 0x000f280000300800 */
[----:B------:R0:W-:Y:S04]  /*2dfd0*/  STL [R1+0x6ec], R207 ;  /* 0x0006eccf01007387 */ /* 0x0001e80000100800 */
[----:B------:R-:W4:Y:S01]  /*2dfe0*/  LDL.LU R204, [R1+0x6cc] ;  /* 0x0006cc0001cc7983 */ /* 0x000f220000300800 */
[----:B------:R-:W-:-:S05]  /*2dff0*/  IADD3 R209, P4, R209, R19, RZ ;  /* 0x00000013d1d17210 */ /* 0x000fca0007f9e0ff */
[----:B------:R0:W-:Y:S04]  /*2e000*/  STL [R1+0x6c0], R209 ;  /* 0x0006c0d101007387 */ /* 0x0001e80000100800 */
[----:B------:R-:W4:Y:S04]  /*2e010*/  LDL.LU R202, [R1+0x6a0] ;  /* 0x0006a00001ca7983 */ /* 0x000f280000300800 */
[----:B------:R-:W4:Y:S04]  /*2e020*/  LDL.LU R183, [R1+0x6c4] ;  /* 0x0006c40001b77983 */ /* 0x000f280000300800 */
[----:B------:R-:W4:Y:S04]  /*2e030*/  LDL.LU R182, [R1+0x698] ;  /* 0x0006980001b67983 */ /* 0x000f280000300800 */
        /* <DEDUP_REMOVED lines=12> */
[----:B-1----:R-:W4:Y:S04]  /*2e100*/  LDL.LU R179, [R1+0x668] ;  /* 0x0006680001b37983 */ /* 0x002f280000300800 */
[----:B0-----:R-:W4:Y:S04]  /*2e110*/  LDL.LU R174, [R1+0x68c] ;  /* 0x00068c0001ae7983 */ /* 0x001f280000300800 */
[----:B------:R-:W4:Y:S04]  /*2e120*/  LDL.LU R205, [R1+0x660] ;  /* 0x0006600001cd7983 */ /* 0x000f280000300800 */
[----:B------:R-:W4:Y:S04]  /*2e130*/  LDL.LU R207, [R1+0x684] ;  /* 0x0006840001cf7983 */ /* 0x000f280000300800 */
[----:B------:R-:W4:Y:S04]  /*2e140*/  LDL.LU R209, [R1+0x658] ;  /* 0x0006580001d17983 */ /* 0x000f280000300800 */
[----:B------:R-:W4:Y:S01]  /*2e150*/  LDL.LU R211, [R1+0x67c] ;  /* 0x00067c0001d37983 */ /* 0x000f220000300800 */
[----:B--2---:R-:W-:-:S05]  /*2e160*/  IADD3 R154, P5, R154, R19, RZ ;  /* 0x000000139a9a7210 */ /* 0x004fca0007fbe0ff */
[----:B------:R0:W-:Y:S04]  /*2e170*/  STL [R1+0x6b8], R154 ;  /* 0x0006b89a01007387 */ /* 0x0001e80000100800 */
[----:B0-----:R-:W2:Y:S01]  /*2e180*/  LDL.LU R154, [R1+0x674] ;  /* 0x00067400019a7983 */ /* 0x001ea20000300800 */
[----:B---3--:R-:W-:Y:S01]  /*2e190*/  IMAD.X R155, R155, 0x1, R18, P6 ;  /* 0x000000019b9b7824 */ /* 0x008fe200030e0612 */
[----:B------:R-:W-:-:S04]  /*2e1a0*/  IADD3 R17, P6, R17, R19, RZ ;  /* 0x0000001311117210 */ /* 0x000fc80007fde0ff */
[----:B------:R0:W-:Y:S04]  /*2e1b0*/  STL [R1+0x6dc], R155 ;  /* 0x0006dc9b01007387 */ /* 0x0001e80000100800 */
[----:B0-----:R-:W3:Y:S04]  /*2e1c0*/  LDL.LU R155, [R1+0x66c] ;  /* 0x00066c00019b7983 */ /* 0x001ee80000300800 */
[----:B------:R0:W-:Y:S04]  /*2e1d0*/  STL [R1+0x6b0], R17 ;  /* 0x0006b01101007387 */ /* 0x0001e80000100800 */
[----:B0-----:R-:W2:Y:S01]  /*2e1e0*/  LDL.LU R17, [R1+0x16e4] ;  /* 0x0016e40001117983 */ /* 0x001ea20000300800 */
[----:B------:R-:W-:-:S02]  /*2e1f0*/  IMAD.SHL.U32 R22, R22, 0x80, RZ ;  /* 0x0000008016167824 */ /* 0x000fc400078e00ff */
[--C-:B----4-:R-:W-:Y:S02]  /*2e200*/  IMAD.X R248, R248, 0x1, R18.reuse, P1 ;  /* 0x00000001f8f87824 */ /* 0x110fe400008e0612 */
[----:B------:R-:W-:Y:S01]  /*2e210*/  IMAD.SHL.U32 R22, R22, 0x2, RZ ;  /* 0x0000000216167824 */ /* 0x000fe200078e00ff */
[----:B------:R-:W-:Y:S01]  /*2e220*/  IADD3 R246, P1, R246, R19, RZ ;  /* 0x00000013f6f67210 */ /* 0x000fe20007f3e0ff */
[--C-:B------:R-:W-:Y:S01]  /*2e230*/  IMAD.X R204, R204, 0x1, R18.reuse, P2 ;  /* 0x00000001cccc7824 */ /* 0x100fe200010e0612 */
[----:B------:R-:W-:Y:S02]  /*2e240*/  STL [R1+0x6d4], R248 ;  /* 0x0006d4f801007387 */ /* 0x000fe40000100800 */
[----:B------:R-:W-:Y:S01]  /*2e250*/  IADD3 R202, P2, R202, R22, RZ ;  /* 0x00000016caca7210 */ /* 0x000fe20007f5e0ff */
[--C-:B------:R-:W-:Y:S01]  /*2e260*/  IMAD.X R183, R183, 0x1, R18.reuse, P3 ;  /* 0x00000001b7b77824 */ /* 0x100fe200018e0612 */
[----:B------:R-:W-:Y:S04]  /*2e270*/  STL [R1+0x6a8], R246 ;  /* 0x0006a8f601007387 */ /* 0x000fe80000100800 */
[----:B------:R-:W-:Y:S04]  /*2e280*/  STL [R1+0x6cc], R204 ;  /* 0x0006cccc01007387 */ /* 0x000fe80000100800 */
[----:B------:R-:W-:Y:S01]  /*2e290*/  STL [R1+0x6a0], R202 ;  /* 0x0006a0ca01007387 */ /* 0x000fe20000100800 */
[----:B--2---:R-:W-:-:S05]  /*2e2a0*/  IMAD.X R17, R17, 0x1, R18, P4 ;  /* 0x0000000111117824 */ /* 0x004fca00020e0612 */
[----:B------:R0:W-:Y:S04]  /*2e2b0*/  STL [R1+0x6bc], R17 ;  /* 0x0006bc1101007387 */ /* 0x0001e80000100800 */
[----:B------:R-:W-:Y:S04]  /*2e2c0*/  STL [R1+0x6c4], R183 ;  /* 0x0006c4b701007387 */ /* 0x000fe80000100800 */
[----:B0-----:R-:W2:Y:S01]  /*2e2d0*/  LDL.LU R17, [R1+0x16e0] ;  /* 0x0016e00001117983 */ /* 0x001ea20000300800 */
[-C--:B------:R-:W-:Y:S02]  /*2e2e0*/  IADD3 R182, P3, R182, R22.reuse, RZ ;  /* 0x00000016b6b67210 */ /* 0x080fe40007f7e0ff */
[-C--:B------:R-:W-:Y:S01]  /*2e2f0*/  IADD3 R197, P4, R197, R22.reuse, RZ ;  /* 0x00000016c5c57210 */ /* 0x080fe20007f9e0ff */
        /* <DEDUP_REMOVED lines=9> */
[----:B------:R-:W-:Y:S04]  /*2e390*/  STL [R1+0x688], R201 ;  /* 0x000688c901007387 */ /* 0x000fe80000100800 */
[----:B------:R-:W-:Y:S04]  /*2e3a0*/  STL [R1+0x6ac], R203 ;  /* 0x0006accb01007387 */ /* 0x000fe80000100800 */
[----:B------:R-:W-:Y:S04]  /*2e3b0*/  STL [R1+0x680], R244 ;  /* 0x000680f401007387 */ /* 0x000fe80000100800 */
[----:B------:R-:W-:Y:S04]  /*2e3c0*/  STL [R1+0x6a4], R242 ;  /* 0x0006a4f201007387 */ /* 0x000fe80000100800 */
[----:B------:R-:W-:Y:S01]  /*2e3d0*/  STL [R1+0x678], R240 ;  /* 0x000678f001007387 */ /* 0x000fe20000100800 */
[----:B------:R-:W-:Y:S01]  /*2e3e0*/  UMOV UR38, UR10 ;  /* 0x0000000a00267c82 */ /* 0x000fe20008000000 */
[----:B------:R-:W-:-:S02]  /*2e3f0*/  UMOV UR39, UR11 ;  /* 0x0000000b00277c82 */ /* 0x000fc40008000000 */
[----:B------:R-:W-:Y:S01]  /*2e400*/  HGMMA.64x32x16.F32 R24, gdesc[UR36].tnspA, R24 ;  /* 0x20600000241879f0 */ /* 0x000fe20008700818 */
[----:B------:R-:W-:Y:S01]  /*2e410*/  UMOV UR42, UR14 ;  /* 0x0000000e002a7c82 */ /* 0x000fe20008000000 */
[----:B------:R-:W-:Y:S02]  /*2e420*/  UMOV UR43, UR15 ;  /* 0x0000000f002b7c82 */ /* 0x000fe40008000000 */
[----:B------:R-:W-:Y:S01]  /*2e430*/  HGMMA.64x32x16.F32 R24, gdesc[UR40].tnspA, R24 ;  /* 0x20600000281879f0 */ /* 0x000fe20008700818 */
[----:B------:R-:W-:Y:S01]  /*2e440*/  UMOV UR46, UR18 ;  /* 0x00000012002e7c82 */ /* 0x000fe20008000000 */
[----:B------:R-:W-:Y:S02]  /*2e450*/  UMOV UR47, UR19 ;  /* 0x00000013002f7c82 */ /* 0x000fe40008000000 */
[----:B------:R-:W-:Y:S01]  /*2e460*/  HGMMA.64x32x16.F32 R24, gdesc[UR44].tnspA, R24 ;  /* 0x206000002c1879f0 */ /* 0x000fe20008700818 */
[--C-:B--2---:R-:W-:Y:S01]  /*2e470*/  IMAD.X R238, R238, 0x1, R17.reuse, P2 ;  /* 0x00000001eeee7824 */ /* 0x104fe200010e0611 */
[-C--:B------:R-:W-:Y:S01]  /*2e480*/  IADD3 R181, P2, R181, R22.reuse, RZ ;  /* 0x00000016b5b57210 */ /* 0x080fe20007f5e0ff */
[--C-:B------:R-:W-:Y:S01]  /*2e490*/  IMAD.X R180, R180, 0x1, R17.reuse, P3 ;  /* 0x00000001b4b47824 */ /* 0x100fe200018e0611 */
[-C--:B------:R-:W-:Y:S01]  /*2e4a0*/  IADD3 R179, P3, R179, R22.reuse, RZ ;  /* 0x00000016b3b37210 */ /* 0x080fe20007f7e0ff */
[----:B------:R-:W-:Y:S01]  /*2e4b0*/  IMAD.X R174, R174, 0x1, R17, P4 ;  /* 0x00000001aeae7824 */ /* 0x000fe200020e0611 */
        /* <DEDUP_REMOVED lines=11> */
[----:B------:R-:W-:Y:S01]  /*2e570*/  STL [R1+0x684], R207 ;  /* 0x000684cf01007387 */ /* 0x000fe20000100800 */
[----:B------:R-:W-:-:S03]  /*2e580*/  IMAD.X R154, R154, 0x1, R17, P1 ;  /* 0x000000019a9a7824 */ /* 0x000fc600008e0611 */
[----:B------:R0:W-:Y:S01]  /*2e590*/  STL [R1+0x650], R7 ;  /* 0x0006500701007387 */ /* 0x0001e20000100800 */
[----:B------:R-:W-:-:S03]  /*2e5a0*/  IADD3 R5, P1, R5, R22, RZ ;  /* 0x0000001605057210 */ /* 0x000fc60007f3e0ff */
[----:B------:R-:W-:Y:S01]  /*2e5b0*/  STL [R1+0x658], R209 ;  /* 0x000658d101007387 */ /* 0x000fe20000100800 */
[----:B---3--:R-:W-:Y:S01]  /*2e5c0*/  IMAD.X R155, R155, 0x1, R17, P2 ;  /* 0x000000019b9b7824 */ /* 0x008fe200010e0611 */
[----:B------:R-:W-:Y:S02]  /*2e5d0*/  IADD3 R3, P2, R3, R22, RZ ;  /* 0x0000001603037210 */ /* 0x000fe40007f5e0ff */
[----:B0-----:R-:W2:Y:S04]  /*2e5e0*/  LDL.LU R7, [R1+0x16dc] ;  /* 0x0016dc0001077983 */ /* 0x001ea80000300800 */
[----:B------:R-:W-:Y:S04]  /*2e5f0*/  STL [R1+0x67c], R211 ;  /* 0x00067cd301007387 */ /* 0x000fe80000100800 */
[----:B------:R0:W-:Y:S04]  /*2e600*/  STL [R1+0x648], R5 ;  /* 0x0006480501007387 */ /* 0x0001e80000100800 */
[----:B0-----:R-:W3:Y:S04]  /*2e610*/  LDL.LU R5, [R1+0x16d8] ;  /* 0x0016d80001057983 */ /* 0x001ee80000300800 */
[----:B------:R-:W-:Y:S04]  /*2e620*/  STL [R1+0x674], R154 ;  /* 0x0006749a01007387 */ /* 0x000fe80000100800 */
[----:B------:R0:W-:Y:S04]  /*2e630*/  STL [R1+0x640], R3 ;  /* 0x0006400301007387 */ /* 0x0001e80000100800 */
[----:B0-----:R-:W4:Y:S01]  /*2e640*/  LDL.LU R3, [R1+0x16d4] ;  /* 0x0016d40001037983 */ /* 0x001f220000300800 */
[----:B------:R-:W-:Y:S01]  /*2e650*/  UMOV UR50, UR22 ;  /* 0x0000001600327c82 */ /* 0x000fe20008000000 */
[----:B------:R-:W-:-:S02]  /*2e660*/  UMOV UR51, UR23 ;  /* 0x0000001700337c82 */ /* 0x000fc40008000000 */
[----:B------:R-:W-:Y:S01]  /*2e670*/  HGMMA.64x32x16.F32 R24, gdesc[UR48].tnspA, R24 ;  /* 0x20600000301879f0 */ /* 0x000fe20008700818 */
[----:B------:R-:W-:Y:S01]  /*2e680*/  UMOV UR54, UR26 ;  /* 0x0000001a00367c82 */ /* 0x000fe20008000000 */
[----:B------:R-:W-:Y:S01]  /*2e690*/  UMOV UR55, UR27 ;  /* 0x0000001b00377c82 */ /* 0x000fe20008000000 */
[----:B------:R-:W-:Y:S01]  /*2e6a0*/  STL [R1+0x66c], R155 ;  /* 0x00066c9b01007387 */ /* 0x000fe20000100800 */
[----:B------:R-:W-:Y:S01]  /*2e6b0*/  HGMMA.64x32x16.F32 R24, gdesc[UR52].tnspA, R24 ;  /* 0x20600000341879f0 */ /* 0x000fe20008700818 */
[----:B------:R-:W-:Y:S01]  /*2e6c0*/  UMOV UR58, UR30 ;  /* 0x0000001e003a7c82 */ /* 0x000fe20008000000 */
[----:B------:R-:W-:Y:S01]  /*2e6d0*/  UMOV UR59, UR31 ;  /* 0x0000001f003b7c82 */ /* 0x000fe20008000000 */
[--C-:B------:R-:W-:Y:S01]  /*2e6e0*/  IMAD.X R0, R0, 0x1, R17.reuse, P6 ;  /* 0x0000000100007824 */ /* 0x100fe200030e0611 */
[-C--:B------:R-:W-:Y:S01]  /*2e6f0*/  IADD3 R251, P6, R251, R22.reuse, RZ ;  /* 0x00000016fbfb7210 */ /* 0x080fe20007fde0ff */
        /* <DEDUP_REMOVED lines=15> */
[----:B------:R-:W-:Y:S01]  /*2e7f0*/  IADD3 R216, P2, R216, R22, RZ ;  /* 0x00000016d8d87210 */ /* 0x000fe20007f5e0ff */
[----:B------:R-:W-:-:S02]  /*2e800*/  IMAD.X R210, R210, 0x1, R17, P6 ;  /* 0x00000001d2d27824 */ /* 0x000fc400030e0611 */
[--C-:B------:R-:W-:Y:S01]  /*2e810*/  IMAD.X R208, R208, 0x1, R17.reuse, P1 ;  /* 0x00000001d0d07824 */ /* 0x100fe200008e0611 */
[----:B------:R-:W-:Y:S01]  /*2e820*/  HGMMA.64x32x16.F32 R24, gdesc[UR56].tnspA, R24, gsb0 ;  /* 0x20600000381879f0 */ /* 0x000fe20008000818 */
[--C-:B------:R-:W-:Y:S02]  /*2e830*/  IMAD.X R206, R206, 0x1, R17.reuse, P2 ;  /* 0x00000001cece7824 */ /* 0x100fe400010e0611 */
[----:B------:R-:W-:Y:S02]  /*2e840*/  WARPGROUP.DEPBAR.LE gsb0, 0x0 ;  /* 0x00008000000079c5 */ /* 0x000fe40000010000 */
[----:B--2---:R-:W-:Y:S01]  /*2e850*/  IMAD.X R7, R7, 0x1, R17, P3 ;  /* 0x0000000107077824 */ /* 0x004fe200018e0611 */
[----:B------:R-:W-:-:S04]  /*2e860*/  IADD3 R6, P3, R6, R22, RZ ;  /* 0x0000001606067210 */ /* 0x000fc80007f7e0ff */
[----:B------:R0:W-:Y:S01]  /*2e870*/  STL [R1+0x664], R7 ;  /* 0x0006640701007387 */ /* 0x0001e20000100800 */
[--C-:B---3--:R-:W-:Y:S01]  /*2e880*/  IMAD.X R5, R5, 0x1, R17.reuse, P4 ;  /* 0x0000000105057824 */ /* 0x108fe200020e0611 */
[----:B------:R-:W-:Y:S02]  /*2e890*/  IADD3 R4, P4, R4, R22, RZ ;  /* 0x0000001604047210 */ /* 0x000fe40007f9e0ff */
[----:B0-----:R0:W5:Y:S04]  /*2e8a0*/  LDL.LU R7, [R1+0x16d0] ;  /* 0x0016d00001077983 */ /* 0x0011680000300800 */
[----:B------:R1:W-:Y:S01]  /*2e8b0*/  STL [R1+0x638], R6 ;  /* 0x0006380601007387 */ /* 0x0003e20000100800 */
[----:B----4-:R-:W-:-:S03]  /*2e8c0*/  IMAD.X R3, R3, 0x1, R17, P5 ;  /* 0x0000000103037824 */ /* 0x010fc600028e0611 */
[----:B-1----:R0:W5:Y:S04]  /*2e8d0*/  LDL.LU R6, [R1+0x16cc] ;  /* 0x0016cc0001067983 */ /* 0x0021680000300800 */
[----:B------:R1:W-:Y:S01]  /*2e8e0*/  STL [R1+0x65c], R5 ;  /* 0x00065c0501007387 */ /* 0x0003e20000100800 */
[----:B------:R-:W-:-:S03]  /*2e8f0*/  IADD3 R20, P5, R20, R22, RZ ;  /* 0x0000001614147210 */ /* 0x000fc60007fbe0ff */
[----:B-1----:R0:W5:Y:S04]  /*2e900*/  LDL.LU R5, [R1+0x16c8] ;  /* 0x0016c80001057983 */ /* 0x0021680000300800 */
[----:B------:R1:W-:Y:S01]  /*2e910*/  STL [R1+0x630], R4 ;  /* 0x0006300401007387 */ /* 0x0003e20000100800 */
[--C-:B------:R-:W-:Y:S01]  /*2e920*/  IMAD.X R241, R241, 0x1, R17.reuse, P3 ;  /* 0x00000001f1f17824 */ /* 0x100fe200018e0611 */
[-C--:B------:R-:W-:Y:S02]  /*2e930*/  IADD3 R239, P3, R239, R22.reuse, RZ ;  /* 0x00000016efef7210 */ /* 0x080fe40007f7e0ff */
[----:B-1----:R0:W5:Y:S04]  /*2e940*/  LDL.LU R4, [R1+0x16c4] ;  /* 0x0016c40001047983 */ /* 0x0021680000300800 */
[----:B------:R1:W-:Y:S01]  /*2e950*/  STL [R1+0x654], R3 ;  /* 0x0006540301007387 */ /* 0x0003e20000100800 */
[----:B------:R-:W-:Y:S01]  /*2e960*/  IMAD.X R237, R237, 0x1, R17, P4 ;  /* 0x00000001eded7824 */ /* 0x000fe200020e0611 */
[----:B------:R-:W-:-:S02]  /*2e970*/  IADD3 R236, P4, R236, R22, RZ ;  /* 0x00000016ecec7210 */ /* 0x000fc40007f9e0ff */
[----:B-1----:R0:W5:Y:S04]  /*2e980*/  LDL.LU R3, [R1+0x16c0] ;  /* 0x0016c00001037983 */ /* 0x0021680000300800 */
[----:B------:R1:W-:Y:S01]  /*2e990*/  STL [R1+0x628], R20 ;  /* 0x0006281401007387 */ /* 0x0003e20000100800 */
[--C-:B------:R-:W-:Y:S01]  /*2e9a0*/  IMAD.X R235, R235, 0x1, R17.reuse, P5 ;  /* 0x00000001ebeb7824 */ /* 0x100fe200028e0611 */
[----:B------:R-:W-:Y:S02]  /*2e9b0*/  IADD3 R234, P5, R234, R22, RZ ;  /* 0x00000016eaea7210 */ /* 0x000fe40007fbe0ff */
[----:B-1----:R0:W5:Y:S04]  /*2e9c0*/  LDL.LU R20, [R1+0x16bc] ;  /* 0x0016bc0001147983 */ /* 0x0021680000300800 */
[----:B------:R1:W-:Y:S04]  /*2e9d0*/  STL [R1+0x64c], R0 ;  /* 0x00064c0001007387 */ /* 0x0003e80000100800 */
[----:B-1----:R0:W5:Y:S04]  /*2e9e0*/  LDL.LU R0, [R1+0x16b8] ;  /* 0x0016b80001007983 */ /* 0x0021680000300800 */
[----:B------:R0:W-:Y:S04]  /*2e9f0*/  STL [R1+0x620], R251 ;  /* 0x000620fb01007387 */ /* 0x0001e80000100800 */
        /* <DEDUP_REMOVED lines=11> */
[----:B------:R0:W-:Y:S01]  /*2eab0*/  STL [R1+0x5e0], R232 ;  /* 0x0005e0e801007387 */ /* 0x0001e20000100800 */
[----:B------:R-:W-:-:S03]  /*2eac0*/  IMAD.X R227, R227, 0x1, R17, P3 ;  /* 0x00000001e3e37824 */ /* 0x000fc600018e0611 */
[----:B------:R0:W-:Y:S01]  /*2ead0*/  STL [R1+0x614], R231 ;  /* 0x000614e701007387 */ /* 0x0001e20000100800 */
[----:B------:R-:W-:-:S03]  /*2eae0*/  IADD3 R226, P3, R226, R22, RZ ;  /* 0x00000016e2e27210 */ /* 0x000fc60007f7e0ff */
        /* <DEDUP_REMOVED lines=21> */
[----:B------:R-:W-:-:S03]  /*2ec40*/  IMAD.X R212, R212, 0x1, R17, P5 ;  /* 0x00000001d4d47824 */ /* 0x000fc600028e0611 */
[----:B------:R0:W-:Y:S04]  /*2ec50*/  STL [R1+0x5a0], R216 ;  /* 0x0005a0d801007387 */ /* 0x0001e80000100800 */
[----:B------:R0:W-:Y:S04]  /*2ec60*/  STL [R1+0x5c4], R215 ;  /* 0x0005c4d701007387 */ /* 0x0001e80000100800 */
[----:B------:R0:W-:Y:S01]  /*2ec70*/  STL [R1+0x598], R214 ;  /* 0x000598d601007387 */ /* 0x0001e20000100800 */
[----:B------:R-:W-:-:S03]  /*2ec80*/  IMAD.X R200, R200, 0x1, R17, P3 ;  /* 0x00000001c8c87824 */ /* 0x000fc600018e0611 */
[----:B------:R0:W-:Y:S04]  /*2ec90*/  STL [R1+0x5bc], R213 ;  /* 0x0005bcd501007387 */ /* 0x0001e80000100800 */
[----:B------:R0:W-:Y:S04]  /*2eca0*/  STL [R1+0x5b4], R212 ;  /* 0x0005b4d401007387 */ /* 0x0001e80000100800 */
[----:B------:R0:W-:Y:S04]  /*2ecb0*/  STL [R1+0x5ac], R210 ;  /* 0x0005acd201007387 */ /* 0x0001e80000100800 */
[----:B------:R0:W-:Y:S04]  /*2ecc0*/  STL [R1+0x5a4], R208 ;  /* 0x0005a4d001007387 */ /* 0x0001e80000100800 */
[----:B------:R0:W-:Y:S04]  /*2ecd0*/  STL [R1+0x594], R200 ;  /* 0x000594c801007387 */ /* 0x0001e80000100800 */
[----:B------:R0:W-:Y:S01]  /*2ece0*/  STL [R1+0x59c], R206 ;  /* 0x00059cce01007387 */ /* 0x0001e20000100800 */
[----:B------:R-:W-:Y:S05]  /*2ecf0*/  @P0 BRA `(.L_x_1) ;  /* 0xfffffdb800880947 */ /* 0x000fea000383ffff */
[----:B------:R-:W-:Y:S02]  /*2ed00*/  F2FP.F16.F32.PACK_AB R23, R35, R67 ;  /* 0x000000432317723e */ /* 0x000fe400000000ff */
[----:B------:R-:W-:Y:S02]  /*2ed10*/  F2FP.F16.F32.PACK_AB R21, R51, R83 ;  /* 0x000000533315723e */ /* 0x000fe400000000ff */
[----:B------:R-:W-:Y:S02]  /*2ed20*/  F2FP.F16.F32.PACK_AB R22, R33, R65 ;  /* 0x000000412116723e */ /* 0x000fe400000000ff */
[----:B------:R-:W-:Y:S02]  /*2ed30*/  F2FP.F16.F32.PACK_AB R67, R34, R66 ;  /* 0x000000422243723e */ /* 0x000fe400000000ff */
[----:B------:R-:W-:Y:S02]  /*2ed40*/  F2FP.F16.F32.PACK_AB R83, R31, R63 ;  /* 0x0000003f1f53723e */ /* 0x000fe400000000ff */
[----:B------:R-:W-:-:S02]  /*2ed50*/  F2FP.F16.F32.PACK_AB R66, R32, R64 ;  /* 0x000000402042723e */ /* 0x000fc400000000ff */
[----:B------:R-:W-:Y:S02]  /*2ed60*/  F2FP.F16.F32.PACK_AB R65, R50, R82 ;  /* 0x000000523241723e */ /* 0x000fe400000000ff */
[----:B------:R-:W-:Y:S02]  /*2ed70*/  F2FP.F16.F32.PACK_AB R63, R30, R62 ;  /* 0x0000003e1e3f723e */ /* 0x000fe400000000ff */
[----:B------:R-:W-:Y:S02]  /*2ed80*/  F2FP.F16.F32.PACK_AB R51, R27, R59 ;  /* 0x0000003b1b33723e */ /* 0x000fe400000000ff */
[----:B-----5:R-:W-:Y:S02]  /*2ed90*/  F2FP.F16.F32.PACK_AB R7, R39, R71 ;  /* 0x000000472707723e */ /* 0x020fe400000000ff */
[----:B------:R-:W-:Y:S02]  /*2eda0*/  F2FP.F16.F32.PACK_AB R5, R55, R87 ;  /* 0x000000573705723e */ /* 0x000fe400000000ff */
[----:B------:R-:W-:-:S02]  /*2edb0*/  F2FP.F16.F32.PACK_AB R15, R38, R70 ;  /* 0x00000046260f723e */ /* 0x000fc400000000ff */
        /* <DEDUP_REMOVED lines=51> */
[----:B------:R-:W-:-:S07]  /*2f0f0*/  F2FP.F16.F32.PACK_AB R32, R104, R136 ;  /* 0x000000886820723e */ /* 0x000fce00000000ff */
.L_x_0:
[----:B------:R-:W1:Y:S01]  /*2f100*/  S2R R3, SR_TID.X ;  /* 0x0000000000037919 */ /* 0x000e620000002100 */
[----:B------:R-:W-:Y:S01]  /*2f110*/  MOV R153, 0x400 ;  /* 0x0000040000997802 */ /* 0x000fe20000000f00 */
[----:B------:R-:W2:Y:S01]  /*2f120*/  LDC R89, c[0x0][0x244] ;  /* 0x00009100ff597b82 */ /* 0x000ea20000000800 */
[----:B------:R-:W3:Y:S01]  /*2f130*/  S2R R154, SR_CgaCtaId ;  /* 0x00000000009a7919 */ /* 0x000ee20000008800 */
[----:B------:R-:W4:Y:S06]  /*2f140*/  S2R R152, SR_TID.X ;  /* 0x0000000000987919 */ /* 0x000f2c0000002100 */
[----:B------:R-:W5:Y:S01]  /*2f150*/  LDC R77, c[0x0][0x248] ;  /* 0x00009200ff4d7b82 */ /* 0x000f620000000800 */
[----:B------:R-:W2:Y:S01]  /*2f160*/  LDL.LU R155, [R1+0x1684] ;  /* 0x00168400019b7983 */ /* 0x000ea20000300800 */
[----:B-1----:R-:W-:-:S02]  /*2f170*/  IMAD.SHL.U32 R2, R3, 0x10, RZ ;  /* 0x0000001003027824 */ /* 0x002fc400078e00ff */
[C---:B------:R-:W-:Y:S02]  /*2f180*/  IMAD.SHL.U32 R24, R3.reuse, 0x40, RZ ;  /* 0x0000004003187824 */ /* 0x040fe400078e00ff */
[----:B------:R-:W-:Y:S01]  /*2f190*/  IMAD.SHL.U32 R3, R3, 0x8, RZ ;  /* 0x0000000803037824 */ /* 0x000fe200078e00ff */
[----:B------:R-:W-:Y:S02]  /*2f1a0*/  LOP3.LUT R2, R2, 0xf0, RZ, 0xc0, !PT ;  /* 0x000000f002027812 */ /* 0x000fe400078ec0ff */
[----:B------:R-:W-:Y:S02]  /*2f1b0*/  LOP3.LUT R25, R24, 0x400, RZ, 0xc0, !PT ;  /* 0x0000040018197812 */ /* 0x000fe400078ec0ff */
[----:B---3--:R-:W-:Y:S02]  /*2f1c0*/  LEA R153, R154, R153, 0x18 ;  /* 0x000000999a997211 */ /* 0x008fe400078ec0ff */
[----:B------:R-:W-:Y:S01]  /*2f1d0*/  LOP3.LUT R3, R3, 0x300, RZ, 0xc0, !PT ;  /* 0x0000030003037812 */ /* 0x000fe200078ec0ff */
[----:B------:R-:W3:Y:S01]  /*2f1e0*/  LDL.LU R154, [R1+0x1688] ;  /* 0x00168800019a7983 */ /* 0x000ee20000300800 */
[----:B------:R-:W-:-:S02]  /*2f1f0*/  IADD3 R2, R25, R153, R2 ;  /* 0x0000009919027210 */ /* 0x000fc40007ffe002 */
[----:B----4-:R-:W-:-:S03]  /*2f200*/  LOP3.LUT R152, R152, 0x7f, RZ, 0xc0, !PT ;  /* 0x0000007f98987812 */ /* 0x010fc600078ec0ff */
[----:B------:R-:W-:Y:S01]  /*2f210*/  IMAD.IADD R79, R3, 0x1, R2 ;  /* 0x00000001034f7824 */ /* 0x000fe200078e0202 */
[----:B------:R-:W-:Y:S01]  /*2f220*/  BAR.SYNC.DEFER_BLOCKING 0x0 ;  /* 0x0000000000007b1d */ /* 0x000fe20000010000 */
[----:B------:R-:W-:-:S07]  /*2f230*/  IMAD R76, R152, 0x10, R153 ;  /* 0x00000010984c7824 */ /* 0x000fce00078e0299 */
[----:B------:R-:W1:Y:S01]  /*2f240*/  LDC.64 R2, c[0x0][0x228] ;  /* 0x00008a00ff027b82 */ /* 0x000e620000000a00 */
[----:B------:R-:W4:Y:S04]  /*2f250*/  LDL.LU R153, [R1+0x168c] ;  /* 0x00168c0001997983 */ /* 0x000f280000300800 */
[----:B------:R-:W4:Y:S04]  /*2f260*/  LDL.LU R152, [R1+0x1690] ;  /* 0x0016900001987983 */ /* 0x000f280000300800 */
[----:B------:R-:W-:Y:S01]  /*2f270*/  STSM.16.M88.4 [R79], R32 ;  /* 0x000000204f007844 */ /* 0x000fe20000000200 */
[----:B------:R-:W-:Y:S06]  /*2f280*/  BAR.SYNC.DEFER_BLOCKING 0x0 ;  /* 0x0000000000007b1d */ /* 0x000fec0000010000 */
[----:B------:R-:W0:Y:S02]  /*2f290*/  LDS.128 R24, [R76] ;  /* 0x000000004c187984 */ /* 0x000e240000000c00 */
[----:B------:R-:W-:Y:S06]  /*2f2a0*/  BAR.SYNC.DEFER_BLOCKING 0x0 ;  /* 0x0000000000007b1d */ /* 0x000fec0000010000 */
[----:B------:R-:W-:Y:S02]  /*2f2b0*/  STSM.16.M88.4 [R79], R56 ;  /* 0x000000384f007844 */ /* 0x000fe40000000200 */
        /* <DEDUP_REMOVED lines=21> */
[----:B------:R-:W-:Y:S02]  /*2f410*/  LDS.128 R48, [R76] ;  /* 0x000000004c307984 */ /* 0x000fe40000000c00 */
[----:B------:R-:W-:Y:S06]  /*2f420*/  BAR.SYNC.DEFER_BLOCKING 0x0 ;  /* 0x0000000000007b1d */ /* 0x000fec0000010000 */
[----:B------:R5:W-:Y:S02]  /*2f430*/  STSM.16.M88.4 [R79], R80 ;  /* 0x000000504f007844 */ /* 0x000be40000000200 */
[----:B------:R-:W-:Y:S08]  /*2f440*/  BAR.SYNC.DEFER_BLOCKING 0x0 ;  /* 0x0000000000007b1d */ /* 0x000ff00000010000 */
[----:B-----5:R-:W5:Y:S01]  /*2f450*/  LDC.64 R82, c[0x0][0x220] ;  /* 0x00008800ff527b82 */ /* 0x020f620000000a00 */
[----:B------:R-:W0:Y:S07]  /*2f460*/  LDS.128 R52, [R76] ;  /* 0x000000004c347984 */ /* 0x000e2e0000000c00 */
[----:B------:R-:W-:Y:S06]  /*2f470*/  BAR.SYNC.DEFER_BLOCKING 0x0 ;  /* 0x0000000000007b1d */ /* 0x000fec0000010000 */
[----:B------:R-:W-:Y:S02]  /*2f480*/  STSM.16.M88.4 [R79], R68 ;  /* 0x000000444f007844 */ /* 0x000fe40000000200 */
[----:B------:R-:W-:Y:S06]  /*2f490*/  BAR.SYNC.DEFER_BLOCKING 0x0 ;  /* 0x0000000000007b1d */ /* 0x000fec0000010000 */
[----:B------:R-:W-:Y:S02]  /*2f4a0*/  LDS.128 R56, [R76] ;  /* 0x000000004c387984 */ /* 0x000fe40000000c00 */
        /* <DEDUP_REMOVED lines=17> */
[----:B------:R1:W-:Y:S02]  /*2f5c0*/  STSM.16.M88.4 [R79], R12 ;  /* 0x0000000c4f007844 */ /* 0x0003e40000000200 */
[----:B------:R-:W-:Y:S06]  /*2f5d0*/  BAR.SYNC.DEFER_BLOCKING 0x0 ;  /* 0x0000000000007b1d */ /* 0x000fec0000010000 */
[----:B------:R-:W0:Y:S02]  /*2f5e0*/  LDS.128 R20, [R76] ;  /* 0x000000004c147984 */ /* 0x000e240000000c00 */
[----:B------:R-:W-:Y:S06]  /*2f5f0*/  BAR.SYNC.DEFER_BLOCKING 0x0 ;  /* 0x0000000000007b1d */ /* 0x000fec0000010000 */
[----:B------:R5:W-:Y:S02]  /*2f600*/  STSM.16.M88.4 [R79], R8 ;  /* 0x000000084f007844 */ /* 0x000be40000000200 */
[----:B------:R-:W-:Y:S01]  /*2f610*/  BAR.SYNC.DEFER_BLOCKING 0x0 ;  /* 0x0000000000007b1d */ /* 0x000fe20000010000 */
[----:B--2---:R-:W-:-:S05]  /*2f620*/  IMAD R78, R155, R89, RZ ;  /* 0x000000599b4e7224 */ /* 0x004fca00078e02ff */
[----:B------:R-:W2:Y:S02]  /*2f630*/  LDS.128 R16, [R76] ;  /* 0x000000004c107984 */ /* 0x000ea40000000c00 */
[----:B------:R-:W-:Y:S01]  /*2f640*/  BAR.SYNC.DEFER_BLOCKING 0x0 ;  /* 0x0000000000007b1d */ /* 0x000fe20000010000 */
[----:B-1----:R-:W-:Y:S01]  /*2f650*/  IMAD R14, R89, 0x80, R78 ;  /* 0x00000080590e7824 */ /* 0x002fe200078e024e */
[----:B-----5:R-:W-:-:S03]  /*2f660*/  LEA R12, P3, R78, R82, 0x1 ;  /* 0x000000524e0c7211 */ /* 0x020fc600078608ff */
[----:B------:R-:W-:Y:S01]  /*2f670*/  IMAD R15, R89, 0x80, R14 ;  /* 0x00000080590f7824 */ /* 0x000fe200078e020e */
[-C--:B------:R-:W-:Y:S02]  /*2f680*/  LEA.HI.X.SX32 R13, R78, R83.reuse, 0x1, P3 ;  /* 0x000000534e0d7211 */ /* 0x080fe400018f0eff */
[----:B------:R-:W-:Y:S01]  /*2f690*/  LEA R8, P3, R14, R82, 0x1 ;  /* 0x000000520e087211 */ /* 0x000fe200078608ff */
[----:B------:R-:W-:Y:S01]  /*2f6a0*/  VIADD R80, R0, 0x1 ;  /* 0x0000000100507836 */ /* 0x000fe20000000000 */
[----:B------:R-:W-:Y:S02]  /*2f6b0*/  ISETP.GE.AND P1, PT, R155, R2, PT ;  /* 0x000000029b00720c */ /* 0x000fe40003f26270 */
[----:B------:R-:W-:Y:S02]  /*2f6c0*/  LEA.HI.X.SX32 R9, R14, R83, 0x1, P3 ;  /* 0x000000530e097211 */ /* 0x000fe400018f0eff */
[CC--:B------:R-:W-:Y:S01]  /*2f6d0*/  ISETP.GE.AND P3, PT, R0.reuse, R3.reuse, PT ;  /* 0x000000030000720c */ /* 0x0c0fe20003f66270 */
[----:B------:R1:W-:Y:S01]  /*2f6e0*/  STSM.16.M88.4 [R79], R4 ;  /* 0x000000044f007844 */ /* 0x0003e20000000200 */
[----:B------:R-:W-:Y:S01]  /*2f6f0*/  BAR.SYNC.DEFER_BLOCKING 0x0 ;  /* 0x0000000000007b1d */ /* 0x000fe20000010000 */
[----:B------:R-:W-:-:S02]  /*2f700*/  ISETP.LT.AND P1, PT, R0, R3, !P1 ;  /* 0x000000030000720c */ /* 0x000fc40004f21270 */
[----:B------:R-:W-:Y:S01]  /*2f710*/  ISETP.GE.AND P2, PT, R80, R3, PT ;  /* 0x000000035000720c */ /* 0x000fe20003f46270 */
[----:B-1----:R-:W-:Y:S01]  /*2f720*/  IMAD R5, R89, 0x80, R15 ;  /* 0x0000008059057824 */ /* 0x002fe200078e020f */
[----:B------:R-:W-:-:S04]  /*2f730*/  LEA R6, P4, R15, R82, 0x1 ;  /* 0x000000520f067211 */ /* 0x000fc800078808ff */
[----:B------:R-:W-:Y:S02]  /*2f740*/  LEA R4, P5, R5, R82, 0x1 ;  /* 0x0000005205047211 */ /* 0x000fe400078a08ff */
[-C--:B------:R-:W-:Y:S02]  /*2f750*/  LEA.HI.X.SX32 R7, R15, R83.reuse, 0x1, P4 ;  /* 0x000000530f077211 */ /* 0x080fe400020f0eff */
[----:B------:R-:W-:Y:S02]  /*2f760*/  LEA.HI.X.SX32 R5, R5, R83, 0x1, P5 ;  /* 0x0000005305057211 */ /* 0x000fe400028f0eff */
[-C--:B---3--:R-:W-:Y:S01]  /*2f770*/  ISETP.LT.AND P4, PT, R154, R2.reuse, !P3 ;  /* 0x000000029a00720c */ /* 0x088fe20005f81270 */
[----:B------:R-:W-:Y:S01]  /*2f780*/  IMAD R81, R0, R77, RZ ;  /* 0x0000004d00517224 */ /* 0x000fe200078e02ff */
[-C--:B----4-:R-:W-:Y:S02]  /*2f790*/  ISETP.LT.AND P5, PT, R153, R2.reuse, !P3 ;  /* 0x000000029900720c */ /* 0x090fe40005fa1270 */
[-C--:B------:R-:W-:Y:S01]  /*2f7a0*/  ISETP.LT.AND P3, PT, R152, R2.reuse, !P3 ;  /* 0x000000029800720c */ /* 0x080fe20005f61270 */
[----:B------:R-:W-:Y:S01]  /*2f7b0*/  VIADD R80, R0, 0x2 ;  /* 0x0000000200507836 */ /* 0x000fe20000000000 */
[----:B------:R-:W-:Y:S01]  /*2f7c0*/  ISETP.LT.AND P6, PT, R155, R2, !P2 ;  /* 0x000000029b00720c */ /* 0x000fe200057c1270 */
[----:B------:R-:W-:Y:S01]  /*2f7d0*/  IMAD.WIDE R10, R81, 0x2, R12 ;  /* 0x00000002510a7825 */ /* 0x000fe200078e020c */
[----:B0-----:R-:W-:-:S03]  /*2f7e0*/  PRMT R84, R24, 0x7632, R84 ;  /* 0x0000763218547816 */ /* 0x001fc60000000054 */
[C---:B------:R-:W-:Y:S02]  /*2f7f0*/  IMAD.IADD R83, R81.reuse, 0x1, R77 ;  /* 0x0000000151537824 */ /* 0x040fe400078e024d */
[C---:B------:R-:W-:Y:S01]  /*2f800*/  IMAD.WIDE R14, R81.reuse, 0x2, R8 ;  /* 0x00000002510e7825 */ /* 0x040fe200078e0208 */
[----:B------:R-:W-:Y:S01]  /*2f810*/  ISETP.GE.AND P0, PT, R80, R3, PT ;  /* 0x000000035000720c */ /* 0x000fe20003f06270 */
[----:B------:R0:W-:Y:S02]  /*2f820*/  @P1 STG.E.U16 desc[UR60][R10.64], R24 ;  /* 0x000000180a001986 */ /* 0x0001e4000c10153c */
[C---:B------:R-:W-:Y:S01]  /*2f830*/  IMAD.WIDE R78, R81.reuse, 0x2, R6 ;  /* 0x00000002514e7825 */ /* 0x040fe200078e0206 */
[----:B------:R-:W-:Y:S01]  /*2f840*/  PRMT R86, R28, 0x7632, R86 ;  /* 0x000076321c567816 */ /* 0x000fe20000000056 */
[----:B------:R1:W-:Y:S02]  /*2f850*/  @P4 STG.E.U16 desc[UR60][R14.64], R84 ;  /* 0x000000540e004986 */ /* 0x0003e4000c10153c */
[----:B------:R-:W-:Y:S01]  /*2f860*/  IMAD.WIDE R80, R81, 0x2, R4 ;  /* 0x0000000251507825 */ /* 0x000fe200078e0204 */
[-C--:B------:R-:W-:Y:S01]  /*2f870*/  ISETP.LT.AND P4, PT, R154, R2.reuse, !P2 ;  /* 0x000000029a00720c */ /* 0x080fe20005781270 */
[----:B------:R3:W-:Y:S01]  /*2f880*/  @P5 STG.E.U16 desc[UR60][R78.64], R28 ;  /* 0x0000001c4e005986 */ /* 0x0007e2000c10153c */
[----:B------:R-:W-:Y:S01]  /*2f890*/  ISETP.LT.AND P5, PT, R153, R2, !P2 ;  /* 0x000000029900720c */ /* 0x000fe200057a1270 */
[----:B0-----:R-:W-:-:S02]  /*2f8a0*/  IMAD.WIDE R10, R83, 0x2, R12 ;  /* 0x00000002530a7825 */ /* 0x001fc400078e020c */
[----:B------:R0:W-:Y:S01]  /*2f8b0*/  @P3 STG.E.U16 desc[UR60][R80.64], R86 ;  /* 0x0000005650003986 */ /* 0x0001e2000c10153c */
[-C--:B------:R-:W-:Y:S01]  /*2f8c0*/  ISETP.LT.AND P2, PT, R152, R2.reuse, !P2 ;  /* 0x000000029800720c */ /* 0x080fe20005741270 */
[----:B------:R-:W-:Y:S02]  /*2f8d0*/  VIADD R82, R0, 0x3 ;  /* 0x0000000300527836 */ /* 0x000fe40000000000 */
[----:B------:R4:W-:Y:S01]  /*2f8e0*/  @P6 STG.E.U16 desc[UR60][R10.64], R32 ;  /* 0x000000200a006986 */ /* 0x0009e2000c10153c */
[----:B------:R-:W-:Y:S01]  /*2f8f0*/  ISETP.LT.AND P6, PT, R155, R2, !P0 ;  /* 0x000000029b00720c */ /* 0x000fe200047c1270 */
[C---:B------:R-:W-:Y:S01]  /*2f900*/  IMAD.IADD R85, R83.reuse, 0x1, R77 ;  /* 0x0000000153557824 */ /* 0x040fe200078e024d */
[----:B------:R-:W-:Y:S01]  /*2f910*/  ISETP.GE.AND P1, PT, R82, R3, PT ;  /* 0x000000035200720c */ /* 0x000fe20003f26270 */
[----:B-1----:R-:W-:Y:S01]  /*2f920*/  IMAD.WIDE R14, R83, 0x2, R8 ;  /* 0x00000002530e7825 */ /* 0x002fe200078e0208 */
[----:B------:R-:W-:-:S03]  /*2f930*/  PRMT R82, R32, 0x7632, R82 ;  /* 0x0000763220527816 */ /* 0x000fc60000000052 */
[C---:B---3--:R-:W-:Y:S01]  /*2f940*/  IMAD.WIDE R78, R83.reuse, 0x2, R6 ;  /* 0x00000002534e7825 */ /* 0x048fe200078e0206 */
[----:B------:R-:W-:Y:S01]  /*2f950*/  PRMT R28, R36, 0x7632, R28 ;  /* 0x00007632241c7816 */ /* 0x000fe2000000001c */
[----:B------:R1:W-:Y:S02]  /*2f960*/  @P4 STG.E.U16 desc[UR60][R14.64], R82 ;  /* 0x000000520e004986 */ /* 0x0003e4000c10153c */
[----:B0-----:R-:W-:Y:S01]  /*2f970*/  IMAD.WIDE R80, R83, 0x2, R4 ;  /* 0x0000000253507825 */ /* 0x001fe200078e0204 */
[-C--:B------:R-:W-:Y:S01]  /*2f980*/  ISETP.LT.AND P4, PT, R154, R2.reuse, !P0 ;  /* 0x000000029a00720c */ /* 0x080fe20004781270 */
[----:B------:R0:W-:Y:S02]  /*2f990*/  @P5 STG.E.U16 desc[UR60][R78.64], R36 ;  /* 0x000000244e005986 */ /* 0x0001e4000c10153c */
[----:B----4-:R-:W-:Y:S01]  /*2f9a0*/  IMAD.WIDE R10, R85, 0x2, R12 ;  /* 0x00000002550a7825 */ /* 0x010fe200078e020c */
[-C--:B------:R-:W-:Y:S01]  /*2f9b0*/  ISETP.LT.AND P5, PT, R153, R2.reuse, !P0 ;  /* 0x000000029900720c */ /* 0x080fe200047a1270 */
[----:B------:R3:W-:Y:S01]  /*2f9c0*/  @P2 STG.E.U16 desc[UR60][R80.64], R28 ;  /* 0x0000001c50002986 */ /* 0x0007e2000c10153c */
[----:B------:R-:W-:-:S03]  /*2f9d0*/  ISETP.LT.AND P0, PT, R152, R2, !P0 ;  /* 0x000000029800720c */ /* 0x000fc60004701270 */
[----:B------:R4:W-:Y:S01]  /*2f9e0*/  @P6 STG.E.U16 desc[UR60][R10.64], R25 ;  /* 0x000000190a006986 */ /* 0x0009e2000c10153c */
[----:B------:R-:W-:Y:S01]  /*2f9f0*/  ISETP.LT.AND P6, PT, R155, R2, !P1 ;  /* 0x000000029b00720c */ /* 0x000fe20004fc1270 */
[----:B------:R-:W-:Y:S01]  /*2fa00*/  IMAD.IADD R83, R85, 0x1, R77 ;  /* 0x0000000155537824 */ /* 0x000fe200078e024d */
[----:B------:R-:W-:Y:S01]  /*2fa10*/  PRMT R84, R25, 0x7632, R84 ;  /* 0x0000763219547816 */ /* 0x000fe20000000054 */
[----:B-1----:R-:W-:-:S04]  /*2fa20*/  IMAD.WIDE R14, R85, 0x2, R8 ;  /* 0x00000002550e7825 */ /* 0x002fc800078e0208 */
[C---:B0-----:R-:W-:Y:S01]  /*2fa30*/  IMAD.WIDE R78, R85.reuse, 0x2, R6 ;  /* 0x00000002554e7825 */ /* 0x041fe200078e0206 */
[----:B------:R0:W-:Y:S03]  /*2fa40*/  @P4 STG.E.U16 desc[UR60][R14.64], R84 ;  /* 0x000000540e004986 */ /* 0x0001e6000c10153c */
[----:B---3--:R-:W-:Y:S01]  /*2fa50*/  IMAD.WIDE R80, R85, 0x2, R4 ;  /* 0x0000000255507825 */ /* 0x008fe200078e0204 */
[----:B----4-:R-:W-:Y:S01]  /*2fa60*/  PRMT R25, R29, 0x7632, R25 ;  /* 0x000076321d197816 */ /* 0x010fe20000000019 */
[----:B------:R-:W-:Y:S02]  /*2fa70*/  @P5 STG.E.U16 desc[UR60][R78.64], R29 ;  /* 0x0000001d4e005986 */ /* 0x000fe4000c10153c */
[----:B------:R-:W-:Y:S02]  /*2fa80*/  IMAD.WIDE R10, R83, 0x2, R12 ;  /* 0x00000002530a7825 */ /* 0x000fe400078e020c */
[----:B------:R1:W-:Y:S02]  /*2fa90*/  @P0 STG.E.U16 desc[UR60][R80.64], R25 ;  /* 0x0000001950000986 */ /* 0x0003e4000c10153c */
[----:B------:R-:W-:Y:S01]  /*2faa0*/  VIADD R24, R0, 0x4 ;  /* 0x0000000400187836 */ /* 0x000fe20000000000 */
[-C--:B------:R-:W-:Y:S01]  /*2fab0*/  ISETP.LT.AND P0, PT, R154, R2.reuse, !P1 ;  /* 0x000000029a00720c */ /* 0x080fe20004f01270 */
[----:B------:R3:W-:Y:S01]  /*2fac0*/  @P6 STG.E.U16 desc[UR60][R10.64], R33 ;  /* 0x000000210a006986 */ /* 0x0007e2000c10153c */
[----:B------:R-:W-:-:S02]  /*2fad0*/  ISETP.LT.AND P5, PT, R153, R2, !P1 ;  /* 0x000000029900720c */ /* 0x000fc40004fa1270 */
[-C--:B------:R-:W-:Y:S01]  /*2fae0*/  ISETP.GE.AND P3, PT, R24, R3.reuse, PT ;  /* 0x000000031800720c */ /* 0x080fe20003f66270 */
[----:B------:R-:W-:Y:S01]  /*2faf0*/  VIADD R24, R0, 0x5 ;  /* 0x0000000500187836 */ /* 0x000fe20000000000 */
[----:B------:R-:W-:Y:S01]  /*2fb00*/  ISETP.LT.AND P6, PT, R152, R2, !P1 ;  /* 0x000000029800720c */ /* 0x000fe20004fc1270 */
[----:B0-----:R-:W-:Y:S01]  /*2fb10*/  IMAD.WIDE R14, R83, 0x2, R8 ;  /* 0x00000002530e7825 */ /* 0x001fe200078e0208 */
[----:B------:R-:W-:Y:S02]  /*2fb20*/  PRMT R36, R37, 0x7632, R36 ;  /* 0x0000763225247816 */ /* 0x000fe40000000024 */
[----:B------:R-:W-:Y:S01]  /*2fb30*/  ISETP.GE.AND P2, PT, R24, R3, PT ;  /* 0x000000031800720c */ /* 0x000fe20003f46270 */
[----:B-1----:R-:W-:Y:S01]  /*2fb40*/  IMAD.WIDE R24, R83, 0x2, R6 ;  /* 0x0000000253187825 */ /* 0x002fe200078e0206 */
[----:B---3--:R-:W-:-:S03]  /*2fb50*/  PRMT R11, R33, 0x7632, R11 ;  /* 0x00007632210b7816 */ /* 0x008fc6000000000b */
[----:B------:R-:W-:Y:S01]  /*2fb60*/  IMAD.WIDE R28, R83, 0x2, R4 ;  /* 0x00000002531c7825 */ /* 0x000fe200078e0204 */
[-C--:B------:R-:W-:Y:S01]  /*2fb70*/  ISETP.LT.AND P4, PT, R155, R2.reuse, !P3 ;  /* 0x000000029b00720c */ /* 0x080fe20005f81270 */
[----:B------:R0:W-:Y:S02]  /*2fb80*/  @P0 STG.E.U16 desc[UR60][R14.64], R11 ;  /* 0x0000000b0e000986 */ /* 0x0001e4000c10153c */
[----:B------:R-:W-:Y:S02]  /*2fb90*/  IMAD.IADD R85, R83, 0x1, R77 ;  /* 0x0000000153557824 */ /* 0x000fe400078e024d */
[----:B------:R1:W-:Y:S01]  /*2fba0*/  @P5 STG.E.U16 desc[UR60][R24.64], R37 ;  /* 0x0000002518005986 */ /* 0x0003e2000c10153c */
[----:B------:R-:W-:-:S03]  /*2fbb0*/  ISETP.LT.AND P5, PT, R154, R2, !P3 ;  /* 0x000000029a00720c */ /* 0x000fc60005fa1270 */
[----:B------:R3:W-:Y:S01]  /*2fbc0*/  @P6 STG.E.U16 desc[UR60][R28.64], R36 ;  /* 0x000000241c006986 */ /* 0x0007e2000c10153c */
[-C--:B------:R-:W-:Y:S02]  /*2fbd0*/  ISETP.LT.AND P6, PT, R153, R2.reuse, !P3 ;  /* 0x000000029900720c */ /* 0x080fe40005fc1270 */
[----:B------:R-:W-:Y:S01]  /*2fbe0*/  ISETP.LT.AND P3, PT, R152, R2, !P3 ;  /* 0x000000029800720c */ /* 0x000fe20005f61270 */
[----:B0-----:R-:W-:Y:S01]  /*2fbf0*/  IMAD.WIDE R10, R85, 0x2, R12 ;  /* 0x00000002550a7825 */ /* 0x001fe200078e020c */
[----:B------:R-:W-:-:S03]  /*2fc00*/  PRMT R33, R26, 0x7632, R33 ;  /* 0x000076321a217816 */ /* 0x000fc60000000021 */
[----:B------:R-:W-:Y:S01]  /*2fc10*/  IMAD.WIDE R14, R85, 0x2, R8 ;  /* 0x00000002550e7825 */ /* 0x000fe200078e0208 */
[----:B------:R0:W-:Y:S01]  /*2fc20*/  @P4 STG.E.U16 desc[UR60][R10.64], R26 ;  /* 0x0000001a0a004986 */ /* 0x0001e2000c10153c */
[----:B------:R-:W-:Y:S02]  /*2fc30*/  ISETP.LT.AND P4, PT, R155, R2, !P2 ;  /* 0x000000029b00720c */ /* 0x000fe40005781270 */
[----:B-1----:R-:W-:Y:S01]  /*2fc40*/  IMAD.WIDE R24, R85, 0x2, R6 ;  /* 0x0000000255187825 */ /* 0x002fe200078e0206 */
[----:B---3--:R-:W-:-:S03]  /*2fc50*/  PRMT R36, R30, 0x7632, R36 ;  /* 0x000076321e247816 */ /* 0x008fc60000000024 */
[C---:B------:R-:W-:Y:S01]  /*2fc60*/  IMAD.WIDE R28, R85.reuse, 0x2, R4 ;  /* 0x00000002551c7825 */ /* 0x040fe200078e0204 */
[----:B------:R1:W-:Y:S03]  /*2fc70*/  @P5 STG.E.U16 desc[UR60][R14.64], R33 ;  /* 0x000000210e005986 */ /* 0x0003e6000c10153c */
[----:B------:R-:W-:Y:S01]  /*2fc80*/  VIADD R32, R0, 0x6 ;  /* 0x0000000600207836 */ /* 0x000fe20000000000 */
[----:B------:R3:W-:Y:S01]  /*2fc90*/  @P6 STG.E.U16 desc[UR60][R24.64], R30 ;  /* 0x0000001e18006986 */ /* 0x0007e2000c10153c */
[----:B------:R-:W-:Y:S01]  /*2fca0*/  IMAD.IADD R79, R85, 0x1, R77 ;  /* 0x00000001554f7824 */ /* 0x000fe200078e024d */
[-C--:B------:R-:W-:Y:S02]  /*2fcb0*/  ISETP.LT.AND P5, PT, R153, R2.reuse, !P2 ;  /* 0x000000029900720c */ /* 0x080fe400057a1270 */
[----:B------:R4:W-:Y:S01]  /*2fcc0*/  @P3 STG.E.U16 desc[UR60][R28.64], R36 ;  /* 0x000000241c003986 */ /* 0x0009e2000c10153c */
[-C--:B------:R-:W-:Y:S01]  /*2fcd0*/  ISETP.LT.AND P3, PT, R154, R2.reuse, !P2 ;  /* 0x000000029a00720c */ /* 0x080fe20005761270 */
[----:B0-----:R-:W-:Y:S01]  /*2fce0*/  IMAD.WIDE R10, R79, 0x2, R12 ;  /* 0x000000024f0a7825 */ /* 0x001fe200078e020c */
[----:B------:R-:W-:-:S02]  /*2fcf0*/  ISETP.LT.AND P6, PT, R152, R2, !P2 ;  /* 0x000000029800720c */ /* 0x000fc400057c1270 */
[-C--:B------:R-:W-:Y:S01]  /*2fd00*/  ISETP.GE.AND P1, PT, R32, R3.reuse, PT ;  /* 0x000000032000720c */ /* 0x080fe20003f26270 */
[----:B------:R-:W-:Y:S01]  /*2fd10*/  VIADD R32, R0, 0x7 ;  /* 0x0000000700207836 */ /* 0x000fe20000000000 */
[----:B------:R0:W-:Y:S01]  /*2fd20*/  @P4 STG.E.U16 desc[UR60][R10.64], R34 ;  /* 0x000000220a004986 */ /* 0x0001e2000c10153c */
[----:B-1----:R-:W-:Y:S01]  /*2fd30*/  IMAD.WIDE R14, R79, 0x2, R8 ;  /* 0x000000024f0e7825 */ /* 0x002fe200078e0208 */
[----:B------:R-:W-:Y:S02]  /*2fd40*/  ISETP.LT.AND P2, PT, R155, R2, !P1 ;  /* 0x000000029b00720c */ /* 0x000fe40004f41270 */
[----:B------:R-:W-:Y:S01]  /*2fd50*/  ISETP.GE.AND P0, PT, R32, R3, PT ;  /* 0x000000032000720c */ /* 0x000fe20003f06270 */
[C---:B---3--:R-:W-:Y:S01]  /*2fd60*/  IMAD.WIDE R24, R79.reuse, 0x2, R6 ;  /* 0x000000024f187825 */ /* 0x048fe200078e0206 */
[----:B----4-:R-:W-:Y:S01]  /*2fd70*/  PRMT R28, R38, 0x7632, R28 ;  /* 0x00007632261c7816 */ /* 0x010fe2000000001c */
[----:B------:R-:W1:Y:S02]  /*2fd80*/  LDC R36, c[0x0][0x228] ;  /* 0x00008a00ff247b82 */ /* 0x000e640000000800 */
[----:B------:R-:W-:Y:S01]  /*2fd90*/  IMAD.WIDE R32, R79, 0x2, R4 ;  /* 0x000000024f207825 */ /* 0x000fe200078e0204 */
[----:B0-----:R-:W-:-:S03]  /*2fda0*/  PRMT R11, R34, 0x7632, R11 ;  /* 0x00007632220b7816 */ /* 0x001fc6000000000b */
[----:B------:R-:W-:Y:S02]  /*2fdb0*/  IMAD.IADD R79, R79, 0x1, R77 ;  /* 0x000000014f4f7824 */ /* 0x000fe400078e024d */
[----:B------:R0:W-:Y:S04]  /*2fdc0*/  @P3 STG.E.U16 desc[UR60][R14.64], R11 ;  /* 0x0000000b0e003986 */ /* 0x0001e8000c10153c */
[----:B------:R-:W-:Y:S01]  /*2fdd0*/  @P5 STG.E.U16 desc[UR60][R24.64], R38 ;  /* 0x0000002618005986 */ /* 0x000fe2000c10153c */
[----:B------:R-:W-:-:S03]  /*2fde0*/  ISETP.LT.AND P5, PT, R154, R2, !P1 ;  /* 0x000000029a00720c */ /* 0x000fc60004fa1270 */
[----:B------:R3:W-:Y:S01]  /*2fdf0*/  @P6 STG.E.U16 desc[UR60][R32.64], R28 ;  /* 0x0000001c20006986 */ /* 0x0007e2000c10153c */
[-C--:B------:R-:W-:Y:S02]  /*2fe00*/  ISETP.LT.AND P6, PT, R153, R2.reuse, !P1 ;  /* 0x000000029900720c */ /* 0x080fe40004fc1270 */
[----:B------:R-:W-:Y:S01]  /*2fe10*/  ISETP.LT.AND P1, PT, R152, R2, !P1 ;  /* 0x000000029800720c */ /* 0x000fe20004f21270 */
[----:B0-----:R-:W-:-:S04]  /*2fe20*/  IMAD.WIDE R10, R79, 0x2, R12 ;  /* 0x000000024f0a7825 */ /* 0x001fc800078e020c */
[----:B------:R-:W-:Y:S01]  /*2fe30*/  IMAD.WIDE R14, R79, 0x2, R8 ;  /* 0x000000024f0e7825 */ /* 0x000fe200078e0208 */
[----:B------:R0:W-:Y:S01]  /*2fe40*/  @P2 STG.E.U16 desc[UR60][R10.64], R27 ;  /* 0x0000001b0a002986 */ /* 0x0001e2000c10153c */
[----:B------:R-:W-:Y:S02]  /*2fe50*/  ISETP.LT.AND P2, PT, R155, R2, !P0 ;  /* 0x000000029b00720c */ /* 0x000fe40004741270 */
[----:B---3--:R-:W-:Y:S01]  /*2fe60*/  PRMT R33, R27, 0x7632, R33 ;  /* 0x000076321b217816 */ /* 0x008fe20000000021 */
[----:B------:R-:W-:-:S04]  /*2fe70*/  IMAD.WIDE R24, R79, 0x2, R6 ;  /* 0x000000024f187825 */ /* 0x000fc800078e0206 */
[----:B------:R-:W-:Y:S01]  /*2fe80*/  VIADD R26, R0, 0x8 ;  /* 0x00000008001a7836 */ /* 0x000fe20000000000 */
[----:B------:R3:W-:Y:S01]  /*2fe90*/  @P5 STG.E.U16 desc[UR60][R14.64], R33 ;  /* 0x000000210e005986 */ /* 0x0007e2000c10153c */
[----:B------:R-:W-:Y:S01]  /*2fea0*/  IMAD.WIDE R28, R79, 0x2, R4 ;  /* 0x000000024f1c7825 */ /* 0x000fe200078e0204 */
[----:B0-----:R-:W-:Y:S02]  /*2feb0*/  PRMT R11, R31, 0x7632, R11 ;  /* 0x000076321f0b7816 */ /* 0x001fe4000000000b */
[----:B------:R-:W-:Y:S01]  /*2fec0*/  @P6 STG.E.U16 desc[UR60][R24.64], R31 ;  /* 0x0000001f18006986 */ /* 0x000fe2000c10153c */
[----:B------:R-:W-:Y:S01]  /*2fed0*/  IMAD.IADD R79, R79, 0x1, R77 ;  /* 0x000000014f4f7824 */ /* 0x000fe200078e024d */
[-C--:B------:R-:W-:Y:S02]  /*2fee0*/  ISETP.LT.AND P5, PT, R154, R2.reuse, !P0 ;  /* 0x000000029a00720c */ /* 0x080fe400047a1270 */
[-C--:B------:R-:W-:Y:S01]  /*2fef0*/  ISETP.LT.AND P6, PT, R153, R2.reuse, !P0 ;  /* 0x000000029900720c */ /* 0x080fe200047c1270 */
[----:B------:R0:W-:Y:S01]  /*2ff00*/  @P1 STG.E.U16 desc[UR60][R28.64], R11 ;  /* 0x0000000b1c001986 */ /* 0x0001e2000c10153c */
[----:B------:R-:W-:-:S02]  /*2ff10*/  ISETP.LT.AND P0, PT, R152, R2, !P0 ;  /* 0x000000029800720c */ /* 0x000fc40004701270 */
[----:B------:R-:W-:Y:S01]  /*2ff20*/  ISETP.GE.AND P4, PT, R26, R3, PT ;  /* 0x000000031a00720c */ /* 0x000fe20003f86270 */
[----:B------:R-:W-:Y:S01]  /*2ff30*/  VIADD R26, R0, 0x9 ;  /* 0x00000009001a7836 */ /* 0x000fe20000000000 */
[----:B------:R-:W-:Y:S01]  /*2ff40*/  PRMT R32, R35, 0x7632, R32 ;  /* 0x0000763223207816 */ /* 0x000fe20000000020 */
[----:B---3--:R-:W-:-:S04]  /*2ff50*/  IMAD.WIDE R14, R79, 0x2, R8 ;  /* 0x000000024f0e7825 */ /* 0x008fc800078e0208 */
[----:B0-----:R-:W-:Y:S01]  /*2ff60*/  IMAD.WIDE R10, R79, 0x2, R12 ;  /* 0x000000024f0a7825 */ /* 0x001fe200078e020c */
[----:B------:R-:W-:Y:S02]  /*2ff70*/  ISETP.GE.AND P3, PT, R26, R3, PT ;  /* 0x000000031a00720c */ /* 0x000fe40003f66270 */
[----:B------:R-:W-:Y:S01]  /*2ff80*/  ISETP.LT.AND P1, PT, R155, R2, !P4 ;  /* 0x000000029b00720c */ /* 0x000fe20006721270 */
[C---:B------:R-:W-:Y:S01]  /*2ff90*/  IMAD.WIDE R24, R79.reuse, 0x2, R6 ;  /* 0x000000024f187825 */ /* 0x040fe200078e0206 */
[----:B------:R0:W-:Y:S03]  /*2ffa0*/  @P2 STG.E.U16 desc[UR60][R10.64], R35 ;  /* 0x000000230a002986 */ /* 0x0001e6000c10153c */
[C---:B------:R-:W-:Y:S01]  /*2ffb0*/  IMAD.WIDE R26, R79.reuse, 0x2, R4 ;  /* 0x000000024f1a7825 */ /* 0x040fe200078e0204 */
[----:B------:R3:W-:Y:S03]  /*2ffc0*/  @P5 STG.E.U16 desc[UR60][R14.64], R32 ;  /* 0x000000200e005986 */ /* 0x0007e6000c10153c */
[----:B------:R-:W-:Y:S01]  /*2ffd0*/  IMAD.IADD R33, R79, 0x1, R77 ;  /* 0x000000014f217824 */ /* 0x000fe200078e024d */
[----:B------:R4:W-:Y:S01]  /*2ffe0*/  @P6 STG.E.U16 desc[UR60][R24.64], R39 ;  /* 0x0000002718006986 */ /* 0x0009e2000c10153c */
[----:B0-----:R-:W-:-:S02]  /*2fff0*/  PRMT R11, R39, 0x7632, R11 ;  /* 0x00007632270b7816 */ /* 0x001fc4000000000b */
[----:B------:R-:W-:Y:S01]  /*30000*/  IMAD.WIDE R28, R33, 0x2, R12 ;  /* 0x00000002211c7825 */ /* 0x000fe200078e020c */
[-C--:B------:R-:W-:Y:S01]  /*30010*/  ISETP.LT.AND P5, PT, R153, R2.reuse, !P4 ;  /* 0x000000029900720c */ /* 0x080fe200067a1270 */
[----:B------:R-:W0:Y:S01]  /*30020*/  LDC R35, c[0x0][0x228] ;  /* 0x00008a00ff237b82 */ /* 0x000e220000000800 */
[----:B------:R5:W-:Y:S01]  /*30030*/  @P0 STG.E.U16 desc[UR60][R26.64], R11 ;  /* 0x0000000b1a000986 */ /* 0x000be2000c10153c */
[-C--:B------:R-:W-:Y:S02]  /*30040*/  ISETP.LT.AND P0, PT, R154, R2.reuse, !P4 ;  /* 0x000000029a00720c */ /* 0x080fe40006701270 */
[-C--:B------:R-:W-:Y:S01]  /*30050*/  ISETP.LT.AND P4, PT, R152, R2.reuse, !P4 ;  /* 0x000000029800720c */ /* 0x080fe20006781270 */
[----:B------:R2:W-:Y:S01]  /*30060*/  @P1 STG.E.U16 desc[UR60][R28.64], R40 ;  /* 0x000000281c001986 */ /* 0x0005e2000c10153c */
[-C--:B------:R-:W-:Y:S01]  /*30070*/  ISETP.LT.AND P6, PT, R155, R2.reuse, !P3 ;  /* 0x000000029b00720c */ /* 0x080fe20005fc1270 */
[C---:B---3--:R-:W-:Y:S01]  /*30080*/  IMAD.WIDE R14, R33.reuse, 0x2, R6 ;  /* 0x00000002210e7825 */ /* 0x048fe200078e0206 */
[----:B------:R-:W-:Y:S01]  /*30090*/  ISETP.LT.AND P1, PT, R154, R2, !P3 ;  /* 0x000000029a00720c */ /* 0x000fe20005f21270 */
[----:B----4-:R-:W3:Y:S02]  /*300a0*/  LDC R39, c[0x0][0x228] ;  /* 0x00008a00ff277b82 */ /* 0x010ee40000000800 */
[----:B-----5:R-:W-:Y:S01]  /*300b0*/  IMAD.WIDE R10, R33, 0x2, R8 ;  /* 0x00000002210a7825 */ /* 0x020fe200078e0208 */
[----:B--2---:R-:W-:-:S03]  /*300c0*/  PRMT R29, R40, 0x7632, R29 ;  /* 0x00007632281d7816 */ /* 0x004fc6000000001d */
[----:B------:R-:W-:Y:S01]  /*300d0*/  VIADD R30, R0, 0xa ;  /* 0x0000000a001e7836 */ /* 0x000fe20000000000 */
[----:B------:R-:W-:Y:S01]  /*300e0*/  PRMT R32, R44, 0x7632, R32 ;  /* 0x000076322c207816 */ /* 0x000fe20000000020 */
[----:B------:R-:W-:Y:S01]  /*300f0*/  IMAD.IADD R31, R33, 0x1, R77 ;  /* 0x00000001211f7824 */ /* 0x000fe200078e024d */
[----:B------:R-:W-:Y:S01]  /*30100*/  PRMT R34, R53, 0x7632, R34 ;  /* 0x0000763235227816 */ /* 0x000fe20000000022 */
[----:B------:R2:W-:Y:S01]  /*30110*/  @P0 STG.E.U16 desc[UR60][R10.64], R29 ;  /* 0x0000001d0a000986 */ /* 0x0005e2000c10153c */
[----:B------:R-:W-:Y:S01]  /*30120*/  IMAD.WIDE R24, R33, 0x2, R4 ;  /* 0x0000000221187825 */ /* 0x000fe200078e0204 */
[----:B------:R-:W-:Y:S01]  /*30130*/  PRMT R37, R64, 0x7632, R37 ;  /* 0x0000763240257816 */ /* 0x000fe20000000025 */
[----:B------:R-:W4:Y:S01]  /*30140*/  LDC R40, c[0x0][0x228] ;  /* 0x00008a00ff287b82 */ /* 0x000f220000000800 */
[----:B------:R5:W-:Y:S01]  /*30150*/  @P5 STG.E.U16 desc[UR60][R14.64], R44 ;  /* 0x0000002c0e005986 */ /* 0x000be2000c10153c */
[-C--:B------:R-:W-:Y:S01]  /*30160*/  ISETP.LT.AND P5, PT, R153, R2.reuse, !P3 ;  /* 0x000000029900720c */ /* 0x080fe20005fa1270 */
[----:B------:R-:W-:Y:S01]  /*30170*/  IMAD.WIDE R26, R31, 0x2, R12 ;  /* 0x000000021f1a7825 */ /* 0x000fe200078e020c */
[----:B------:R-:W-:-:S02]  /*30180*/  ISETP.LT.AND P3, PT, R152, R2, !P3 ;  /* 0x000000029800720c */ /* 0x000fc40005f61270 */
[----:B------:R-:W-:Y:S02]  /*30190*/  ISETP.GE.AND P2, PT, R30, R3, PT ;  /* 0x000000031e00720c */ /* 0x000fe40003f46270 */
[----:B--2---:R-:W-:Y:S01]  /*301a0*/  PRMT R11, R48, 0x7632, R11 ;  /* 0x00007632300b7816 */ /* 0x004fe2000000000b */
[----:B------:R-:W-:Y:S01]  /*301b0*/  IMAD.WIDE R28, R31, 0x2, R8 ;  /* 0x000000021f1c7825 */ /* 0x000fe200078e0208 */
[----:B------:R2:W-:Y:S01]  /*301c0*/  @P4 STG.E.U16 desc[UR60][R24.64], R32 ;  /* 0x0000002018004986 */ /* 0x0005e2000c10153c */
[----:B------:R-:W-:-:S03]  /*301d0*/  ISETP.LT.AND P4, PT, R155, R2, !P2 ;  /* 0x000000029b00720c */ /* 0x000fc60005781270 */
[----:B------:R-:W-:Y:S01]  /*301e0*/  @P6 STG.E.U16 desc[UR60][R26.64], R48 ;  /* 0x000000301a006986 */ /* 0x000fe2000c10153c */
[----:B------:R-:W-:Y:S01]  /*301f0*/  ISETP.LT.AND P6, PT, R154, R2, !P2 ;  /* 0x000000029a00720c */ /* 0x000fe200057c1270 */
[C---:B-----5:R-:W-:Y:S02]  /*30200*/  IMAD.WIDE R14, R31.reuse, 0x2, R4 ;  /* 0x000000021f0e7825 */ /* 0x060fe400078e0204 */
[----:B------:R5:W-:Y:S02]  /*30210*/  @P1 STG.E.U16 desc[UR60][R28.64], R11 ;  /* 0x0000000b1c001986 */ /* 0x000be4000c10153c */
[----:B------:R-:W-:Y:S02]  /*30220*/  IMAD.IADD R33, R31, 0x1, R77 ;  /* 0x000000011f217824 */ /* 0x000fe400078e024d */
[----:B------:R-:W-:Y:S01]  /*30230*/  VIADD R30, R0, 0xb ;  /* 0x0000000b001e7836 */ /* 0x000fe20000000000 */
[----:B--2---:R-:W-:Y:S01]  /*30240*/  PRMT R32, R41, 0x7632, R32 ;  /* 0x0000763229207816 */ /* 0x004fe20000000020 */
[----:B------:R-:W-:-:S04]  /*30250*/  IMAD.WIDE R24, R33, 0x2, R12 ;  /* 0x0000000221187825 */ /* 0x000fc800078e020c */
[----:B-----5:R-:W-:Y:S01]  /*30260*/  IMAD.WIDE R10, R31, 0x2, R6 ;  /* 0x000000021f0a7825 */ /* 0x020fe200078e0206 */
[----:B------:R-:W-:-:S04]  /*30270*/  PRMT R29, R52, 0x7632, R29 ;  /* 0x00007632341d7816 */ /* 0x000fc8000000001d */
[----:B------:R2:W-:Y:S01]  /*30280*/  @P5 STG.E.U16 desc[UR60][R10.64], R52 ;  /* 0x000000340a005986 */ /* 0x0005e2000c10153c */
[----:B------:R-:W-:Y:S01]  /*30290*/  IMAD.WIDE R26, R33, 0x2, R8 ;  /* 0x00000002211a7825 */ /* 0x000fe200078e0208 */
[----:B------:R-:W-:Y:S02]  /*302a0*/  ISETP.GE.AND P0, PT, R30, R3, PT ;  /* 0x000000031e00720c */ /* 0x000fe40003f06270 */
[----:B------:R5:W-:Y:S01]  /*302b0*/  @P3 STG.E.U16 desc[UR60][R14.64], R29 ;  /* 0x0000001d0e003986 */ /* 0x000be2000c10153c */
[-C--:B------:R-:W-:Y:S02]  /*302c0*/  ISETP.LT.AND P3, PT, R153, R2.reuse, !P2 ;  /* 0x000000029900720c */ /* 0x080fe40005761270 */
[-C--:B------:R-:W-:Y:S01]  /*302d0*/  ISETP.LT.AND P2, PT, R152, R2.reuse, !P2 ;  /* 0x000000029800720c */ /* 0x080fe20005741270 */
[----:B------:R1:W-:Y:S01]  /*302e0*/  @P4 STG.E.U16 desc[UR60][R24.64], R41 ;  /* 0x0000002918004986 */ /* 0x0003e2000c10153c */
[----:B------:R-:W-:Y:S01]  /*302f0*/  ISETP.LT.AND P4, PT, R155, R2, !P0 ;  /* 0x000000029b00720c */ /* 0x000fe20004781270 */
[----:B------:R-:W-:-:S02]  /*30300*/  VIADD R30, R0, 0xc ;  /* 0x0000000c001e7836 */ /* 0x000fc40000000000 */
[----:B------:R0:W-:Y:S01]  /*30310*/  @P6 STG.E.U16 desc[UR60][R26.64], R32 ;  /* 0x000000201a006986 */ /* 0x0001e2000c10153c */
[----:B------:R-:W-:Y:S01]  /*30320*/  ISETP.LT.AND P6, PT, R154, R2, !P0 ;  /* 0x000000029a00720c */ /* 0x000fe200047c1270 */
[----:B--2---:R-:W-:Y:S01]  /*30330*/  IMAD.WIDE R10, R33, 0x2, R6 ;  /* 0x00000002210a7825 */ /* 0x004fe200078e0206 */
[----:B-----5:R-:W-:-:S03]  /*30340*/  PRMT R29, R45, 0x7632, R29 ;  /* 0x000076322d1d7816 */ /* 0x020fc6000000001d */
[C---:B------:R-:W-:Y:S02]  /*30350*/  IMAD.IADD R31, R33.reuse, 0x1, R77 ;  /* 0x00000001211f7824 */ /* 0x040fe400078e024d */
[----:B------:R-:W-:Y:S01]  /*30360*/  IMAD.WIDE R14, R33, 0x2, R4 ;  /* 0x00000002210e7825 */ /* 0x000fe200078e0204 */
[----:B------:R-:W-:Y:S01]  /*30370*/  ISETP.GE.AND P1, PT, R30, R3, PT ;  /* 0x000000031e00720c */ /* 0x000fe20003f26270 */
[----:B------:R-:W-:Y:S01]  /*30380*/  @P3 STG.E.U16 desc[UR60][R10.64], R45 ;  /* 0x0000002d0a003986 */ /* 0x000fe2000c10153c */
[-C--:B------:R-:W-:Y:S01]  /*30390*/  ISETP.LT.AND P5, PT, R153, R2.reuse, !P0 ;  /* 0x000000029900720c */ /* 0x080fe200047a1270 */
[----:B-1----:R-:W-:Y:S01]  /*303a0*/  IMAD.WIDE R24, R31, 0x2, R12 ;  /* 0x000000021f187825 */ /* 0x002fe200078e020c */
[----:B0-----:R-:W-:Y:S01]  /*303b0*/  PRMT R32, R49, 0x7632, R32 ;  /* 0x0000763231207816 */ /* 0x001fe20000000020 */
[----:B------:R0:W-:Y:S01]  /*303c0*/  @P2 STG.E.U16 desc[UR60][R14.64], R29 ;  /* 0x0000001d0e002986 */ /* 0x0001e2000c10153c */
[-C--:B------:R-:W-:Y:S01]  /*303d0*/  ISETP.LT.AND P0, PT, R152, R2.reuse, !P0 ;  /* 0x000000029800720c */ /* 0x080fe20004701270 */
[----:B------:R-:W-:Y:S01]  /*303e0*/  IMAD.WIDE R26, R31, 0x2, R8 ;  /* 0x000000021f1a7825 */ /* 0x000fe200078e0208 */
[----:B------:R-:W-:-:S03]  /*303f0*/  ISETP.LT.AND P2, PT, R155, R2, !P1 ;  /* 0x000000029b00720c */ /* 0x000fc60004f41270 */
[C---:B------:R-:W-:Y:S01]  /*30400*/  VIADD R28, R0.reuse, 0xd ;  /* 0x0000000d001c7836 */ /* 0x040fe20000000000 */
[----:B------:R1:W-:Y:S01]  /*30410*/  @P4 STG.E.U16 desc[UR60][R24.64], R49 ;  /* 0x0000003118004986 */ /* 0x0003e2000c10153c */
[----:B------:R-:W-:Y:S01]  /*30420*/  IMAD.IADD R33, R31, 0x1, R77 ;  /* 0x000000011f217824 */ /* 0x000fe200078e024d */
[-C--:B------:R-:W-:Y:S01]  /*30430*/  ISETP.LT.AND P4, PT, R153, R2.reuse, !P1 ;  /* 0x000000029900720c */ /* 0x080fe20004f81270 */
[----:B------:R-:W-:Y:S01]  /*30440*/  VIADD R38, R0, 0x15 ;  /* 0x0000001500267836 */ /* 0x000fe20000000000 */
[----:B------:R2:W-:Y:S01]  /*30450*/  @P6 STG.E.U16 desc[UR60][R26.64], R32 ;  /* 0x000000201a006986 */ /* 0x0005e2000c10153c */
[----:B------:R-:W-:Y:S01]  /*30460*/  ISETP.GE.AND P3, PT, R28, R3, PT ;  /* 0x000000031c00720c */ /* 0x000fe20003f66270 */
[C---:B0-----:R-:W-:Y:S01]  /*30470*/  IMAD.WIDE R28, R31.reuse, 0x2, R6 ;  /* 0x000000021f1c7825 */ /* 0x041fe200078e0206 */
[----:B------:R-:W-:Y:S01]  /*30480*/  ISETP.LT.AND P6, PT, R154, R2, !P1 ;  /* 0x000000029a00720c */ /* 0x000fe20004fc1270 */
[----:B------:R-:W0:Y:S02]  /*30490*/  LDC R41, c[0x0][0x228] ;  /* 0x00008a00ff297b82 */ /* 0x000e240000000800 */
[----:B------:R-:W-:Y:S01]  /*304a0*/  IMAD.WIDE R10, R31, 0x2, R4 ;  /* 0x000000021f0a7825 */ /* 0x000fe200078e0204 */
[----:B------:R5:W-:Y:S03]  /*304b0*/  @P5 STG.E.U16 desc[UR60][R28.64], R53 ;  /* 0x000000351c005986 */ /* 0x000be6000c10153c */
[----:B------:R-:W-:Y:S01]  /*304c0*/  IMAD.WIDE R14, R33, 0x2, R12 ;  /* 0x00000002210e7825 */ /* 0x000fe200078e020c */
[----:B------:R3:W-:Y:S01]  /*304d0*/  @P0 STG.E.U16 desc[UR60][R10.64], R34 ;  /* 0x000000220a000986 */ /* 0x0007e2000c10153c */
[----:B------:R-:W-:-:S02]  /*304e0*/  PRMT R31, R42, 0x7632, R31 ;  /* 0x000076322a1f7816 */ /* 0x000fc4000000001f */
[C---:B-1----:R-:W-:Y:S01]  /*304f0*/  IMAD.WIDE R24, R33.reuse, 0x2, R8 ;  /* 0x0000000221187825 */ /* 0x042fe200078e0208 */
[----:B------:R1:W-:Y:S01]  /*30500*/  @P2 STG.E.U16 desc[UR60][R14.64], R42 ;  /* 0x0000002a0e002986 */ /* 0x0003e2000c10153c */
[-C--:B------:R-:W-:Y:S02]  /*30510*/  ISETP.LT.AND P0, PT, R152, R2.reuse, !P1 ;  /* 0x000000029800720c */ /* 0x080fe40004f01270 */
[----:B--2---:R-:W-:Y:S01]  /*30520*/  IMAD.WIDE R26, R33, 0x2, R6 ;  /* 0x00000002211a7825 */ /* 0x004fe200078e0206 */
[----:B------:R-:W-:-:S03]  /*30530*/  ISETP.LT.AND P2, PT, R155, R2, !P3 ;  /* 0x000000029b00720c */ /* 0x000fc60005f41270 */
[----:B------:R-:W-:Y:S01]  /*30540*/  VIADD R30, R0, 0xe ;  /* 0x0000000e001e7836 */ /* 0x000fe20000000000 */
[----:B------:R2:W-:Y:S01]  /*30550*/  @P6 STG.E.U16 desc[UR60][R24.64], R31 ;  /* 0x0000001f18006986 */ /* 0x0005e2000c10153c */
[C---:B-----5:R-:W-:Y:S01]  /*30560*/  IMAD.IADD R29, R33.reuse, 0x1, R77 ;  /* 0x00000001211d7824 */ /* 0x060fe200078e024d */
[-C--:B------:R-:W-:Y:S02]  /*30570*/  ISETP.LT.AND P6, PT, R154, R2.reuse, !P3 ;  /* 0x000000029a00720c */ /* 0x080fe40005fc1270 */
[----:B------:R5:W-:Y:S01]  /*30580*/  @P4 STG.E.U16 desc[UR60][R26.64], R46 ;  /* 0x0000002e1a004986 */ /* 0x000be2000c10153c */
[----:B------:R-:W-:Y:S01]  /*30590*/  ISETP.GE.AND P5, PT, R30, R3, PT ;  /* 0x000000031e00720c */ /* 0x000fe20003fa6270 */
[----:B---3--:R-:W-:Y:S01]  /*305a0*/  IMAD.WIDE R10, R33, 0x2, R4 ;  /* 0x00000002210a7825 */ /* 0x008fe200078e0204 */
[----:B------:R-:W-:Y:S01]  /*305b0*/  ISETP.LT.AND P4, PT, R153, R2, !P3 ;  /* 0x000000029900720c */ /* 0x000fe20005f81270 */
[----:B------:R-:W3:Y:S01]  /*305c0*/  LDC R33, c[0x0][0x228] ;  /* 0x00008a00ff217b82 */ /* 0x000ee20000000800 */
[----:B------:R-:W-:Y:S01]  /*305d0*/  PRMT R30, R46, 0x7632, R30 ;  /* 0x000076322e1e7816 */ /* 0x000fe2000000001e */
[----:B-1----:R-:W-:Y:S01]  /*305e0*/  IMAD.WIDE R14, R29, 0x2, R12 ;  /* 0x000000021d0e7825 */ /* 0x002fe200078e020c */
[----:B------:R-:W-:-:S03]  /*305f0*/  PRMT R32, R50, 0x7632, R32 ;  /* 0x0000763232207816 */ /* 0x000fc60000000020 */
[----:B------:R1:W-:Y:S01]  /*30600*/  @P0 STG.E.U16 desc[UR60][R10.64], R30 ;  /* 0x0000001e0a000986 */ /* 0x0003e2000c10153c */
[----:B--2---:R-:W-:-:S03]  /*30610*/  IMAD.WIDE R24, R29, 0x2, R8 ;  /* 0x000000021d187825 */ /* 0x004fc600078e0208 */
[----:B------:R-:W-:Y:S01]  /*30620*/  @P2 STG.E.U16 desc[UR60][R14.64], R50 ;  /* 0x000000320e002986 */ /* 0x000fe2000c10153c */
[----:B-----5:R-:W-:Y:S01]  /*30630*/  IMAD.WIDE R26, R29, 0x2, R6 ;  /* 0x000000021d1a7825 */ /* 0x020fe200078e0206 */
[-C--:B------:R-:W-:Y:S02]  /*30640*/  ISETP.LT.AND P2, PT, R152, R2.reuse, !P3 ;  /* 0x000000029800720c */ /* 0x080fe40005f41270 */
[----:B------:R-:W-:Y:S01]  /*30650*/  @P6 STG.E.U16 desc[UR60][R24.64], R32 ;  /* 0x0000002018006986 */ /* 0x000fe2000c10153c */
[----:B------:R-:W-:-:S03]  /*30660*/  ISETP.LT.AND P3, PT, R155, R2, !P5 ;  /* 0x000000029b00720c */ /* 0x000fc60006f61270 */
[----:B------:R2:W-:Y:S01]  /*30670*/  @P4 STG.E.U16 desc[UR60][R26.64], R54 ;  /* 0x000000361a004986 */ /* 0x0005e2000c10153c */
[-C--:B------:R-:W-:Y:S01]  /*30680*/  ISETP.LT.AND P4, PT, R154, R2.reuse, !P5 ;  /* 0x000000029a00720c */ /* 0x080fe20006f81270 */
[----:B-1----:R-:W-:Y:S01]  /*30690*/  IMAD.WIDE R10, R29, 0x2, R4 ;  /* 0x000000021d0a7825 */ /* 0x002fe200078e0204 */
[----:B------:R-:W-:-:S03]  /*306a0*/  ISETP.LT.AND P6, PT, R153, R2, !P5 ;  /* 0x000000029900720c */ /* 0x000fc60006fc1270 */
[----:B------:R-:W-:Y:S02]  /*306b0*/  IMAD.IADD R31, R29, 0x1, R77 ;  /* 0x000000011d1f7824 */ /* 0x000fe400078e024d */
[----:B------:R-:W-:Y:S01]  /*306c0*/  VIADD R28, R0, 0xf ;  /* 0x0000000f001c7836 */ /* 0x000fe20000000000 */
[----:B--2---:R-:W-:Y:S01]  /*306d0*/  PRMT R27, R54, 0x7632, R27 ;  /* 0x00007632361b7816 */ /* 0x004fe2000000001b */
[----:B------:R-:W-:Y:S01]  /*306e0*/  IMAD.WIDE R14, R31, 0x2, R12 ;  /* 0x000000021f0e7825 */ /* 0x000fe200078e020c */
[----:B------:R-:W-:-:S03]  /*306f0*/  PRMT R29, R43, 0x7632, R29 ;  /* 0x000076322b1d7816 */ /* 0x000fc6000000001d */
[----:B------:R1:W-:Y:S01]  /*30700*/  @P2 STG.E.U16 desc[UR60][R10.64], R27 ;  /* 0x0000001b0a002986 */ /* 0x0003e2000c10153c */
[C---:B------:R-:W-:Y:S01]  /*30710*/  IMAD.WIDE R24, R31.reuse, 0x2, R8 ;  /* 0x000000021f187825 */ /* 0x040fe200078e0208 */
[-C--:B------:R-:W-:Y:S02]  /*30720*/  ISETP.LT.AND P2, PT, R152, R2.reuse, !P5 ;  /* 0x000000029800720c */ /* 0x080fe40006f41270 */
[----:B------:R-:W-:Y:S01]  /*30730*/  ISETP.GE.AND P1, PT, R28, R3, PT ;  /* 0x000000031c00720c */ /* 0x000fe20003f26270 */
[C---:B------:R-:W-:Y:S01]  /*30740*/  VIADD R28, R0.reuse, 0x10 ;  /* 0x00000010001c7836 */ /* 0x040fe20000000000 */
[----:B------:R-:W-:Y:S01]  /*30750*/  @P3 STG.E.U16 desc[UR60][R14.64], R43 ;  /* 0x0000002b0e003986 */ /* 0x000fe2000c10153c */
[----:B------:R-:W-:Y:S02]  /*30760*/  VIADD R30, R0, 0x11 ;  /* 0x00000011001e7836 */ /* 0x000fe40000000000 */
[----:B-1----:R-:W-:Y:S01]  /*30770*/  IMAD.WIDE R26, R31, 0x2, R6 ;  /* 0x000000021f1a7825 */ /* 0x002fe200078e0206 */
[----:B------:R1:W-:Y:S01]  /*30780*/  @P4 STG.E.U16 desc[UR60][R24.64], R29 ;  /* 0x0000001d18004986 */ /* 0x0003e2000c10153c */
[----:B------:R-:W-:-:S02]  /*30790*/  ISETP.LT.AND P4, PT, R155, R2, !P1 ;  /* 0x000000029b00720c */ /* 0x000fc40004f81270 */
[-C--:B------:R-:W-:Y:S01]  /*307a0*/  ISETP.GE.AND P0, PT, R28, R3.reuse, PT ;  /* 0x000000031c00720c */ /* 0x080fe20003f06270 */
[----:B------:R2:W-:Y:S01]  /*307b0*/  @P6 STG.E.U16 desc[UR60][R26.64], R47 ;  /* 0x0000002f1a006986 */ /* 0x0005e2000c10153c */
[-C--:B------:R-:W-:Y:S01]  /*307c0*/  ISETP.LT.AND P5, PT, R154, R2.reuse, !P1 ;  /* 0x000000029a00720c */ /* 0x080fe20004fa1270 */
[----:B------:R-:W-:Y:S01]  /*307d0*/  VIADD R32, R0, 0x12 ;  /* 0x0000001200207836 */ /* 0x000fe20000000000 */
[----:B------:R-:W-:Y:S02]  /*307e0*/  PRMT R11, R47, 0x7632, R11 ;  /* 0x000076322f0b7816 */ /* 0x000fe4000000000b */
[----:B------:R-:W-:Y:S01]  /*307f0*/  ISETP.LT.AND P6, PT, R153, R2, !P1 ;  /* 0x000000029900720c */ /* 0x000fe20004fc1270 */
[C---:B-1----:R-:W-:Y:S01]  /*30800*/  IMAD.WIDE R28, R31.reuse, 0x2, R4 ;  /* 0x000000021f1c7825 */ /* 0x042fe200078e0204 */
[-C--:B------:R-:W-:Y:S02]  /*30810*/  ISETP.GE.AND P3, PT, R30, R3.reuse, PT ;  /* 0x000000031e00720c */ /* 0x080fe40003f66270 */
[----:B------:R-:W1:Y:S01]  /*30820*/  LDC R30, c[0x0][0x228] ;  /* 0x00008a00ff1e7b82 */ /* 0x000e620000000800 */
[----:B------:R-:W-:Y:S01]  /*30830*/  IMAD.IADD R31, R31, 0x1, R77 ;  /* 0x000000011f1f7824 */ /* 0x000fe200078e024d */
[----:B------:R5:W-:Y:S01]  /*30840*/  @P2 STG.E.U16 desc[UR60][R28.64], R11 ;  /* 0x0000000b1c002986 */ /* 0x000be2000c10153c */
[----:B------:R-:W-:-:S02]  /*30850*/  ISETP.GE.AND P2, PT, R32, R3, PT ;  /* 0x000000032000720c */ /* 0x000fc40003f46270 */
[----:B------:R-:W-:Y:S01]  /*30860*/  IMAD.WIDE R14, R31, 0x2, R8 ;  /* 0x000000021f0e7825 */ /* 0x000fe200078e0208 */
[----:B--2---:R-:W-:Y:S02]  /*30870*/  PRMT R26, R51, 0x7632, R26 ;  /* 0x00007632331a7816 */ /* 0x004fe4000000001a */
[----:B------:R-:W2:Y:S01]  /*30880*/  LDC R32, c[0x0][0x228] ;  /* 0x00008a00ff207b82 */ /* 0x000ea20000000800 */
[----:B------:R-:W-:-:S04]  /*30890*/  IMAD.WIDE R24, R31, 0x2, R6 ;  /* 0x000000021f187825 */ /* 0x000fc800078e0206 */
[----:B-----5:R-:W-:Y:S01]  /*308a0*/  IMAD.WIDE R10, R31, 0x2, R12 ;  /* 0x000000021f0a7825 */ /* 0x020fe200078e020c */
[-C--:B------:R-:W-:Y:S02]  /*308b0*/  ISETP.LT.AND P1, PT, R152, R2.reuse, !P1 ;  /* 0x000000029800720c */ /* 0x080fe40004f21270 */
[----:B------:R-:W5:Y:S02]  /*308c0*/  LDC R28, c[0x0][0x228] ;  /* 0x00008a00ff1c7b82 */ /* 0x000f640000000800 */
[----:B------:R4:W-:Y:S04]  /*308d0*/  @P4 STG.E.U16 desc[UR60][R10.64], R51 ;  /* 0x000000330a004986 */ /* 0x0009e8000c10153c */
[----:B------:R0:W-:Y:S01]  /*308e0*/  @P5 STG.E.U16 desc[UR60][R14.64], R26 ;  /* 0x0000001a0e005986 */ /* 0x0001e2000c10153c */
[----:B------:R-:W-:-:S03]  /*308f0*/  ISETP.LT.AND P5, PT, R155, R2, !P0 ;  /* 0x000000029b00720c */ /* 0x000fc600047a1270 */
[----:B------:R3:W-:Y:S01]  /*30900*/  @P6 STG.E.U16 desc[UR60][R24.64], R55 ;  /* 0x0000003718006986 */ /* 0x0007e2000c10153c */
[-C--:B------:R-:W-:Y:S01]  /*30910*/  ISETP.LT.AND P6, PT, R154, R2.reuse, !P0 ;  /* 0x000000029a00720c */ /* 0x080fe200047c1270 */
[----:B------:R-:W-:Y:S01]  /*30920*/  IMAD.IADD R29, R31, 0x1, R77 ;  /* 0x000000011f1d7824 */ /* 0x000fe200078e024d */
[----:B------:R-:W-:Y:S02]  /*30930*/  ISETP.LT.AND P4, PT, R153, R2, !P0 ;  /* 0x000000029900720c */ /* 0x000fe40004781270 */
[----:B------:R-:W5:Y:S01]  /*30940*/  LDC R2, c[0x0][0x228] ;  /* 0x00008a00ff027b82 */ /* 0x000f620000000800 */
[----:B------:R-:W-:Y:S01]  /*30950*/  PRMT R27, R55, 0x7632, R27 ;  /* 0x00007632371b7816 */ /* 0x000fe2000000001b */
[----:B----4-:R-:W-:Y:S01]  /*30960*/  IMAD.WIDE R10, R31, 0x2, R4 ;  /* 0x000000021f0a7825 */ /* 0x010fe200078e0204 */
[----:B------:R-:W-:-:S03]  /*30970*/  PRMT R31, R56, 0x7632, R31 ;  /* 0x00007632381f7816 */ /* 0x000fc6000000001f */
[C---:B0-----:R-:W-:Y:S01]  /*30980*/  IMAD.WIDE R14, R29.reuse, 0x2, R12 ;  /* 0x000000021d0e7825 */ /* 0x041fe200078e020c */
[----:B------:R0:W-:Y:S03]  /*30990*/  @P1 STG.E.U16 desc[UR60][R10.64], R27 ;  /* 0x0000001b0a001986 */ /* 0x0001e6000c10153c */
[----:B---3--:R-:W-:Y:S01]  /*309a0*/  IMAD.WIDE R24, R29, 0x2, R8 ;  /* 0x000000021d187825 */ /* 0x008fe200078e0208 */
[----:B------:R3:W-:Y:S03]  /*309b0*/  @P5 STG.E.U16 desc[UR60][R14.64], R56 ;  /* 0x000000380e005986 */ /* 0x0007e6000c10153c */
[----:B------:R-:W-:Y:S01]  /*309c0*/  VIADD R34, R0, 0x13 ;  /* 0x0000001300227836 */ /* 0x000fe20000000000 */
[----:B------:R4:W-:Y:S01]  /*309d0*/  @P6 STG.E.U16 desc[UR60][R24.64], R31 ;  /* 0x0000001f18006986 */ /* 0x0009e2000c10153c */
[----:B-1----:R-:W-:-:S02]  /*309e0*/  ISETP.LT.AND P6, PT, R152, R30, !P0 ;  /* 0x0000001e9800720c */ /* 0x002fc400047c1270 */
[----:B--2---:R-:W-:Y:S01]  /*309f0*/  ISETP.LT.AND P0, PT, R155, R32, !P3 ;  /* 0x000000209b00720c */ /* 0x004fe20005f01270 */
[----:B------:R-:W1:Y:S01]  /*30a00*/  LDC R30, c[0x0][0x228] ;  /* 0x00008a00ff1e7b82 */ /* 0x000e620000000800 */
[----:B------:R-:W-:Y:S01]  /*30a10*/  ISETP.GE.AND P1, PT, R34, R3, PT ;  /* 0x000000032200720c */ /* 0x000fe20003f26270 */
[----:B0-----:R-:W-:Y:S01]  /*30a20*/  IMAD.WIDE R26, R29, 0x2, R6 ;  /* 0x000000021d1a7825 */ /* 0x001fe200078e0206 */
[----:B---3--:R-:W-:-:S05]  /*30a30*/  PRMT R15, R60, 0x7632, R15 ;  /* 0x000076323c0f7816 */ /* 0x008fca000000000f */
[----:B------:R-:W0:Y:S01]  /*30a40*/  LDC R32, c[0x0][0x228] ;  /* 0x00008a00ff207b82 */ /* 0x000e220000000800 */
[----:B------:R-:W-:Y:S01]  /*30a50*/  IMAD.WIDE R10, R29, 0x2, R4 ;  /* 0x000000021d0a7825 */ /* 0x000fe200078e0204 */
[----:B------:R-:W-:Y:S06]  /*30a60*/  @P4 STG.E.U16 desc[UR60][R26.64], R60 ;  /* 0x0000003c1a004986 */ /* 0x000fec000c10153c */
[----:B------:R-:W2:Y:S01]  /*30a70*/  LDC R34, c[0x0][0x228] ;  /* 0x00008a00ff227b82 */ /* 0x000ea20000000800 */
[----:B-----5:R-:W-:Y:S01]  /*30a80*/  ISETP.LT.AND P4, PT, R154, R28, !P3 ;  /* 0x0000001c9a00720c */ /* 0x020fe20005f81270 */
[----:B------:R3:W-:Y:S01]  /*30a90*/  @P6 STG.E.U16 desc[UR60][R10.64], R15 ;  /* 0x0000000f0a006986 */ /* 0x0007e2000c10153c */
[----:B------:R-:W-:Y:S01]  /*30aa0*/  ISETP.LT.AND P5, PT, R153, R33, !P3 ;  /* 0x000000219900720c */ /* 0x000fe20005fa1270 */
[----:B----4-:R-:W-:Y:S01]  /*30ab0*/  VIADD R24, R0, 0x14 ;  /* 0x0000001400187836 */ /* 0x010fe20000000000 */
[----:B------:R-:W-:Y:S01]  /*30ac0*/  ISETP.LT.AND P6, PT, R152, R2, !P3 ;  /* 0x000000029800720c */ /* 0x000fe20005fc1270 */
[----:B------:R-:W-:-:S02]  /*30ad0*/  IMAD.IADD R31, R29, 0x1, R77 ;  /* 0x000000011d1f7824 */ /* 0x000fc400078e024d */
[----:B------:R-:W4:Y:S01]  /*30ae0*/  LDC R2, c[0x0][0x228] ;  /* 0x00008a00ff027b82 */ /* 0x000f220000000800 */
[----:B------:R-:W-:Y:S01]  /*30af0*/  ISETP.GE.AND P3, PT, R24, R3, PT ;  /* 0x000000031800720c */ /* 0x000fe20003f66270 */
[----:B------:R-:W-:-:S04]  /*30b00*/  IMAD.WIDE R24, R31, 0x2, R8 ;  /* 0x000000021f187825 */ /* 0x000fc800078e0208 */
[C---:B---3--:R-:W-:Y:S01]  /*30b10*/  IMAD.WIDE R14, R31.reuse, 0x2, R12 ;  /* 0x000000021f0e7825 */ /* 0x048fe200078e020c */
[----:B------:R-:W-:Y:S01]  /*30b20*/  PRMT R11, R68, 0x7632, R11 ;  /* 0x00007632440b7816 */ /* 0x000fe2000000000b */
[----:B------:R-:W3:Y:S02]  /*30b30*/  LDC R33, c[0x0][0x228] ;  /* 0x00008a00ff217b82 */ /* 0x000ee40000000800 */
[C---:B------:R-:W-:Y:S01]  /*30b40*/  IMAD.WIDE R26, R31.reuse, 0x2, R6 ;  /* 0x000000021f1a7825 */ /* 0x040fe200078e0206 */
[----:B------:R-:W-:Y:S03]  /*30b50*/  @P0 STG.E.U16 desc[UR60][R14.64], R68 ;  /* 0x000000440e000986 */ /* 0x000fe6000c10153c */
[----:B------:R-:W-:Y:S01]  /*30b60*/  IMAD.WIDE R28, R31, 0x2, R4 ;  /* 0x000000021f1c7825 */ /* 0x000fe200078e0204 */
[----:B------:R5:W-:Y:S01]  /*30b70*/  @P4 STG.E.U16 desc[UR60][R24.64], R11 ;  /* 0x0000000b18004986 */ /* 0x000be2000c10153c */
[----:B-1----:R-:W-:-:S02]  /*30b80*/  ISETP.LT.AND P4, PT, R155, R30, !P2 ;  /* 0x0000001e9b00720c */ /* 0x002fc40005781270 */
[----:B------:R-:W-:Y:S01]  /*30b90*/  IMAD.IADD R31, R31, 0x1, R77 ;  /* 0x000000011f1f7824 */ /* 0x000fe200078e024d */
[----:B------:R-:W-:Y:S01]  /*30ba0*/  @P5 STG.E.U16 desc[UR60][R26.64], R64 ;  /* 0x000000401a005986 */ /* 0x000fe2000c10153c */
[----:B--2---:R-:W-:Y:S01]  /*30bb0*/  ISETP.LT.AND P5, PT, R153, R34, !P2 ;  /* 0x000000229900720c */ /* 0x004fe200057a1270 */
[----:B------:R-:W1:Y:S02]  /*30bc0*/  LDC R30, c[0x0][0x228] ;  /* 0x00008a00ff1e7b82 */ /* 0x000e640000000800 */
[----:B------:R2:W-:Y:S01]  /*30bd0*/  @P6 STG.E.U16 desc[UR60][R28.64], R37 ;  /* 0x000000251c006986 */ /* 0x0005e2000c10153c */
[----:B0-----:R-:W-:Y:S02]  /*30be0*/  ISETP.LT.AND P6, PT, R154, R32, !P2 ;  /* 0x000000209a00720c */ /* 0x001fe400057c1270 */
[----:B------:R-:W-:Y:S01]  /*30bf0*/  ISETP.LT.AND P2, PT, R152, R35, !P2 ;  /* 0x000000239800720c */ /* 0x000fe20005741270 */
[----:B-----5:R-:W-:Y:S01]  /*30c00*/  IMAD.WIDE R10, R31, 0x2, R12 ;  /* 0x000000021f0a7825 */ /* 0x020fe200078e020c */
[----:B------:R-:W-:Y:S01]  /*30c10*/  PRMT R35, R61, 0x7632, R35 ;  /* 0x000076323d237816 */ /* 0x000fe20000000023 */
[----:B------:R-:W0:Y:S02]  /*30c20*/  LDC R32, c[0x0][0x228] ;  /* 0x00008a00ff207b82 */ /* 0x000e240000000800 */
[----:B------:R-:W-:Y:S01]  /*30c30*/  IMAD.WIDE R14, R31, 0x2, R8 ;  /* 0x000000021f0e7825 */ /* 0x000fe200078e0208 */
[----:B--2---:R-:W-:-:S03]  /*30c40*/  PRMT R29, R57, 0x7632, R29 ;  /* 0x00007632391d7816 */ /* 0x004fc6000000001d */
[C---:B------:R-:W-:Y:S01]  /*30c50*/  IMAD.WIDE R24, R31.reuse, 0x2, R6 ;  /* 0x000000021f187825 */ /* 0x040fe200078e0206 */
[----:B------:R2:W-:Y:S01]  /*30c60*/  @P4 STG.E.U16 desc[UR60][R10.64], R57 ;  /* 0x000000390a004986 */ /* 0x0005e2000c10153c */
[----:B------:R-:W5:Y:S02]  /*30c70*/  LDC R34, c[0x0][0x228] ;  /* 0x00008a00ff227b82 */ /* 0x000f640000000800 */
[----:B------:R-:W-:Y:S01]  /*30c80*/  IMAD.WIDE R26, R31, 0x2, R4 ;  /* 0x000000021f1a7825 */ /* 0x000fe200078e0204 */
[----:B------:R2:W-:Y:S04]  /*30c90*/  @P6 STG.E.U16 desc[UR60][R14.64], R29 ;  /* 0x0000001d0e006986 */ /* 0x0005e8000c10153c */
[----:B------:R-:W-:Y:S01]  /*30ca0*/  @P5 STG.E.U16 desc[UR60][R24.64], R61 ;  /* 0x0000003d18005986 */ /* 0x000fe2000c10153c */
[----:B------:R-:W5:Y:S03]  /*30cb0*/  LDC R28, c[0x0][0x228] ;  /* 0x00008a00ff1c7b82 */ /* 0x000f660000000800 */
[----:B------:R1:W-:Y:S01]  /*30cc0*/  @P2 STG.E.U16 desc[UR60][R26.64], R35 ;  /* 0x000000231a002986 */ /* 0x0003e2000c10153c */
[----:B----4-:R-:W-:Y:S01]  /*30cd0*/  ISETP.LT.AND P2, PT, R155, R2, !P1 ;  /* 0x000000029b00720c */ /* 0x010fe20004f41270 */
[----:B------:R-:W-:Y:S01]  /*30ce0*/  IMAD.IADD R31, R31, 0x1, R77 ;  /* 0x000000011f1f7824 */ /* 0x000fe200078e024d */
[----:B---3--:R-:W-:-:S02]  /*30cf0*/  ISETP.LT.AND P6, PT, R154, R33, !P1 ;  /* 0x000000219a00720c */ /* 0x008fc40004fc1270 */
[----:B------:R-:W3:Y:S01]  /*30d00*/  LDC R2, c[0x0][0x228] ;  /* 0x00008a00ff027b82 */ /* 0x000ee20000000800 */
[----:B--2---:R-:W-:Y:S01]  /*30d10*/  IMAD.WIDE R10, R31, 0x2, R12 ;  /* 0x000000021f0a7825 */ /* 0x004fe200078e020c */
[----:B------:R-:W-:-:S03]  /*30d20*/  ISETP.LT.AND P5, PT, R153, R36, !P1 ;  /* 0x000000249900720c */ /* 0x000fc60004fa1270 */
[----:B------:R-:W-:Y:S01]  /*30d30*/  IMAD.WIDE R14, R31, 0x2, R8 ;  /* 0x000000021f0e7825 */ /* 0x000fe200078e0208 */
[----:B-1----:R-:W-:Y:S02]  /*30d40*/  PRMT R27, R69, 0x7632, R27 ;  /* 0x00007632451b7816 */ /* 0x002fe4000000001b */
[----:B------:R-:W1:Y:S01]  /*30d50*/  LDC R33, c[0x0][0x228] ;  /* 0x00008a00ff217b82 */ /* 0x000e620000000800 */
[----:B------:R-:W-:Y:S01]  /*30d60*/  @P2 STG.E.U16 desc[UR60][R10.64], R69 ;  /* 0x000000450a002986 */ /* 0x000fe2000c10153c */
[----:B------:R-:W-:Y:S01]  /*30d70*/  ISETP.LT.AND P2, PT, R152, R30, !P1 ;  /* 0x0000001e9800720c */ /* 0x000fe20004f41270 */
[----:B------:R-:W-:Y:S02]  /*30d80*/  IMAD.WIDE R24, R31, 0x2, R6 ;  /* 0x000000021f187825 */ /* 0x000fe400078e0206 */
[----:B------:R2:W-:Y:S03]  /*30d90*/  @P6 STG.E.U16 desc[UR60][R14.64], R27 ;  /* 0x0000001b0e006986 */ /* 0x0005e6000c10153c */
[----:B------:R-:W4:Y:S01]  /*30da0*/  LDC R30, c[0x0][0x228] ;  /* 0x00008a00ff1e7b82 */ /* 0x000f220000000800 */
[----:B0-----:R-:W-:Y:S01]  /*30db0*/  ISETP.LT.AND P6, PT, R155, R32, !P3 ;  /* 0x000000209b00720c */ /* 0x001fe20005fc1270 */
[----:B------:R-:W-:Y:S01]  /*30dc0*/  IMAD.IADD R29, R31, 0x1, R77 ;  /* 0x000000011f1d7824 */ /* 0x000fe200078e024d */
[----:B------:R-:W-:Y:S01]  /*30dd0*/  @P5 STG.E.U16 desc[UR60][R24.64], R65 ;  /* 0x0000004118005986 */ /* 0x000fe2000c10153c */
[----:B-----5:R-:W-:-:S04]  /*30de0*/  ISETP.LT.AND P5, PT, R154, R34, !P3 ;  /* 0x000000229a00720c */ /* 0x020fc80005fa1270 */
[----:B------:R-:W0:Y:S01]  /*30df0*/  LDC R32, c[0x0][0x228] ;  /* 0x00008a00ff207b82 */ /* 0x000e220000000800 */
[----:B--2---:R-:W-:Y:S01]  /*30e00*/  PRMT R15, R65, 0x7632, R15 ;  /* 0x00007632410f7816 */ /* 0x004fe2000000000f */
[----:B------:R-:W-:-:S04]  /*30e10*/  IMAD.WIDE R26, R31, 0x2, R4 ;  /* 0x000000021f1a7825 */ /* 0x000fc800078e0204 */
[----:B------:R-:W-:Y:S01]  /*30e20*/  IMAD.WIDE R10, R29, 0x2, R12 ;  /* 0x000000021d0a7825 */ /* 0x000fe200078e020c */
[----:B------:R2:W-:Y:S01]  /*30e30*/  @P2 STG.E.U16 desc[UR60][R26.64], R15 ;  /* 0x0000000f1a002986 */ /* 0x0005e2000c10153c */
[----:B------:R-:W5:Y:S01]  /*30e40*/  LDC R34, c[0x0][0x228] ;  /* 0x00008a00ff227b82 */ /* 0x000f620000000800 */
[----:B---3--:R-:W-:Y:S02]  /*30e50*/  ISETP.LT.AND P2, PT, R153, R2, !P3 ;  /* 0x000000029900720c */ /* 0x008fe40005f41270 */
[----:B------:R3:W-:Y:S01]  /*30e60*/  @P6 STG.E.U16 desc[UR60][R10.64], R58 ;  /* 0x0000003a0a006986 */ /* 0x0007e2000c10153c */
[----:B------:R-:W-:-:S04]  /*30e70*/  ISETP.LT.AND P3, PT, R152, R28, !P3 ;  /* 0x0000001c9800720c */ /* 0x000fc80005f61270 */
[----:B------:R-:W5:Y:S01]  /*30e80*/  LDC R2, c[0x0][0x228] ;  /* 0x00008a00ff027b82 */ /* 0x000f620000000800 */
[----:B------:R-:W-:Y:S01]  /*30e90*/  ISETP.GE.AND P0, PT, R38, R3, PT ;  /* 0x000000032600720c */ /* 0x000fe20003f06270 */
[----:B--2---:R-:W-:Y:S01]  /*30ea0*/  IMAD.WIDE R14, R29, 0x2, R8 ;  /* 0x000000021d0e7825 */ /* 0x004fe200078e0208 */
[----:B---3--:R-:W-:-:S05]  /*30eb0*/  PRMT R11, R58, 0x7632, R11 ;  /* 0x000076323a0b7816 */ /* 0x008fca000000000b */
[----:B------:R-:W2:Y:S01]  /*30ec0*/  LDC R28, c[0x0][0x228] ;  /* 0x00008a00ff1c7b82 */ /* 0x000ea20000000800 */
[----:B-1----:R-:W-:Y:S01]  /*30ed0*/  ISETP.LT.AND P6, PT, R155, R33, !P0 ;  /* 0x000000219b00720c */ /* 0x002fe200047c1270 */
[C---:B------:R-:W-:Y:S01]  /*30ee0*/  IMAD.WIDE R24, R29.reuse, 0x2, R4 ;  /* 0x000000021d187825 */ /* 0x040fe200078e0204 */
[----:B------:R1:W-:Y:S01]  /*30ef0*/  @P5 STG.E.U16 desc[UR60][R14.64], R11 ;  /* 0x0000000b0e005986 */ /* 0x0003e2000c10153c */
[----:B----4-:R-:W-:Y:S02]  /*30f00*/  ISETP.LT.AND P5, PT, R154, R30, !P0 ;  /* 0x0000001e9a00720c */ /* 0x010fe400047a1270 */
[C---:B------:R-:W-:Y:S02]  /*30f10*/  IMAD.IADD R31, R29.reuse, 0x1, R77 ;  /* 0x000000011d1f7824 */ /* 0x040fe400078e024d */
[----:B------:R-:W-:Y:S01]  /*30f20*/  VIADD R36, R0, 0x16 ;  /* 0x0000001600247836 */ /* 0x000fe20000000000 */
[----:B------:R-:W3:Y:S01]  /*30f30*/  LDC R30, c[0x0][0x228] ;  /* 0x00008a00ff1e7b82 */ /* 0x000ee20000000800 */
[----:B-1----:R-:W-:Y:S01]  /*30f40*/  IMAD.WIDE R10, R29, 0x2, R6 ;  /* 0x000000021d0a7825 */ /* 0x002fe200078e0206 */
[----:B------:R-:W-:-:S06]  /*30f50*/  PRMT R15, R62, 0x7632, R15 ;  /* 0x000076323e0f7816 */ /* 0x000fcc000000000f */
[----:B------:R-:W1:Y:S01]  /*30f60*/  LDC R29, c[0x0][0x228] ;  /* 0x00008a00ff1d7b82 */ /* 0x000e620000000800 */
[----:B------:R4:W-:Y:S01]  /*30f70*/  @P2 STG.E.U16 desc[UR60][R10.64], R62 ;  /* 0x0000003e0a002986 */ /* 0x0009e2000c10153c */
[----:B------:R-:W-:-:S03]  /*30f80*/  IMAD.WIDE R26, R31, 0x2, R12 ;  /* 0x000000021f1a7825 */ /* 0x000fc600078e020c */
[----:B------:R5:W-:Y:S01]  /*30f90*/  @P3 STG.E.U16 desc[UR60][R24.64], R15 ;  /* 0x0000000f18003986 */ /* 0x000be2000c10153c */
[----:B0-----:R-:W-:Y:S02]  /*30fa0*/  ISETP.LT.AND P3, PT, R153, R32, !P0 ;  /* 0x000000209900720c */ /* 0x001fe40004761270 */
[----:B------:R-:W0:Y:S01]  /*30fb0*/  LDC R33, c[0x0][0x228] ;  /* 0x00008a00ff217b82 */ /* 0x000e220000000800 */
[----:B------:R-:W-:Y:S01]  /*30fc0*/  ISETP.GE.AND P4, PT, R36, R3, PT ;  /* 0x000000032400720c */ /* 0x000fe20003f86270 */
[----:B------:R-:W-:Y:S01]  /*30fd0*/  @P6 STG.E.U16 desc[UR60][R26.64], R70 ;  /* 0x000000461a006986 */ /* 0x000fe2000c10153c */
[----:B----4-:R-:W-:-:S05]  /*30fe0*/  PRMT R11, R70, 0x7632, R11 ;  /* 0x00007632460b7816 */ /* 0x010fca000000000b */
[----:B------:R-:W4:Y:S01]  /*30ff0*/  LDC R32, c[0x0][0x228] ;  /* 0x00008a00ff207b82 */ /* 0x000f220000000800 */
[----:B-----5:R-:W-:Y:S01]  /*31000*/  IMAD.WIDE R14, R31, 0x2, R8 ;  /* 0x000000021f0e7825 */ /* 0x020fe200078e0208 */
[----:B------:R-:W-:-:S04]  /*31010*/  ISETP.LT.AND P0, PT, R152, R34, !P0 ;  /* 0x000000229800720c */ /* 0x000fc80004701270 */
[----:B------:R5:W-:Y:S01]  /*31020*/  @P5 STG.E.U16 desc[UR60][R14.64], R11 ;  /* 0x0000000b0e005986 */ /* 0x000be2000c10153c */
[----:B------:R-:W-:Y:S01]  /*31030*/  ISETP.LT.AND P5, PT, R155, R2, !P4 ;  /* 0x000000029b00720c */ /* 0x000fe200067a1270 */
[----:B------:R-:W-:Y:S01]  /*31040*/  VIADD R2, R0, 0x19 ;  /* 0x0000001900027836 */ /* 0x000fe20000000000 */
[----:B--2---:R-:W-:Y:S01]  /*31050*/  ISETP.LT.AND P6, PT, R154, R28, !P4 ;  /* 0x0000001c9a00720c */ /* 0x004fe200067c1270 */
[C---:B------:R-:W-:Y:S01]  /*31060*/  IMAD.WIDE R24, R31.reuse, 0x2, R4 ;  /* 0x000000021f187825 */ /* 0x040fe200078e0204 */
[----:B------:R-:W2:Y:S03]  /*31070*/  LDC R34, c[0x0][0x228] ;  /* 0x00008a00ff227b82 */ /* 0x000ea60000000800 */
[----:B-----5:R-:W-:Y:S01]  /*31080*/  IMAD.WIDE R10, R31, 0x2, R6 ;  /* 0x000000021f0a7825 */ /* 0x020fe200078e0206 */
[----:B------:R-:W-:-:S04]  /*31090*/  PRMT R15, R66, 0x7632, R15 ;  /* 0x00007632420f7816 */ /* 0x000fc8000000000f */
[----:B------:R-:W5:Y:S01]  /*310a0*/  LDC R28, c[0x0][0x228] ;  /* 0x00008a00ff1c7b82 */ /* 0x000f620000000800 */
[----:B------:R3:W-:Y:S01]  /*310b0*/  @P3 STG.E.U16 desc[UR60][R10.64], R66 ;  /* 0x000000420a003986 */ /* 0x0007e2000c10153c */
[----:B------:R-:W-:Y:S01]  /*310c0*/  ISETP.GE.AND P3, PT, R2, R3, PT ;  /* 0x000000030200720c */ /* 0x000fe20003f66270 */
[----:B------:R-:W-:-:S05]  /*310d0*/  IMAD.IADD R31, R31, 0x1, R77 ;  /* 0x000000011f1f7824 */ /* 0x000fca00078e024d */
[----:B------:R-:W2:Y:S01]  /*310e0*/  LDC R2, c[0x0][0x228] ;  /* 0x00008a00ff027b82 */ /* 0x000ea20000000800 */
[----:B------:R-:W-:Y:S01]  /*310f0*/  VIADD R36, R0, 0x17 ;  /* 0x0000001700247836 */ /* 0x000fe20000000000 */
[----:B------:R0:W-:Y:S01]  /*31100*/  @P0 STG.E.U16 desc[UR60][R24.64], R15 ;  /* 0x0000000f18000986 */ /* 0x0001e2000c10153c */
[----:B------:R-:W-:Y:S01]  /*31110*/  IMAD.WIDE R26, R31, 0x2, R8 ;  /* 0x000000021f1a7825 */ /* 0x000fe200078e0208 */
[----:B-1----:R-:W-:Y:S02]  /*31120*/  ISETP.LT.AND P0, PT, R153, R29, !P4 ;  /* 0x0000001d9900720c */ /* 0x002fe40006701270 */
[----:B------:R-:W-:Y:S02]  /*31130*/  ISETP.GE.AND P1, PT, R36, R3, PT ;  /* 0x000000032400720c */ /* 0x000fe40003f26270 */
[----:B---3--:R-:W-:Y:S01]  /*31140*/  PRMT R11, R59, 0x7632, R11 ;  /* 0x000076323b0b7816 */ /* 0x008fe2000000000b */
[----:B------:R-:W1:Y:S01]  /*31150*/  LDC R35, c[0x0][0x228] ;  /* 0x00008a00ff237b82 */ /* 0x000e620000000800 */
[----:B0-----:R-:W-:Y:S01]  /*31160*/  IMAD.WIDE R14, R31, 0x2, R12 ;  /* 0x000000021f0e7825 */ /* 0x001fe200078e020c */
[----:B------:R-:W-:-:S06]  /*31170*/  ISETP.LT.AND P4, PT, R152, R30, !P4 ;  /* 0x0000001e9800720c */ /* 0x000fcc0006781270 */
[----:B------:R-:W0:Y:S01]  /*31180*/  LDC R30, c[0x0][0x228] ;  /* 0x00008a00ff1e7b82 */ /* 0x000e220000000800 */
[----:B------:R3:W-:Y:S01]  /*31190*/  @P5 STG.E.U16 desc[UR60][R14.64], R59 ;  /* 0x0000003b0e005986 */ /* 0x0007e2000c10153c */
[----:B----4-:R-:W-:-:S03]  /*311a0*/  ISETP.LT.AND P5, PT, R155, R32, !P1 ;  /* 0x000000209b00720c */ /* 0x010fc60004fa1270 */
[----:B------:R4:W-:Y:S01]  /*311b0*/  @P6 STG.E.U16 desc[UR60][R26.64], R11 ;  /* 0x0000000b1a006986 */ /* 0x0009e2000c10153c */
[----:B------:R-:W-:Y:S01]  /*311c0*/  ISETP.LT.AND P6, PT, R154, R33, !P1 ;  /* 0x000000219a00720c */ /* 0x000fe20004fc1270 */
[----:B------:R-:W-:Y:S01]  /*311d0*/  IMAD.IADD R29, R31, 0x1, R77 ;  /* 0x000000011f1d7824 */ /* 0x000fe200078e024d */
[----:B------:R-:W0:Y:S01]  /*311e0*/  LDC R38, c[0x0][0x228] ;  /* 0x00008a00ff267b82 */ /* 0x000e220000000800 */
[----:B------:R-:W-:Y:S01]  /*311f0*/  VIADD R36, R0, 0x18 ;  /* 0x0000001800247836 */ /* 0x000fe20000000000 */
[----:B------:R-:W-:Y:S01]  /*31200*/  PRMT R33, R71, 0x7632, R33 ;  /* 0x0000763247217816 */ /* 0x000fe20000000021 */
[----:B------:R-:W-:-:S04]  /*31210*/  IMAD.WIDE R24, R29, 0x2, R12 ;  /* 0x000000021d187825 */ /* 0x000fc800078e020c */
[----:B---3--:R-:W-:-:S04]  /*31220*/  IMAD.WIDE R14, R31, 0x2, R4 ;  /* 0x000000021f0e7825 */ /* 0x008fc800078e0204 */
[----:B----4-:R-:W-:Y:S01]  /*31230*/  IMAD.WIDE R10, R31, 0x2, R6 ;  /* 0x000000021f0a7825 */ /* 0x010fe200078e0206 */
[----:B------:R-:W-:-:S03]  /*31240*/  PRMT R31, R63, 0x7632, R31 ;  /* 0x000076323f1f7816 */ /* 0x000fc6000000001f */
[----:B------:R-:W-:Y:S01]  /*31250*/  IMAD.WIDE R26, R29, 0x2, R8 ;  /* 0x000000021d1a7825 */ /* 0x000fe200078e0208 */
[----:B------:R-:W-:Y:S01]  /*31260*/  ISETP.GE.AND P2, PT, R36, R3, PT ;  /* 0x000000032400720c */ /* 0x000fe20003f46270 */
[----:B------:R3:W-:Y:S01]  /*31270*/  @P0 STG.E.U16 desc[UR60][R10.64], R63 ;  /* 0x0000003f0a000986 */ /* 0x0007e2000c10153c */
[----:B------:R-:W4:Y:S03]  /*31280*/  LDC R36, c[0x0][0x228] ;  /* 0x00008a00ff247b82 */ /* 0x000f260000000800 */
[----:B------:R0:W-:Y:S01]  /*31290*/  @P4 STG.E.U16 desc[UR60][R14.64], R31 ;  /* 0x0000001f0e004986 */ /* 0x0001e2000c10153c */
[----:B--2---:R-:W-:-:S03]  /*312a0*/  ISETP.LT.AND P4, PT, R153, R2, !P1 ;  /* 0x000000029900720c */ /* 0x004fc60004f81270 */
[----:B------:R-:W-:Y:S01]  /*312b0*/  @P5 STG.E.U16 desc[UR60][R24.64], R71 ;  /* 0x0000004718005986 */ /* 0x000fe2000c10153c */
[----:B------:R-:W2:Y:S01]  /*312c0*/  LDC R2, c[0x0][0x228] ;  /* 0x00008a00ff027b82 */ /* 0x000ea20000000800 */
[----:B------:R-:W-:Y:S02]  /*312d0*/  ISETP.LT.AND P5, PT, R155, R34, !P2 ;  /* 0x000000229b00720c */ /* 0x000fe400057a1270 */
[----:B------:R2:W-:Y:S04]  /*312e0*/  @P6 STG.E.U16 desc[UR60][R26.64], R33 ;  /* 0x000000211a006986 */ /* 0x0005e8000c10153c */
[----:B------:R-:W4:Y:S01]  /*312f0*/  LDS.128 R24, [R76] ;  /* 0x000000004c187984 */ /* 0x000f220000000c00 */
[----:B------:R-:W4:Y:S01]  /*31300*/  LDC R34, c[0x0][0x228] ;  /* 0x00008a00ff227b82 */ /* 0x000f220000000800 */
[----:B-----5:R-:W-:Y:S01]  /*31310*/  ISETP.LT.AND P1, PT, R152, R28, !P1 ;  /* 0x0000001c9800720c */ /* 0x020fe20004f21270 */
[----:B---3--:R-:W-:Y:S01]  /*31320*/  IMAD.WIDE R10, R29, 0x2, R6 ;  /* 0x000000021d0a7825 */ /* 0x008fe200078e0206 */
[----:B-1----:R-:W-:-:S03]  /*31330*/  ISETP.LT.AND P6, PT, R154, R35, !P2 ;  /* 0x000000239a00720c */ /* 0x002fc600057c1270 */
[----:B------:R-:W-:Y:S01]  /*31340*/  VIADD R32, R0, 0x1a ;  /* 0x0000001a00207836 */ /* 0x000fe20000000000 */
[----:B------:R-:W-:Y:S01]  /*31350*/  @P4 STG.E.U16 desc[UR60][R10.64], R67 ;  /* 0x000000430a004986 */ /* 0x000fe2000c10153c */
[----:B------:R-:W-:Y:S01]  /*31360*/  IMAD.IADD R35, R29, 0x1, R77 ;  /* 0x000000011d237824 */ /* 0x000fe200078e024d */
[----:B0-----:R-:W-:Y:S01]  /*31370*/  ISETP.LT.AND P4, PT, R153, R30, !P2 ;  /* 0x0000001e9900720c */ /* 0x001fe20005781270 */
[----:B------:R-:W-:Y:S01]  /*31380*/  IMAD.WIDE R14, R29, 0x2, R4 ;  /* 0x000000021d0e7825 */ /* 0x000fe200078e0204 */
[-C--:B------:R-:W-:Y:S02]  /*31390*/  ISETP.GE.AND P0, PT, R32, R3.reuse, PT ;  /* 0x000000032000720c */ /* 0x080fe40003f06270 */
[----:B------:R-:W-:Y:S01]  /*313a0*/  PRMT R31, R67, 0x7632, R31 ;  /* 0x00007632431f7816 */ /* 0x000fe2000000001f */
[----:B------:R-:W-:Y:S02]  /*313b0*/  VIADD R32, R0, 0x1b ;  /* 0x0000001b00207836 */ /* 0x000fe40000000000 */
[C---:B------:R-:W-:Y:S01]  /*313c0*/  IMAD.WIDE R28, R35.reuse, 0x2, R12 ;  /* 0x00000002231c7825 */ /* 0x040fe200078e020c */
[----:B--2---:R-:W-:Y:S01]  /*313d0*/  ISETP.LT.AND P2, PT, R152, R2, !P2 ;  /* 0x000000029800720c */ /* 0x004fe20005741270 */
[----:B------:R0:W-:Y:S01]  /*313e0*/  @P1 STG.E.U16 desc[UR60][R14.64], R31 ;  /* 0x0000001f0e001986 */ /* 0x0001e2000c10153c */
[----:B------:R-:W-:Y:S01]  /*313f0*/  ISETP.GE.AND P1, PT, R32, R3, PT ;  /* 0x000000032000720c */ /* 0x000fe20003f26270 */
[----:B------:R-:W1:Y:S01]  /*31400*/  LDC R2, c[0x0][0x228] ;  /* 0x00008a00ff027b82 */ /* 0x000e620000000800 */
[----:B------:R-:W-:Y:S01]  /*31410*/  IMAD.WIDE R32, R35, 0x2, R6 ;  /* 0x0000000223207825 */ /* 0x000fe200078e0206 */
[----:B------:R-:W-:Y:S01]  /*31420*/  @P5 STG.E.U16 desc[UR60][R28.64], R72 ;  /* 0x000000481c005986 */ /* 0x000fe2000c10153c */
[----:B----4-:R-:W-:-:S02]  /*31430*/  ISETP.LT.AND P5, PT, R155, R34, !P3 ;  /* 0x000000229b00720c */ /* 0x010fc40005fa1270 */
[C---:B------:R-:W-:Y:S02]  /*31440*/  IMAD.IADD R37, R35.reuse, 0x1, R77 ;  /* 0x0000000123257824 */ /* 0x040fe400078e024d */
[----:B0-----:R-:W-:Y:S01]  /*31450*/  IMAD.WIDE R30, R35, 0x2, R8 ;  /* 0x00000002231e7825 */ /* 0x001fe200078e0208 */
[----:B------:R-:W-:-:S05]  /*31460*/  PRMT R15, R72, 0x7632, R15 ;  /* 0x00007632480f7816 */ /* 0x000fca000000000f */
[----:B------:R0:W-:Y:S01]  /*31470*/  @P6 STG.E.U16 desc[UR60][R30.64], R15 ;  /* 0x0000000f1e006986 */ /* 0x0001e2000c10153c */
[----:B------:R-:W-:Y:S01]  /*31480*/  ISETP.LT.AND P6, PT, R154, R36, !P3 ;  /* 0x000000249a00720c */ /* 0x000fe20005fc1270 */
[----:B------:R-:W-:Y:S02]  /*31490*/  IMAD.WIDE R10, R35, 0x2, R4 ;  /* 0x00000002230a7825 */ /* 0x000fe400078e0204 */
[----:B------:R2:W-:Y:S01]  /*314a0*/  @P4 STG.E.U16 desc[UR60][R32.64], R20 ;  /* 0x0000001420004986 */ /* 0x0005e2000c10153c */
[----:B------:R-:W-:Y:S02]  /*314b0*/  ISETP.LT.AND P4, PT, R153, R38, !P3 ;  /* 0x000000269900720c */ /* 0x000fe40005f81270 */
[----:B------:R-:W-:Y:S02]  /*314c0*/  ISETP.LT.AND P3, PT, R152, R39, !P3 ;  /* 0x000000279800720c */ /* 0x000fe40005f61270 */
[----:B0-----:R-:W-:Y:S01]  /*314d0*/  PRMT R31, R20, 0x7632, R31 ;  /* 0x00007632141f7816 */ /* 0x001fe2000000001f */
[----:B------:R-:W-:-:S02]  /*314e0*/  VIADD R30, R0, 0x1c ;  /* 0x0000001c001e7836 */ /* 0x000fc40000000000 */
[C---:B------:R-:W-:Y:S01]  /*314f0*/  IMAD.WIDE R14, R37.reuse, 0x2, R12 ;  /* 0x00000002250e7825 */ /* 0x040fe200078e020c */
[----:B--2---:R-:W0:Y:S01]  /*31500*/  LDC R20, c[0x0][0x228] ;  /* 0x00008a00ff147b82 */ /* 0x004e220000000800 */
[----:B------:R2:W-:Y:S01]  /*31510*/  @P2 STG.E.U16 desc[UR60][R10.64], R31 ;  /* 0x0000001f0a002986 */ /* 0x0005e2000c10153c */
[----:B------:R-:W-:Y:S01]  /*31520*/  PRMT R34, R16, 0x7632, R34 ;  /* 0x0000763210227816 */ /* 0x000fe20000000022 */
[----:B------:R-:W-:Y:S01]  /*31530*/  IMAD.WIDE R28, R37, 0x2, R8 ;  /* 0x00000002251c7825 */ /* 0x000fe200078e0208 */
[----:B------:R-:W-:Y:S01]  /*31540*/  ISETP.GE.AND P2, PT, R30, R3, PT ;  /* 0x000000031e00720c */ /* 0x000fe20003f46270 */
[----:B------:R3:W-:Y:S01]  /*31550*/  @P5 STG.E.U16 desc[UR60][R14.64], R16 ;  /* 0x000000100e005986 */ /* 0x0007e2000c10153c */
[----:B------:R-:W-:Y:S02]  /*31560*/  ISETP.LT.AND P5, PT, R155, R40, !P0 ;  /* 0x000000289b00720c */ /* 0x000fe400047a1270 */
[----:B------:R-:W4:Y:S01]  /*31570*/  LDC R32, c[0x0][0x228] ;  /* 0x00008a00ff207b82 */ /* 0x000f220000000800 */
[----:B------:R-:W-:Y:S01]  /*31580*/  @P6 STG.E.U16 desc[UR60][R28.64], R34 ;  /* 0x000000221c006986 */ /* 0x000fe2000c10153c */
[----:B--2---:R-:W-:-:S06]  /*31590*/  IMAD.WIDE R30, R37, 0x2, R6 ;  /* 0x00000002251e7825 */ /* 0x004fcc00078e0206 */
[----:B------:R-:W2:Y:S01]  /*315a0*/  LDC R33, c[0x0][0x228] ;  /* 0x00008a00ff217b82 */ /* 0x000ea20000000800 */
[----:B---3--:R-:W-:Y:S01]  /*315b0*/  PRMT R15, R24, 0x7632, R15 ;  /* 0x00007632180f7816 */ /* 0x008fe2000000000f */
[C---:B------:R-:W-:Y:S01]  /*315c0*/  IMAD.WIDE R10, R37.reuse, 0x2, R4 ;  /* 0x00000002250a7825 */ /* 0x040fe200078e0204 */
[----:B------:R3:W-:Y:S03]  /*315d0*/  @P4 STG.E.U16 desc[UR60][R30.64], R24 ;  /* 0x000000181e004986 */ /* 0x0007e6000c10153c */
[----:B------:R-:W-:Y:S02]  /*315e0*/  VIADD R14, R0, 0x1d ;  /* 0x0000001d000e7836 */ /* 0x000fe40000000000 */
[----:B------:R-:W-:Y:S01]  /*315f0*/  IMAD.IADD R37, R37, 0x1, R77 ;  /* 0x0000000125257824 */ /* 0x000fe200078e024d */
[----:B------:R5:W-:Y:S01]  /*31600*/  @P3 STG.E.U16 desc[UR60][R10.64], R15 ;  /* 0x0000000f0a003986 */ /* 0x000be2000c10153c */
[----:B------:R-:W2:Y:S01]  /*31610*/  LDC R16, c[0x0][0x228] ;  /* 0x00008a00ff107b82 */ /* 0x000ea20000000800 */
[----:B------:R-:W-:-:S02]  /*31620*/  ISETP.GE.AND P3, PT, R14, R3, PT ;  /* 0x000000030e00720c */ /* 0x000fc40003f66270 */
[----:B------:R-:W-:Y:S02]  /*31630*/  ISETP.LT.AND P6, PT, R154, R41, !P0 ;  /* 0x000000299a00720c */ /* 0x000fe400047c1270 */
[----:B-1----:R-:W-:Y:S01]  /*31640*/  ISETP.LT.AND P4, PT, R153, R2, !P0 ;  /* 0x000000029900720c */ /* 0x002fe20004781270 */
[----:B---3--:R-:W-:Y:S02]  /*31650*/  VIADD R24, R0, 0x1e ;  /* 0x0000001e00187836 */ /* 0x008fe40000000000 */
[----:B------:R-:W1:Y:S01]  /*31660*/  LDC R2, c[0x0][0x228] ;  /* 0x00008a00ff027b82 */ /* 0x000e620000000800 */
[----:B-----5:R-:W-:Y:S01]  /*31670*/  IMAD.WIDE R14, R37, 0x2, R12 ;  /* 0x00000002250e7825 */ /* 0x020fe200078e020c */
[----:B------:R-:W-:-:S04]  /*31680*/  PRMT R11, R73, 0x7632, R11 ;  /* 0x00007632490b7816 */ /* 0x000fc8000000000b */
[----:B------:R3:W-:Y:S01]  /*31690*/  @P5 STG.E.U16 desc[UR60][R14.64], R73 ;  /* 0x000000490e005986 */ /* 0x0007e2000c10153c */
[----:B------:R-:W-:Y:S01]  /*316a0*/  ISETP.GE.AND P5, PT, R24, R3, PT ;  /* 0x000000031800720c */ /* 0x000fe20003fa6270 */
[----:B------:R-:W5:Y:S01]  /*316b0*/  LDC R34, c[0x0][0x228] ;  /* 0x00008a00ff227b82 */ /* 0x000f620000000800 */
[----:B------:R-:W-:Y:S01]  /*316c0*/  IMAD.WIDE R28, R37, 0x2, R8 ;  /* 0x00000002251c7825 */ /* 0x000fe200078e0208 */
[----:B0-----:R-:W-:-:S03]  /*316d0*/  ISETP.LT.AND P0, PT, R152, R20, !P0 ;  /* 0x000000149800720c */ /* 0x001fc60004701270 */
[----:B------:R-:W-:-:S03]  /*316e0*/  IMAD.WIDE R30, R37, 0x2, R6 ;  /* 0x00000002251e7825 */ /* 0x000fc600078e0206 */
[----:B------:R-:W0:Y:S01]  /*316f0*/  LDC R24, c[0x0][0x228] ;  /* 0x00008a00ff187b82 */ /* 0x000e220000000800 */
[----:B------:R3:W-:Y:S01]  /*31700*/  @P6 STG.E.U16 desc[UR60][R28.64], R11 ;  /* 0x0000000b1c006986 */ /* 0x0007e2000c10153c */
[----:B----4-:R-:W-:-:S03]  /*31710*/  ISETP.LT.AND P6, PT, R155, R32, !P1 ;  /* 0x000000209b00720c */ /* 0x010fc60004fc1270 */
[----:B------:R4:W-:Y:S01]  /*31720*/  @P4 STG.E.U16 desc[UR60][R30.64], R21 ;  /* 0x000000151e004986 */ /* 0x0009e2000c10153c */
[----:B--2---:R-:W-:Y:S02]  /*31730*/  ISETP.LT.AND P4, PT, R154, R33, !P1 ;  /* 0x000000219a00720c */ /* 0x004fe40004f81270 */
[----:B------:R-:W2:Y:S01]  /*31740*/  LDC R32, c[0x0][0x228] ;  /* 0x00008a00ff207b82 */ /* 0x000ea20000000800 */
[----:B---3--:R-:W-:Y:S01]  /*31750*/  PRMT R15, R21, 0x7632, R15 ;  /* 0x00007632150f7816 */ /* 0x008fe2000000000f */
[----:B------:R-:W-:-:S06]  /*31760*/  IMAD.WIDE R10, R37, 0x2, R4 ;  /* 0x00000002250a7825 */ /* 0x000fcc00078e0204 */
[----:B------:R-:W3:Y:S01]  /*31770*/  LDC R33, c[0x0][0x228] ;  /* 0x00008a00ff217b82 */ /* 0x000ee20000000800 */
[----:B------:R-:W-:Y:S01]  /*31780*/  IMAD.IADD R37, R37, 0x1, R77 ;  /* 0x0000000125257824 */ /* 0x000fe200078e024d */
[----:B------:R5:W-:Y:S01]  /*31790*/  @P0 STG.E.U16 desc[UR60][R10.64], R15 ;  /* 0x0000000f0a000986 */ /* 0x000be2000c10153c */
[----:B-1----:R-:W-:Y:S02]  /*317a0*/  ISETP.LT.AND P0, PT, R153, R2, !P1 ;  /* 0x000000029900720c */ /* 0x002fe40004f01270 */
[C---:B----4-:R-:W-:Y:S01]  /*317b0*/  IMAD.WIDE R20, R37.reuse, 0x2, R8 ;  /* 0x0000000225147825 */ /* 0x050fe200078e0208 */
[----:B------:R-:W-:Y:S02]  /*317c0*/  ISETP.LT.AND P1, PT, R152, R16, !P1 ;  /* 0x000000109800720c */ /* 0x000fe40004f21270 */
[----:B------:R-:W1:Y:S01]  /*317d0*/  LDC R28, c[0x0][0x228] ;  /* 0x00008a00ff1c7b82 */ /* 0x000e620000000800 */
[----:B------:R-:W-:Y:S02]  /*317e0*/  VIADD R2, R0, 0x1f ;  /* 0x0000001f00027836 */ /* 0x000fe40000000000 */
[----:B-----5:R-:W-:Y:S01]  /*317f0*/  IMAD.WIDE R14, R37, 0x2, R12 ;  /* 0x00000002250e7825 */ /* 0x020fe200078e020c */
[----:B------:R-:W-:-:S04]  /*31800*/  PRMT R11, R17, 0x7632, R11 ;  /* 0x00007632110b7816 */ /* 0x000fc8000000000b */
[----:B------:R-:W4:Y:S01]  /*31810*/  LDC R0, c[0x0][0x228] ;  /* 0x00008a00ff007b82 */ /* 0x000f220000000800 */
[----:B------:R5:W-:Y:S01]  /*31820*/  @P6 STG.E.U16 desc[UR60][R14.64], R17 ;  /* 0x000000110e006986 */ /* 0x000be2000c10153c */
[----:B------:R-:W-:-:S03]  /*31830*/  ISETP.GE.AND P6, PT, R2, R3, PT ;  /* 0x000000030200720c */ /* 0x000fc60003fc6270 */
[----:B------:R5:W-:Y:S03]  /*31840*/  @P4 STG.E.U16 desc[UR60][R20.64], R11 ;  /* 0x0000000b14004986 */ /* 0x000be6000c10153c */
[----:B------:R-:W1:Y:S01]  /*31850*/  LDC R29, c[0x0][0x228] ;  /* 0x00008a00ff1d7b82 */ /* 0x000e620000000800 */
[----:B0-----:R-:W-:Y:S01]  /*31860*/  ISETP.LT.AND P4, PT, R155, R24, !P2 ;  /* 0x000000189b00720c */ /* 0x001fe20005781270 */
[----:B------:R-:W-:-:S06]  /*31870*/  IMAD.WIDE R2, R37, 0x2, R6 ;  /* 0x0000000225027825 */ /* 0x000fcc00078e0206 */
[----:B------:R-:W0:Y:S01]  /*31880*/  LDC R24, c[0x0][0x228] ;  /* 0x00008a00ff187b82 */ /* 0x000e220000000800 */
[----:B-----5:R-:W-:Y:S01]  /*31890*/  PRMT R15, R25, 0x7632, R15 ;  /* 0x00007632190f7816 */ /* 0x020fe2000000000f */
[----:B------:R-:W-:Y:S01]  /*318a0*/  IMAD.WIDE R10, R37, 0x2, R4 ;  /* 0x00000002250a7825 */ /* 0x000fe200078e0204 */
[----:B------:R5:W-:Y:S01]  /*318b0*/  @P0 STG.E.U16 desc[UR60][R2.64], R25 ;  /* 0x0000001902000986 */ /* 0x000be2000c10153c */
[----:B--2---:R-:W-:-:S03]  /*318c0*/  ISETP.LT.AND P0, PT, R154, R32, !P2 ;  /* 0x000000209a00720c */ /* 0x004fc60005701270 */
[----:B------:R2:W-:Y:S01]  /*318d0*/  @P1 STG.E.U16 desc[UR60][R10.64], R15 ;  /* 0x0000000f0a001986 */ /* 0x0005e2000c10153c */
[----:B---3--:R-:W-:Y:S01]  /*318e0*/  ISETP.LT.AND P1, PT, R153, R33, !P2 ;  /* 0x000000219900720c */ /* 0x008fe20005721270 */
[----:B------:R-:W-:Y:S01]  /*318f0*/  IMAD.IADD R37, R37, 0x1, R77 ;  /* 0x0000000125257824 */ /* 0x000fe200078e024d */
[----:B------:R-:W3:Y:S03]  /*31900*/  LDC R20, c[0x0][0x228] ;  /* 0x00008a00ff147b82 */ /* 0x000ee60000000800 */
[----:B------:R-:W-:-:S05]  /*31910*/  IMAD.WIDE R16, R37, 0x2, R8 ;  /* 0x0000000225107825 */ /* 0x000fca00078e0208 */
[----:B-----5:R-:W5:Y:S01]  /*31920*/  LDC R25, c[0x0][0x228] ;  /* 0x00008a00ff197b82 */ /* 0x020f620000000800 */
[----:B--2---:R-:W-:Y:S01]  /*31930*/  IMAD.WIDE R14, R37, 0x2, R12 ;  /* 0x00000002250e7825 */ /* 0x004fe200078e020c */
[----:B------:R-:W-:-:S03]  /*31940*/  PRMT R11, R74, 0x7632, R11 ;  /* 0x000076324a0b7816 */ /* 0x000fc6000000000b */
[----:B------:R-:W-:Y:S01]  /*31950*/  IMAD.WIDE R2, R37, 0x2, R6 ;  /* 0x0000000225027825 */ /* 0x000fe200078e0206 */
[----:B------:R-:W-:Y:S01]  /*31960*/  @P4 STG.E.U16 desc[UR60][R14.64], R74 ;  /* 0x0000004a0e004986 */ /* 0x000fe2000c10153c */
[----:B------:R-:W-:Y:S01]  /*31970*/  ISETP.LT.AND P2, PT, R152, R34, !P2 ;  /* 0x000000229800720c */ /* 0x000fe20005741270 */
[----:B------:R-:W2:Y:S01]  /*31980*/  LDC R30, c[0x0][0x228] ;  /* 0x00008a00ff1e7b82 */ /* 0x000ea20000000800 */
[----:B----4-:R-:W-:Y:S01]  /*31990*/  ISETP.LT.AND P4, PT, R155, R0, !P3 ;  /* 0x000000009b00720c */ /* 0x010fe20005f81270 */
[----:B------:R-:W-:Y:S01]  /*319a0*/  @P0 STG.E.U16 desc[UR60][R16.64], R11 ;  /* 0x0000000b10000986 */ /* 0x000fe2000c10153c */
[----:B-1----:R-:W-:-:S03]  /*319b0*/  ISETP.LT.AND P0, PT, R154, R28, !P3 ;  /* 0x0000001c9a00720c */ /* 0x002fc60005f01270 */
[----:B------:R1:W-:Y:S01]  /*319c0*/  @P1 STG.E.U16 desc[UR60][R2.64], R22 ;  /* 0x0000001602001986 */ /* 0x0003e2000c10153c */
[----:B------:R-:W-:Y:S01]  /*319d0*/  ISETP.LT.AND P1, PT, R153, R29, !P3 ;  /* 0x0000001d9900720c */ /* 0x000fe20005f21270 */
[----:B------:R-:W4:Y:S01]  /*319e0*/  LDC R0, c[0x0][0x228] ;  /* 0x00008a00ff007b82 */ /* 0x000f220000000800 */
[----:B0-----:R-:W-:Y:S01]  /*319f0*/  ISETP.LT.AND P3, PT, R152, R24, !P3 ;  /* 0x000000189800720c */ /* 0x001fe20005f61270 */
[----:B------:R-:W-:-:S06]  /*31a00*/  IMAD.IADD R21, R37, 0x1, R77 ;  /* 0x0000000125157824 */ /* 0x000fcc00078e024d */
[----:B------:R-:W0:Y:S01]  /*31a10*/  LDC R28, c[0x0][0x228] ;  /* 0x00008a00ff1c7b82 */ /* 0x000e220000000800 */
[----:B-1----:R-:W-:Y:S01]  /*31a20*/  PRMT R3, R22, 0x7632, R3 ;  /* 0x0000763216037816 */ /* 0x002fe20000000003 */
[----:B------:R-:W-:-:S06]  /*31a30*/  IMAD.WIDE R10, R37, 0x2, R4 ;  /* 0x00000002250a7825 */ /* 0x000fcc00078e0204 */
[----:B------:R-:W1:Y:S01]  /*31a40*/  LDC R29, c[0x0][0x228] ;  /* 0x00008a00ff1d7b82 */ /* 0x000e620000000800 */
[----:B------:R-:W-:-:S07]  /*31a50*/  IMAD.WIDE R14, R21, 0x2, R12 ;  /* 0x00000002150e7825 */ /* 0x000fce00078e020c */
[----:B------:R-:W1:Y:S01]  /*31a60*/  LDC R24, c[0x0][0x228] ;  /* 0x00008a00ff187b82 */ /* 0x000e620000000800 */
[----:B------:R-:W-:Y:S01]  /*31a70*/  IMAD.WIDE R16, R21, 0x2, R8 ;  /* 0x0000000215107825 */ /* 0x000fe200078e0208 */
[----:B------:R-:W-:-:S06]  /*31a80*/  PRMT R31, R18, 0x7632, R31 ;  /* 0x00007632121f7816 */ /* 0x000fcc000000001f */
[----:B------:R-:W1:Y:S01]  /*31a90*/  LDC R22, c[0x0][0x228] ;  /* 0x00008a00ff167b82 */ /* 0x000e620000000800 */
[----:B------:R2:W-:Y:S01]  /*31aa0*/  @P2 STG.E.U16 desc[UR60][R10.64], R3 ;  /* 0x000000030a002986 */ /* 0x0005e2000c10153c */
[----:B---3--:R-:W-:-:S03]  /*31ab0*/  ISETP.LT.AND P2, PT, R155, R20, !P5 ;  /* 0x000000149b00720c */ /* 0x008fc60006f41270 */
[----:B------:R3:W-:Y:S04]  /*31ac0*/  @P4 STG.E.U16 desc[UR60][R14.64], R18 ;  /* 0x000000120e004986 */ /* 0x0007e8000c10153c */
[----:B------:R1:W-:Y:S01]  /*31ad0*/  @P0 STG.E.U16 desc[UR60][R16.64], R31 ;  /* 0x0000001f10000986 */ /* 0x0003e2000c10153c */
[----:B-----5:R-:W-:Y:S01]  /*31ae0*/  ISETP.LT.AND P0, PT, R153, R25, !P5 ;  /* 0x000000199900720c */ /* 0x020fe20006f01270 */
[C---:B------:R-:W-:Y:S02]  /*31af0*/  IMAD.IADD R25, R21.reuse, 0x1, R77 ;  /* 0x0000000115197824 */ /* 0x040fe400078e024d */
[----:B--2---:R-:W-:Y:S01]  /*31b00*/  IMAD.WIDE R2, R21, 0x2, R6 ;  /* 0x0000000215027825 */ /* 0x004fe200078e0206 */
[----:B------:R-:W-:-:S03]  /*31b10*/  ISETP.LT.AND P4, PT, R154, R30, !P5 ;  /* 0x0000001e9a00720c */ /* 0x000fc60006f81270 */
[----:B------:R-:W-:Y:S01]  /*31b20*/  IMAD.WIDE R20, R21, 0x2, R4 ;  /* 0x0000000215147825 */ /* 0x000fe200078e0204 */
[----:B---3--:R-:W-:-:S03]  /*31b30*/  PRMT R15, R26, 0x7632, R15 ;  /* 0x000076321a0f7816 */ /* 0x008fc6000000000f */
[----:B------:R-:W-:Y:S01]  /*31b40*/  IMAD.WIDE R10, R25, 0x2, R12 ;  /* 0x00000002190a7825 */ /* 0x000fe200078e020c */
[----:B----4-:R-:W-:Y:S01]  /*31b50*/  ISETP.LT.AND P5, PT, R152, R0, !P5 ;  /* 0x000000009800720c */ /* 0x010fe20006fa1270 */
[----:B------:R-:W-:Y:S01]  /*31b60*/  @P1 STG.E.U16 desc[UR60][R2.64], R26 ;  /* 0x0000001a02001986 */ /* 0x000fe2000c10153c */
[----:B0-----:R-:W-:-:S03]  /*31b70*/  ISETP.LT.AND P1, PT, R155, R28, !P6 ;  /* 0x0000001c9b00720c */ /* 0x001fc60007721270 */
[----:B------:R0:W-:Y:S01]  /*31b80*/  @P3 STG.E.U16 desc[UR60][R20.64], R15 ;  /* 0x0000000f14003986 */ /* 0x0001e2000c10153c */
[----:B-1----:R-:W-:-:S03]  /*31b90*/  ISETP.LT.AND P3, PT, R154, R29, !P6 ;  /* 0x0000001d9a00720c */ /* 0x002fc60007761270 */
[----:B------:R1:W-:Y:S01]  /*31ba0*/  @P2 STG.E.U16 desc[UR60][R10.64], R75 ;  /* 0x0000004b0a002986 */ /* 0x0003e2000c10153c */
[----:B------:R-:W-:Y:S01]  /*31bb0*/  ISETP.LT.AND P2, PT, R153, R24, !P6 ;  /* 0x000000189900720c */ /* 0x000fe20007741270 */
[C---:B------:R-:W-:Y:S01]  /*31bc0*/  IMAD.IADD R77, R25.reuse, 0x1, R77 ;  /* 0x00000001194d7824 */ /* 0x040fe200078e024d */
[----:B------:R-:W-:Y:S01]  /*31bd0*/  ISETP.LT.AND P6, PT, R152, R22, !P6 ;  /* 0x000000169800720c */ /* 0x000fe200077c1270 */
[----:B------:R-:W-:Y:S01]  /*31be0*/  IMAD.WIDE R16, R25, 0x2, R6 ;  /* 0x0000000219107825 */ /* 0x000fe200078e0206 */
[----:B------:R-:W-:-:S03]  /*31bf0*/  PRMT R0, R75, 0x7632, R0 ;  /* 0x000076324b007816 */ /* 0x000fc60000000000 */
[----:B0-----:R-:W-:-:S04]  /*31c00*/  IMAD.WIDE R14, R25, 0x2, R8 ;  /* 0x00000002190e7825 */ /* 0x001fc800078e0208 */
[----:B------:R-:W-:Y:S01]  /*31c10*/  IMAD.WIDE R2, R25, 0x2, R4 ;  /* 0x0000000219027825 */ /* 0x000fe200078e0204 */
[----:B-1----:R-:W-:Y:S01]  /*31c20*/  PRMT R11, R23, 0x7632, R11 ;  /* 0x00007632170b7816 */ /* 0x002fe2000000000b */
[----:B------:R0:W-:Y:S01]  /*31c30*/  @P4 STG.E.U16 desc[UR60][R14.64], R0 ;  /* 0x000000000e004986 */ /* 0x0001e2000c10153c */
[----:B------:R-:W-:Y:S01]  /*31c40*/  PRMT R10, R19, 0x7632, R10 ;  /* 0x00007632130a7816 */ /* 0x000fe2000000000a */
[C---:B------:R-:W-:Y:S02]  /*31c50*/  IMAD.WIDE R12, R77.reuse, 0x2, R12 ;  /* 0x000000024d0c7825 */ /* 0x040fe400078e020c */
[----:B------:R0:W-:Y:S02]  /*31c60*/  @P0 STG.E.U16 desc[UR60][R16.64], R23 ;  /* 0x0000001710000986 */ /* 0x0001e4000c10153c */
[C---:B------:R-:W-:Y:S02]  /*31c70*/  IMAD.WIDE R8, R77.reuse, 0x2, R8 ;  /* 0x000000024d087825 */ /* 0x040fe400078e0208 */
[----:B------:R0:W-:Y:S02]  /*31c80*/  @P5 STG.E.U16 desc[UR60][R2.64], R11 ;  /* 0x0000000b02005986 */ /* 0x0001e4000c10153c */
[----:B------:R-:W-:-:S02]  /*31c90*/  IMAD.WIDE R6, R77, 0x2, R6 ;  /* 0x000000024d067825 */ /* 0x000fc400078e0206 */
[----:B------:R0:W-:Y:S04]  /*31ca0*/  @P1 STG.E.U16 desc[UR60][R12.64], R19 ;  /* 0x000000130c001986 */ /* 0x0001e8000c10153c */
[----:B------:R0:W-:Y:S01]  /*31cb0*/  @P3 STG.E.U16 desc[UR60][R8.64], R10 ;  /* 0x0000000a08003986 */ /* 0x0001e2000c10153c */
[----:B------:R-:W-:-:S03]  /*31cc0*/  IMAD.WIDE R4, R77, 0x2, R4 ;  /* 0x000000024d047825 */ /* 0x000fc600078e0204 */
[----:B------:R0:W-:Y:S01]  /*31cd0*/  @P2 STG.E.U16 desc[UR60][R6.64], R27 ;  /* 0x0000001b06002986 */ /* 0x0001e2000c10153c */
[----:B------:R-:W-:Y:S05]  /*31ce0*/  @!P6 EXIT ;  /* 0x000000000000e94d */ /* 0x000fea0003800000 */
[----:B0-----:R-:W-:-:S05]  /*31cf0*/  PRMT R2, R27, 0x7632, R2 ;  /* 0x000076321b027816 */ /* 0x001fca0000000002 */
[----:B------:R-:W-:Y:S01]  /*31d00*/  STG.E.U16 desc[UR60][R4.64], R2 ;  /* 0x0000000204007986 */ /* 0x000fe2000c10153c */
[----:B------:R-:W-:Y:S05]  /*31d10*/  EXIT ;  /* 0x000000000000794d */ /* 0x000fea0003800000 */
.L_x_2:
[----:B------:R-:W-:-:S00]  /*31d20*/  BRA `(.L_x_2) ;  /* 0xfffffffc00fc7947 */ /* 0x000fc0000383ffff */
[----:B------:R-:W-:-:S00]  /*31d30*/  NOP ;  /* 0x0000000000007918 */ /* 0x000fc00000000000 */
        /* <DEDUP_REMOVED lines=12> */
.L_x_3:


//--------------------- .nv.shared.matmul_kernel  --------------------------
	.section	.nv.shared.matmul_kernel,"aw",@nobits
	.sectionflags	@""
	.align	16
	.zero		1024


//--------------------- .nv.shared.reserved.0     --------------------------
	.section	.nv.shared.reserved.0,"aw",@nobits
	.weak		__nv_reservedSMEM_offset_0_alias
	.size		__nv_reservedSMEM_offset_0_alias, 0, 0
	.other		__nv_reservedSMEM_offset_0_alias,@"STO_CUDA_RESERVED_SHARED STV_DEFAULT"
__nv_reservedSMEM_offset_0_alias:
	.zero		0


//--------------------- .nv.constant0.matmul_kernel --------------------------
	.section	.nv.constant0.matmul_kernel,"a",@progbits
	.sectionflags	@""
	.align	4
.nv.constant0.matmul_kernel:
	.zero		608


//--------------------- SYMBOLS --------------------------

	.type		.nv.reservedSmem.offset0,@object
	.size		.nv.reservedSmem.offset0,0x4
